//
// Generated by NVIDIA NVVM Compiler
//
// Compiler Build ID: CL-36424714
// Cuda compilation tools, release 13.0, V13.0.88
// Based on NVVM 20.0.0
//

.version 9.0
.target sm_100
.address_size 64

	// .globl	_Z11findClosestPfS_PiS0_iii
.extern .func  (.param .b32 func_retval0) vprintf
(
	.param .b64 vprintf_param_0,
	.param .b64 vprintf_param_1
)
;
// _ZZN3cub18CUB_300001_SM_10006detail10radix_sort31DeviceRadixSortSingleTileKernelINS1_5radix10policy_hubIiiyE10Policy1000ELNS0_9SortOrderE0EiiyNS1_21identity_decomposer_tEEEvPKT1_PSA_PKT2_PSE_T3_iiT4_E12temp_storage has been demoted
// _ZZN3cub18CUB_300001_SM_10006detail10radix_sort30DeviceRadixSortHistogramKernelINS1_5radix10policy_hubIiiyE10Policy1000ELNS0_9SortOrderE0EiyNS1_21identity_decomposer_tEEEvPT2_PKT1_SA_iiT3_E12temp_storage has been demoted
// _ZZN3cub18CUB_300001_SM_10006detail10radix_sort33DeviceRadixSortExclusiveSumKernelINS1_5radix10policy_hubIiiyE10Policy1000EyEEvPT0_E12temp_storage has been demoted
// _ZZN3cub18CUB_300001_SM_10006detail10radix_sort29DeviceRadixSortOnesweepKernelINS1_5radix10policy_hubIiiyE10Policy1000ELNS0_9SortOrderE0EiiyiiNS1_21identity_decomposer_tEEEvPT5_SB_PT3_PKSC_PT1_PKSG_PT2_PKSK_T4_iiT6_E1s has been demoted
.global .align 1 .b8 _ZN34_INTERNAL_c855fcc7_4_k_cu_119efc7a4cuda3std3__45__cpo5beginE[1];
.global .align 1 .b8 _ZN34_INTERNAL_c855fcc7_4_k_cu_119efc7a4cuda3std3__45__cpo3endE[1];
.global .align 1 .b8 _ZN34_INTERNAL_c855fcc7_4_k_cu_119efc7a4cuda3std3__45__cpo6cbeginE[1];
.global .align 1 .b8 _ZN34_INTERNAL_c855fcc7_4_k_cu_119efc7a4cuda3std3__45__cpo4cendE[1];
.global .align 1 .b8 _ZN34_INTERNAL_c855fcc7_4_k_cu_119efc7a4cuda3std3__45__cpo6rbeginE[1];
.global .align 1 .b8 _ZN34_INTERNAL_c855fcc7_4_k_cu_119efc7a4cuda3std3__45__cpo4rendE[1];
.global .align 1 .b8 _ZN34_INTERNAL_c855fcc7_4_k_cu_119efc7a4cuda3std3__45__cpo7crbeginE[1];
.global .align 1 .b8 _ZN34_INTERNAL_c855fcc7_4_k_cu_119efc7a4cuda3std3__45__cpo5crendE[1];
.global .align 1 .b8 _ZN34_INTERNAL_c855fcc7_4_k_cu_119efc7a4cuda3std3__436_GLOBAL__N__c855fcc7_4_k_cu_119efc7a6ignoreE[1];
.global .align 1 .b8 _ZN34_INTERNAL_c855fcc7_4_k_cu_119efc7a4cuda3std3__419piecewise_constructE[1];
.global .align 1 .b8 _ZN34_INTERNAL_c855fcc7_4_k_cu_119efc7a4cuda3std3__48in_placeE[1];
.global .align 1 .b8 _ZN34_INTERNAL_c855fcc7_4_k_cu_119efc7a4cuda3std3__420unreachable_sentinelE[1];
.global .align 1 .b8 _ZN34_INTERNAL_c855fcc7_4_k_cu_119efc7a4cuda3std3__47nulloptE[1];
.global .align 1 .b8 _ZN34_INTERNAL_c855fcc7_4_k_cu_119efc7a4cuda3std3__48unexpectE[1];
.global .align 1 .b8 _ZN34_INTERNAL_c855fcc7_4_k_cu_119efc7a4cuda3std6ranges3__45__cpo4swapE[1];
.global .align 1 .b8 _ZN34_INTERNAL_c855fcc7_4_k_cu_119efc7a4cuda3std6ranges3__45__cpo9iter_moveE[1];
.global .align 1 .b8 _ZN34_INTERNAL_c855fcc7_4_k_cu_119efc7a4cuda3std6ranges3__45__cpo5beginE[1];
.global .align 1 .b8 _ZN34_INTERNAL_c855fcc7_4_k_cu_119efc7a4cuda3std6ranges3__45__cpo3endE[1];
.global .align 1 .b8 _ZN34_INTERNAL_c855fcc7_4_k_cu_119efc7a4cuda3std6ranges3__45__cpo6cbeginE[1];
.global .align 1 .b8 _ZN34_INTERNAL_c855fcc7_4_k_cu_119efc7a4cuda3std6ranges3__45__cpo4cendE[1];
.global .align 1 .b8 _ZN34_INTERNAL_c855fcc7_4_k_cu_119efc7a4cuda3std6ranges3__45__cpo7advanceE[1];
.global .align 1 .b8 _ZN34_INTERNAL_c855fcc7_4_k_cu_119efc7a4cuda3std6ranges3__45__cpo9iter_swapE[1];
.global .align 1 .b8 _ZN34_INTERNAL_c855fcc7_4_k_cu_119efc7a4cuda3std6ranges3__45__cpo4nextE[1];
.global .align 1 .b8 _ZN34_INTERNAL_c855fcc7_4_k_cu_119efc7a4cuda3std6ranges3__45__cpo4prevE[1];
.global .align 1 .b8 _ZN34_INTERNAL_c855fcc7_4_k_cu_119efc7a4cuda3std6ranges3__45__cpo4dataE[1];
.global .align 1 .b8 _ZN34_INTERNAL_c855fcc7_4_k_cu_119efc7a4cuda3std6ranges3__45__cpo5cdataE[1];
.global .align 1 .b8 _ZN34_INTERNAL_c855fcc7_4_k_cu_119efc7a4cuda3std6ranges3__45__cpo4sizeE[1];
.global .align 1 .b8 _ZN34_INTERNAL_c855fcc7_4_k_cu_119efc7a4cuda3std6ranges3__45__cpo5ssizeE[1];
.global .align 1 .b8 _ZN34_INTERNAL_c855fcc7_4_k_cu_119efc7a4cuda3std6ranges3__45__cpo8distanceE[1];
.global .align 1 .b8 _ZN34_INTERNAL_c855fcc7_4_k_cu_119efc7a6thrust24THRUST_300001_SM_1000_NS8cuda_cub3parE[1];
.global .align 1 .b8 _ZN34_INTERNAL_c855fcc7_4_k_cu_119efc7a6thrust24THRUST_300001_SM_1000_NS8cuda_cub10par_nosyncE[1];
.global .align 1 .b8 _ZN34_INTERNAL_c855fcc7_4_k_cu_119efc7a6thrust24THRUST_300001_SM_1000_NS6system6detail10sequential3seqE[1];
.global .align 1 .b8 _ZN34_INTERNAL_c855fcc7_4_k_cu_119efc7a6thrust24THRUST_300001_SM_1000_NS6system3cpp3parE[1];
.global .align 1 .b8 _ZN34_INTERNAL_c855fcc7_4_k_cu_119efc7a6thrust24THRUST_300001_SM_1000_NS12placeholders2_1E[1];
.global .align 1 .b8 _ZN34_INTERNAL_c855fcc7_4_k_cu_119efc7a6thrust24THRUST_300001_SM_1000_NS12placeholders2_2E[1];
.global .align 1 .b8 _ZN34_INTERNAL_c855fcc7_4_k_cu_119efc7a6thrust24THRUST_300001_SM_1000_NS12placeholders2_3E[1];
.global .align 1 .b8 _ZN34_INTERNAL_c855fcc7_4_k_cu_119efc7a6thrust24THRUST_300001_SM_1000_NS12placeholders2_4E[1];
.global .align 1 .b8 _ZN34_INTERNAL_c855fcc7_4_k_cu_119efc7a6thrust24THRUST_300001_SM_1000_NS12placeholders2_5E[1];
.global .align 1 .b8 _ZN34_INTERNAL_c855fcc7_4_k_cu_119efc7a6thrust24THRUST_300001_SM_1000_NS12placeholders2_6E[1];
.global .align 1 .b8 _ZN34_INTERNAL_c855fcc7_4_k_cu_119efc7a6thrust24THRUST_300001_SM_1000_NS12placeholders2_7E[1];
.global .align 1 .b8 _ZN34_INTERNAL_c855fcc7_4_k_cu_119efc7a6thrust24THRUST_300001_SM_1000_NS12placeholders2_8E[1];
.global .align 1 .b8 _ZN34_INTERNAL_c855fcc7_4_k_cu_119efc7a6thrust24THRUST_300001_SM_1000_NS12placeholders2_9E[1];
.global .align 1 .b8 _ZN34_INTERNAL_c855fcc7_4_k_cu_119efc7a6thrust24THRUST_300001_SM_1000_NS12placeholders3_10E[1];
.global .align 1 .b8 _ZN34_INTERNAL_c855fcc7_4_k_cu_119efc7a6thrust24THRUST_300001_SM_1000_NS3seqE[1];
.global .align 1 .b8 _ZN34_INTERNAL_c855fcc7_4_k_cu_119efc7a6thrust24THRUST_300001_SM_1000_NS6deviceE[1];
.extern .shared .align 16 .b8 sdata[];
.extern .shared .align 16 .b8 data[];
.global .align 1 .b8 $str[4] = {37, 102, 32};
.global .align 1 .b8 $str$1[2] = {10};

.visible .entry _Z11findClosestPfS_PiS0_iii(
	.param .u64 .ptr .align 1 _Z11findClosestPfS_PiS0_iii_param_0,
	.param .u64 .ptr .align 1 _Z11findClosestPfS_PiS0_iii_param_1,
	.param .u64 .ptr .align 1 _Z11findClosestPfS_PiS0_iii_param_2,
	.param .u64 .ptr .align 1 _Z11findClosestPfS_PiS0_iii_param_3,
	.param .u32 _Z11findClosestPfS_PiS0_iii_param_4,
	.param .u32 _Z11findClosestPfS_PiS0_iii_param_5,
	.param .u32 _Z11findClosestPfS_PiS0_iii_param_6
)
{
	.reg .pred 	%p<20>;
	.reg .b32 	%r<80>;
	.reg .b32 	%f<96>;
	.reg .b64 	%rd<42>;

	ld.param.u64 	%rd10, [_Z11findClosestPfS_PiS0_iii_param_0];
	ld.param.u64 	%rd11, [_Z11findClosestPfS_PiS0_iii_param_1];
	ld.param.u64 	%rd8, [_Z11findClosestPfS_PiS0_iii_param_2];
	ld.param.u64 	%rd9, [_Z11findClosestPfS_PiS0_iii_param_3];
	ld.param.u32 	%r41, [_Z11findClosestPfS_PiS0_iii_param_4];
	ld.param.u32 	%r39, [_Z11findClosestPfS_PiS0_iii_param_5];
	ld.param.u32 	%r40, [_Z11findClosestPfS_PiS0_iii_param_6];
	cvta.to.global.u64 	%rd1, %rd11;
	cvta.to.global.u64 	%rd2, %rd10;
	mov.u32 	%r42, %ctaid.x;
	mov.u32 	%r43, %ntid.x;
	mov.u32 	%r44, %tid.x;
	mad.lo.s32 	%r1, %r42, %r43, %r44;
	setp.ge.s32 	%p1, %r1, %r41;
	@%p1 bra 	$L__BB0_24;
	cvta.to.global.u64 	%rd12, %rd8;
	cvta.to.global.u64 	%rd13, %rd9;
	mul.wide.s32 	%rd14, %r1, 4;
	add.s64 	%rd3, %rd12, %rd14;
	ld.global.u32 	%r2, [%rd3];
	add.s64 	%rd4, %rd13, %rd14;
	mov.b32 	%r46, 0;
	st.global.u32 	[%rd4], %r46;
	setp.lt.s32 	%p2, %r39, 1;
	@%p2 bra 	$L__BB0_22;
	setp.lt.s32 	%p3, %r40, 1;
	mul.lo.s32 	%r3, %r40, %r1;
	@%p3 bra 	$L__BB0_16;
	and.b32  	%r4, %r40, 7;
	and.b32  	%r5, %r40, 3;
	and.b32  	%r6, %r40, 2147483640;
	and.b32  	%r7, %r40, 1;
	neg.s32 	%r8, %r6;
	mov.f32 	%f84, 0f7F7FFFFF;
	mov.b32 	%r64, 0;
$L__BB0_4:
	setp.lt.u32 	%p10, %r40, 8;
	mul.lo.s32 	%r11, %r64, %r40;
	mov.f32 	%f92, 0f00000000;
	mov.b32 	%r69, 0;
	@%p10 bra 	$L__BB0_7;
	mul.wide.u32 	%rd15, %r11, 4;
	add.s64 	%rd16, %rd1, %rd15;
	add.s64 	%rd41, %rd16, 16;
	mov.f32 	%f92, 0f00000000;
	mov.u32 	%r66, %r3;
	mov.u32 	%r67, %r8;
$L__BB0_6:
	.pragma "nounroll";
	mul.wide.s32 	%rd17, %r66, 4;
	add.s64 	%rd18, %rd2, %rd17;
	ld.global.f32 	%f26, [%rd18];
	ld.global.f32 	%f27, [%rd41+-16];
	sub.f32 	%f28, %f26, %f27;
	fma.rn.f32 	%f29, %f28, %f28, %f92;
	ld.global.f32 	%f30, [%rd18+4];
	ld.global.f32 	%f31, [%rd41+-12];
	sub.f32 	%f32, %f30, %f31;
	fma.rn.f32 	%f33, %f32, %f32, %f29;
	ld.global.f32 	%f34, [%rd18+8];
	ld.global.f32 	%f35, [%rd41+-8];
	sub.f32 	%f36, %f34, %f35;
	fma.rn.f32 	%f37, %f36, %f36, %f33;
	ld.global.f32 	%f38, [%rd18+12];
	ld.global.f32 	%f39, [%rd41+-4];
	sub.f32 	%f40, %f38, %f39;
	fma.rn.f32 	%f41, %f40, %f40, %f37;
	ld.global.f32 	%f42, [%rd18+16];
	ld.global.f32 	%f43, [%rd41];
	sub.f32 	%f44, %f42, %f43;
	fma.rn.f32 	%f45, %f44, %f44, %f41;
	ld.global.f32 	%f46, [%rd18+20];
	ld.global.f32 	%f47, [%rd41+4];
	sub.f32 	%f48, %f46, %f47;
	fma.rn.f32 	%f49, %f48, %f48, %f45;
	ld.global.f32 	%f50, [%rd18+24];
	ld.global.f32 	%f51, [%rd41+8];
	sub.f32 	%f52, %f50, %f51;
	fma.rn.f32 	%f53, %f52, %f52, %f49;
	ld.global.f32 	%f54, [%rd18+28];
	ld.global.f32 	%f55, [%rd41+12];
	sub.f32 	%f56, %f54, %f55;
	fma.rn.f32 	%f92, %f56, %f56, %f53;
	add.s32 	%r67, %r67, 8;
	add.s32 	%r66, %r66, 8;
	add.s64 	%rd41, %rd41, 32;
	setp.ne.s32 	%p11, %r67, 0;
	mov.u32 	%r69, %r6;
	@%p11 bra 	$L__BB0_6;
$L__BB0_7:
	setp.eq.s32 	%p12, %r4, 0;
	@%p12 bra 	$L__BB0_15;
	add.s32 	%r56, %r4, -1;
	setp.lt.u32 	%p13, %r56, 3;
	@%p13 bra 	$L__BB0_10;
	add.s32 	%r57, %r69, %r3;
	mul.wide.s32 	%rd19, %r57, 4;
	add.s64 	%rd20, %rd2, %rd19;
	ld.global.f32 	%f58, [%rd20];
	add.s32 	%r58, %r69, %r11;
	mul.wide.u32 	%rd21, %r58, 4;
	add.s64 	%rd22, %rd1, %rd21;
	ld.global.f32 	%f59, [%rd22];
	sub.f32 	%f60, %f58, %f59;
	fma.rn.f32 	%f61, %f60, %f60, %f92;
	ld.global.f32 	%f62, [%rd20+4];
	cvt.u64.u32 	%rd23, %r11;
	cvt.u64.u32 	%rd24, %r69;
	add.s64 	%rd25, %rd24, %rd23;
	shl.b64 	%rd26, %rd25, 2;
	add.s64 	%rd27, %rd1, %rd26;
	ld.global.f32 	%f63, [%rd27+4];
	sub.f32 	%f64, %f62, %f63;
	fma.rn.f32 	%f65, %f64, %f64, %f61;
	ld.global.f32 	%f66, [%rd20+8];
	ld.global.f32 	%f67, [%rd27+8];
	sub.f32 	%f68, %f66, %f67;
	fma.rn.f32 	%f69, %f68, %f68, %f65;
	ld.global.f32 	%f70, [%rd20+12];
	ld.global.f32 	%f71, [%rd27+12];
	sub.f32 	%f72, %f70, %f71;
	fma.rn.f32 	%f92, %f72, %f72, %f69;
	add.s32 	%r69, %r69, 4;
$L__BB0_10:
	setp.eq.s32 	%p14, %r5, 0;
	@%p14 bra 	$L__BB0_15;
	setp.eq.s32 	%p15, %r5, 1;
	@%p15 bra 	$L__BB0_13;
	add.s32 	%r59, %r69, %r3;
	mul.wide.s32 	%rd28, %r59, 4;
	add.s64 	%rd29, %rd2, %rd28;
	ld.global.f32 	%f74, [%rd29];
	add.s32 	%r60, %r69, %r11;
	mul.wide.u32 	%rd30, %r60, 4;
	add.s64 	%rd31, %rd1, %rd30;
	ld.global.f32 	%f75, [%rd31];
	sub.f32 	%f76, %f74, %f75;
	fma.rn.f32 	%f77, %f76, %f76, %f92;
	ld.global.f32 	%f78, [%rd29+4];
	cvt.u64.u32 	%rd32, %r11;
	cvt.u64.u32 	%rd33, %r69;
	add.s64 	%rd34, %rd33, %rd32;
	shl.b64 	%rd35, %rd34, 2;
	add.s64 	%rd36, %rd1, %rd35;
	ld.global.f32 	%f79, [%rd36+4];
	sub.f32 	%f80, %f78, %f79;
	fma.rn.f32 	%f92, %f80, %f80, %f77;
	add.s32 	%r69, %r69, 2;
$L__BB0_13:
	setp.eq.s32 	%p16, %r7, 0;
	@%p16 bra 	$L__BB0_15;
	add.s32 	%r61, %r69, %r3;
	mul.wide.s32 	%rd37, %r61, 4;
	add.s64 	%rd38, %rd2, %rd37;
	ld.global.f32 	%f81, [%rd38];
	add.s32 	%r62, %r69, %r11;
	mul.wide.u32 	%rd39, %r62, 4;
	add.s64 	%rd40, %rd1, %rd39;
	ld.global.f32 	%f82, [%rd40];
	sub.f32 	%f83, %f81, %f82;
	fma.rn.f32 	%f92, %f83, %f83, %f92;
$L__BB0_15:
	setp.lt.f32 	%p17, %f92, %f84;
	selp.b32 	%r79, %r64, %r79, %p17;
	selp.f32 	%f84, %f92, %f84, %p17;
	add.s32 	%r64, %r64, 1;
	setp.eq.s32 	%p18, %r64, %r39;
	@%p18 bra 	$L__BB0_22;
	bra.uni 	$L__BB0_4;
$L__BB0_16:
	and.b32  	%r23, %r39, 3;
	setp.lt.u32 	%p4, %r39, 4;
	mov.f32 	%f94, 0f7F7FFFFF;
	mov.b32 	%r76, 0;
	@%p4 bra 	$L__BB0_19;
	and.b32  	%r76, %r39, 2147483644;
	mov.f32 	%f94, 0f7F7FFFFF;
	mov.b32 	%r71, 0;
$L__BB0_18:
	setp.gt.f32 	%p5, %f94, 0f00000000;
	selp.b32 	%r79, %r71, %r79, %p5;
	selp.f32 	%f94, 0f00000000, %f94, %p5;
	add.s32 	%r71, %r71, 4;
	setp.ne.s32 	%p6, %r71, %r76;
	@%p6 bra 	$L__BB0_18;
$L__BB0_19:
	setp.eq.s32 	%p7, %r23, 0;
	@%p7 bra 	$L__BB0_22;
	mov.b32 	%r78, 0;
$L__BB0_21:
	.pragma "nounroll";
	setp.gt.f32 	%p8, %f94, 0f00000000;
	selp.b32 	%r79, %r76, %r79, %p8;
	selp.f32 	%f94, 0f00000000, %f94, %p8;
	add.s32 	%r76, %r76, 1;
	add.s32 	%r78, %r78, 1;
	setp.ne.s32 	%p9, %r78, %r23;
	@%p9 bra 	$L__BB0_21;
$L__BB0_22:
	st.global.u32 	[%rd3], %r79;
	setp.eq.s32 	%p19, %r2, %r79;
	@%p19 bra 	$L__BB0_24;
	mov.b32 	%r63, 1;
	st.global.u32 	[%rd4], %r63;
$L__BB0_24:
	ret;

}
	// .globl	_Z9findDeltaPii
.visible .entry _Z9findDeltaPii(
	.param .u64 .ptr .align 1 _Z9findDeltaPii_param_0,
	.param .u32 _Z9findDeltaPii_param_1
)
{
	.reg .pred 	%p<7>;
	.reg .b32 	%r<28>;
	.reg .b64 	%rd<9>;

	ld.param.u64 	%rd2, [_Z9findDeltaPii_param_0];
	ld.param.u32 	%r10, [_Z9findDeltaPii_param_1];
	cvta.to.global.u64 	%rd1, %rd2;
	mov.u32 	%r1, %tid.x;
	mov.u32 	%r2, %ctaid.x;
	mov.u32 	%r27, %ntid.x;
	mul.lo.s32 	%r11, %r27, %r2;
	shl.b32 	%r12, %r11, 1;
	add.s32 	%r4, %r12, %r1;
	setp.lt.u32 	%p1, %r4, %r10;
	@%p1 bra 	$L__BB1_2;
	shl.b32 	%r13, %r1, 2;
	mov.u32 	%r14, sdata;
	add.s32 	%r15, %r14, %r13;
	mov.b32 	%r16, 0;
	st.shared.u32 	[%r15], %r16;
	bra.uni 	$L__BB1_10;
$L__BB1_2:
	mul.wide.u32 	%rd3, %r4, 4;
	add.s64 	%rd4, %rd1, %rd3;
	ld.global.u32 	%r5, [%rd4];
	shl.b32 	%r17, %r1, 2;
	mov.u32 	%r18, sdata;
	add.s32 	%r6, %r18, %r17;
	st.shared.u32 	[%r6], %r5;
	add.s32 	%r7, %r4, %r27;
	setp.ge.u32 	%p2, %r7, %r10;
	@%p2 bra 	$L__BB1_4;
	mul.wide.u32 	%rd5, %r7, 4;
	add.s64 	%rd6, %rd1, %rd5;
	ld.global.u32 	%r19, [%rd6];
	add.s32 	%r20, %r5, %r19;
	st.shared.u32 	[%r6], %r20;
$L__BB1_4:
	bar.sync 	0;
	setp.lt.u32 	%p3, %r27, 2;
	@%p3 bra 	$L__BB1_8;
$L__BB1_5:
	shr.u32 	%r9, %r27, 1;
	setp.ge.u32 	%p4, %r1, %r9;
	@%p4 bra 	$L__BB1_7;
	shl.b32 	%r21, %r9, 2;
	add.s32 	%r22, %r6, %r21;
	ld.shared.u32 	%r23, [%r22];
	ld.shared.u32 	%r24, [%r6];
	add.s32 	%r25, %r24, %r23;
	st.shared.u32 	[%r6], %r25;
$L__BB1_7:
	bar.sync 	0;
	setp.gt.u32 	%p5, %r27, 3;
	mov.u32 	%r27, %r9;
	@%p5 bra 	$L__BB1_5;
$L__BB1_8:
	setp.ne.s32 	%p6, %r1, 0;
	@%p6 bra 	$L__BB1_10;
	ld.shared.u32 	%r26, [sdata];
	mul.wide.u32 	%rd7, %r2, 4;
	add.s64 	%rd8, %rd1, %rd7;
	st.global.u32 	[%rd8], %r26;
$L__BB1_10:
	ret;

}
	// .globl	_Z13updateCentersPfPiS0_S0_S_iii
.visible .entry _Z13updateCentersPfPiS0_S0_S_iii(
	.param .u64 .ptr .align 1 _Z13updateCentersPfPiS0_S0_S_iii_param_0,
	.param .u64 .ptr .align 1 _Z13updateCentersPfPiS0_S0_S_iii_param_1,
	.param .u64 .ptr .align 1 _Z13updateCentersPfPiS0_S0_S_iii_param_2,
	.param .u64 .ptr .align 1 _Z13updateCentersPfPiS0_S0_S_iii_param_3,
	.param .u64 .ptr .align 1 _Z13updateCentersPfPiS0_S0_S_iii_param_4,
	.param .u32 _Z13updateCentersPfPiS0_S0_S_iii_param_5,
	.param .u32 _Z13updateCentersPfPiS0_S0_S_iii_param_6,
	.param .u32 _Z13updateCentersPfPiS0_S0_S_iii_param_7
)
{
	.reg .pred 	%p<18>;
	.reg .b32 	%r<137>;
	.reg .b32 	%f<40>;
	.reg .b64 	%rd<37>;

	ld.param.u64 	%rd3, [_Z13updateCentersPfPiS0_S0_S_iii_param_0];
	ld.param.u64 	%rd4, [_Z13updateCentersPfPiS0_S0_S_iii_param_1];
	ld.param.u64 	%rd5, [_Z13updateCentersPfPiS0_S0_S_iii_param_2];
	ld.param.u64 	%rd6, [_Z13updateCentersPfPiS0_S0_S_iii_param_3];
	ld.param.u64 	%rd7, [_Z13updateCentersPfPiS0_S0_S_iii_param_4];
	ld.param.u32 	%r62, [_Z13updateCentersPfPiS0_S0_S_iii_param_5];
	ld.param.u32 	%r63, [_Z13updateCentersPfPiS0_S0_S_iii_param_6];
	cvta.to.global.u64 	%rd1, %rd6;
	cvta.to.global.u64 	%rd2, %rd7;
	mov.u32 	%r1, %ntid.x;
	mul.lo.s32 	%r2, %r63, %r1;
	mov.u32 	%r3, %tid.x;
	mov.u32 	%r4, %tid.y;
	mov.u32 	%r64, %ctaid.x;
	mul.lo.s32 	%r5, %r64, %r1;
	add.s32 	%r6, %r5, %r3;
	setp.ge.u32 	%p1, %r6, %r62;
	@%p1 bra 	$L__BB2_30;
	shl.b32 	%r65, %r2, 2;
	mov.u32 	%r66, data;
	add.s32 	%r7, %r66, %r65;
	cvta.to.global.u64 	%rd8, %rd5;
	cvta.to.global.u64 	%rd9, %rd3;
	mul.wide.u32 	%rd10, %r6, 4;
	add.s64 	%rd11, %rd8, %rd10;
	ld.global.u32 	%r67, [%rd11];
	mad.lo.s32 	%r68, %r67, %r63, %r4;
	mul.wide.u32 	%rd12, %r68, 4;
	add.s64 	%rd13, %rd9, %rd12;
	ld.global.f32 	%f14, [%rd13];
	mad.lo.s32 	%r69, %r63, %r3, %r4;
	shl.b32 	%r70, %r69, 2;
	add.s32 	%r71, %r66, %r70;
	st.shared.f32 	[%r71], %f14;
	setp.ne.s32 	%p2, %r4, 0;
	@%p2 bra 	$L__BB2_3;
	cvta.to.global.u64 	%rd14, %rd4;
	add.s64 	%rd16, %rd14, %rd10;
	ld.global.u32 	%r72, [%rd16];
	shl.b32 	%r73, %r3, 2;
	add.s32 	%r74, %r7, %r73;
	st.shared.u32 	[%r74], %r72;
$L__BB2_3:
	bar.sync 	0;
	setp.ne.s32 	%p3, %r3, 0;
	@%p3 bra 	$L__BB2_30;
	ld.shared.u32 	%r120, [%r7];
	not.b32 	%r76, %r5;
	add.s32 	%r77, %r62, %r76;
	add.s32 	%r78, %r1, -1;
	min.u32 	%r79, %r77, %r78;
	add.s32 	%r9, %r79, 1;
	and.b32  	%r10, %r9, 3;
	setp.lt.u32 	%p4, %r79, 3;
	mov.f32 	%f33, 0f00000000;
	mov.b32 	%r127, 0;
	mov.u32 	%r119, %r127;
	@%p4 bra 	$L__BB2_23;
	and.b32  	%r127, %r9, -4;
	neg.s32 	%r116, %r127;
	shl.b32 	%r13, %r63, 2;
	shl.b32 	%r81, %r4, 2;
	add.s32 	%r115, %r66, %r81;
	shl.b32 	%r15, %r63, 4;
	shl.b32 	%r16, %r63, 3;
	mul.lo.s32 	%r17, %r63, 12;
	add.s32 	%r84, %r65, %r66;
	add.s32 	%r114, %r84, 8;
	mov.f32 	%f33, 0f00000000;
	mov.b32 	%r119, 0;
$L__BB2_6:
	ld.shared.u32 	%r85, [%r114+-8];
	setp.eq.s32 	%p5, %r120, %r85;
	@%p5 bra 	$L__BB2_10;
	setp.ne.s32 	%p6, %r4, 0;
	mad.lo.s32 	%r86, %r120, %r63, %r4;
	mul.wide.u32 	%rd17, %r86, 4;
	add.s64 	%rd18, %rd2, %rd17;
	atom.global.add.f32 	%f17, [%rd18], %f33;
	@%p6 bra 	$L__BB2_9;
	mul.wide.s32 	%rd19, %r120, 4;
	add.s64 	%rd20, %rd1, %rd19;
	atom.global.add.u32 	%r87, [%rd20], %r119;
$L__BB2_9:
	ld.shared.u32 	%r120, [%r114+-8];
	mov.b32 	%r119, 0;
	mov.f32 	%f33, 0f00000000;
$L__BB2_10:
	ld.shared.f32 	%f19, [%r115];
	add.f32 	%f34, %f33, %f19;
	add.s32 	%r121, %r119, 1;
	ld.shared.u32 	%r89, [%r114+-4];
	setp.eq.s32 	%p7, %r120, %r89;
	@%p7 bra 	$L__BB2_14;
	setp.ne.s32 	%p8, %r4, 0;
	mad.lo.s32 	%r90, %r120, %r63, %r4;
	mul.wide.u32 	%rd21, %r90, 4;
	add.s64 	%rd22, %rd2, %rd21;
	atom.global.add.f32 	%f20, [%rd22], %f34;
	@%p8 bra 	$L__BB2_13;
	mul.wide.s32 	%rd23, %r120, 4;
	add.s64 	%rd24, %rd1, %rd23;
	atom.global.add.u32 	%r91, [%rd24], %r121;
$L__BB2_13:
	ld.shared.u32 	%r120, [%r114+-4];
	mov.b32 	%r121, 0;
	mov.f32 	%f34, 0f00000000;
$L__BB2_14:
	add.s32 	%r93, %r115, %r13;
	ld.shared.f32 	%f22, [%r93];
	add.f32 	%f35, %f34, %f22;
	add.s32 	%r123, %r121, 1;
	ld.shared.u32 	%r94, [%r114];
	setp.eq.s32 	%p9, %r120, %r94;
	@%p9 bra 	$L__BB2_18;
	setp.ne.s32 	%p10, %r4, 0;
	mad.lo.s32 	%r95, %r120, %r63, %r4;
	mul.wide.u32 	%rd25, %r95, 4;
	add.s64 	%rd26, %rd2, %rd25;
	atom.global.add.f32 	%f23, [%rd26], %f35;
	@%p10 bra 	$L__BB2_17;
	mul.wide.s32 	%rd27, %r120, 4;
	add.s64 	%rd28, %rd1, %rd27;
	atom.global.add.u32 	%r96, [%rd28], %r123;
$L__BB2_17:
	ld.shared.u32 	%r120, [%r114];
	mov.b32 	%r123, 0;
	mov.f32 	%f35, 0f00000000;
$L__BB2_18:
	add.s32 	%r98, %r115, %r16;
	ld.shared.f32 	%f25, [%r98];
	add.f32 	%f36, %f35, %f25;
	add.s32 	%r125, %r123, 1;
	ld.shared.u32 	%r99, [%r114+4];
	setp.eq.s32 	%p11, %r120, %r99;
	@%p11 bra 	$L__BB2_22;
	setp.ne.s32 	%p12, %r4, 0;
	mad.lo.s32 	%r100, %r120, %r63, %r4;
	mul.wide.u32 	%rd29, %r100, 4;
	add.s64 	%rd30, %rd2, %rd29;
	atom.global.add.f32 	%f26, [%rd30], %f36;
	@%p12 bra 	$L__BB2_21;
	mul.wide.s32 	%rd31, %r120, 4;
	add.s64 	%rd32, %rd1, %rd31;
	atom.global.add.u32 	%r101, [%rd32], %r125;
$L__BB2_21:
	ld.shared.u32 	%r120, [%r114+4];
	mov.b32 	%r125, 0;
	mov.f32 	%f36, 0f00000000;
$L__BB2_22:
	add.s32 	%r103, %r115, %r17;
	ld.shared.f32 	%f28, [%r103];
	add.f32 	%f33, %f36, %f28;
	add.s32 	%r119, %r125, 1;
	add.s32 	%r116, %r116, 4;
	add.s32 	%r115, %r115, %r15;
	add.s32 	%r114, %r114, 16;
	setp.ne.s32 	%p13, %r116, 0;
	@%p13 bra 	$L__BB2_6;
$L__BB2_23:
	setp.eq.s32 	%p14, %r10, 0;
	@%p14 bra 	$L__BB2_30;
	mad.lo.s32 	%r104, %r127, %r63, %r4;
	shl.b32 	%r105, %r104, 2;
	add.s32 	%r132, %r66, %r105;
	shl.b32 	%r47, %r63, 2;
	shl.b32 	%r108, %r127, 2;
	add.s32 	%r109, %r65, %r108;
	add.s32 	%r131, %r66, %r109;
	neg.s32 	%r130, %r10;
$L__BB2_25:
	.pragma "nounroll";
	ld.shared.u32 	%r110, [%r131];
	setp.eq.s32 	%p15, %r120, %r110;
	@%p15 bra 	$L__BB2_29;
	setp.ne.s32 	%p16, %r4, 0;
	mad.lo.s32 	%r111, %r120, %r63, %r4;
	mul.wide.u32 	%rd33, %r111, 4;
	add.s64 	%rd34, %rd2, %rd33;
	atom.global.add.f32 	%f29, [%rd34], %f33;
	@%p16 bra 	$L__BB2_28;
	mul.wide.s32 	%rd35, %r120, 4;
	add.s64 	%rd36, %rd1, %rd35;
	atom.global.add.u32 	%r112, [%rd36], %r119;
$L__BB2_28:
	ld.shared.u32 	%r120, [%r131];
	mov.b32 	%r119, 0;
	mov.f32 	%f33, 0f00000000;
$L__BB2_29:
	ld.shared.f32 	%f31, [%r132];
	add.f32 	%f33, %f33, %f31;
	add.s32 	%r119, %r119, 1;
	add.s32 	%r132, %r132, %r47;
	add.s32 	%r131, %r131, 4;
	add.s32 	%r130, %r130, 1;
	setp.ne.s32 	%p17, %r130, 0;
	@%p17 bra 	$L__BB2_25;
$L__BB2_30:
	ret;

}
	// .globl	_Z13divideCentersPfPiS_i
.visible .entry _Z13divideCentersPfPiS_i(
	.param .u64 .ptr .align 1 _Z13divideCentersPfPiS_i_param_0,
	.param .u64 .ptr .align 1 _Z13divideCentersPfPiS_i_param_1,
	.param .u64 .ptr .align 1 _Z13divideCentersPfPiS_i_param_2,
	.param .u32 _Z13divideCentersPfPiS_i_param_3
)
{
	.local .align 8 .b8 	__local_depot3[8];
	.reg .b64 	%SP;
	.reg .b64 	%SPL;
	.reg .pred 	%p<24>;
	.reg .b32 	%r<147>;
	.reg .b32 	%f<77>;
	.reg .b64 	%rd<73>;
	.reg .b64 	%fd<32>;

	mov.u64 	%SPL, __local_depot3;
	cvta.local.u64 	%SP, %SPL;
	ld.param.u64 	%rd9, [_Z13divideCentersPfPiS_i_param_0];
	ld.param.u64 	%rd10, [_Z13divideCentersPfPiS_i_param_1];
	ld.param.u64 	%rd11, [_Z13divideCentersPfPiS_i_param_2];
	ld.param.u32 	%r28, [_Z13divideCentersPfPiS_i_param_3];
	cvta.to.global.u64 	%rd1, %rd11;
	cvta.to.global.u64 	%rd2, %rd9;
	cvta.to.global.u64 	%rd12, %rd10;
	mov.u32 	%r29, %ctaid.x;
	mov.u32 	%r30, %ntid.x;
	mov.u32 	%r31, %tid.x;
	mad.lo.s32 	%r1, %r29, %r30, %r31;
	mul.wide.s32 	%rd13, %r1, 4;
	add.s64 	%rd3, %rd12, %rd13;
	ld.global.u32 	%r32, [%rd3];
	setp.eq.s32 	%p1, %r32, 0;
	setp.lt.s32 	%p2, %r28, 1;
	or.pred  	%p3, %p1, %p2;
	@%p3 bra 	$L__BB3_12;
	mul.lo.s32 	%r2, %r28, %r1;
	and.b32  	%r3, %r28, 7;
	setp.lt.u32 	%p4, %r28, 8;
	mov.b32 	%r140, 0;
	@%p4 bra 	$L__BB3_4;
	and.b32  	%r140, %r28, 2147483640;
	mov.b32 	%r138, 0;
$L__BB3_3:
	.pragma "nounroll";
	add.s32 	%r35, %r138, %r2;
	mul.wide.s32 	%rd14, %r35, 4;
	add.s64 	%rd15, %rd2, %rd14;
	ld.global.f32 	%f1, [%rd15];
	ld.global.u32 	%r36, [%rd3];
	cvt.rn.f32.s32 	%f2, %r36;
	div.rn.f32 	%f3, %f1, %f2;
	st.global.f32 	[%rd15], %f3;
	add.s64 	%rd16, %rd1, %rd14;
	st.global.f32 	[%rd16], %f3;
	ld.global.f32 	%f4, [%rd15+4];
	ld.global.u32 	%r37, [%rd3];
	cvt.rn.f32.s32 	%f5, %r37;
	div.rn.f32 	%f6, %f4, %f5;
	st.global.f32 	[%rd15+4], %f6;
	st.global.f32 	[%rd16+4], %f6;
	ld.global.f32 	%f7, [%rd15+8];
	ld.global.u32 	%r38, [%rd3];
	cvt.rn.f32.s32 	%f8, %r38;
	div.rn.f32 	%f9, %f7, %f8;
	st.global.f32 	[%rd15+8], %f9;
	st.global.f32 	[%rd16+8], %f9;
	ld.global.f32 	%f10, [%rd15+12];
	ld.global.u32 	%r39, [%rd3];
	cvt.rn.f32.s32 	%f11, %r39;
	div.rn.f32 	%f12, %f10, %f11;
	st.global.f32 	[%rd15+12], %f12;
	st.global.f32 	[%rd16+12], %f12;
	ld.global.f32 	%f13, [%rd15+16];
	ld.global.u32 	%r40, [%rd3];
	cvt.rn.f32.s32 	%f14, %r40;
	div.rn.f32 	%f15, %f13, %f14;
	st.global.f32 	[%rd15+16], %f15;
	st.global.f32 	[%rd16+16], %f15;
	ld.global.f32 	%f16, [%rd15+20];
	ld.global.u32 	%r41, [%rd3];
	cvt.rn.f32.s32 	%f17, %r41;
	div.rn.f32 	%f18, %f16, %f17;
	st.global.f32 	[%rd15+20], %f18;
	st.global.f32 	[%rd16+20], %f18;
	ld.global.f32 	%f19, [%rd15+24];
	ld.global.u32 	%r42, [%rd3];
	cvt.rn.f32.s32 	%f20, %r42;
	div.rn.f32 	%f21, %f19, %f20;
	st.global.f32 	[%rd15+24], %f21;
	st.global.f32 	[%rd16+24], %f21;
	ld.global.f32 	%f22, [%rd15+28];
	ld.global.u32 	%r43, [%rd3];
	cvt.rn.f32.s32 	%f23, %r43;
	div.rn.f32 	%f24, %f22, %f23;
	st.global.f32 	[%rd15+28], %f24;
	st.global.f32 	[%rd16+28], %f24;
	add.s32 	%r138, %r138, 8;
	setp.ne.s32 	%p5, %r138, %r140;
	@%p5 bra 	$L__BB3_3;
$L__BB3_4:
	setp.eq.s32 	%p6, %r3, 0;
	@%p6 bra 	$L__BB3_12;
	and.b32  	%r8, %r28, 3;
	setp.lt.u32 	%p7, %r3, 4;
	@%p7 bra 	$L__BB3_7;
	add.s32 	%r44, %r140, %r2;
	mul.wide.s32 	%rd17, %r44, 4;
	add.s64 	%rd18, %rd2, %rd17;
	ld.global.f32 	%f25, [%rd18];
	ld.global.u32 	%r45, [%rd3];
	cvt.rn.f32.s32 	%f26, %r45;
	div.rn.f32 	%f27, %f25, %f26;
	st.global.f32 	[%rd18], %f27;
	add.s64 	%rd19, %rd1, %rd17;
	st.global.f32 	[%rd19], %f27;
	ld.global.f32 	%f28, [%rd18+4];
	ld.global.u32 	%r46, [%rd3];
	cvt.rn.f32.s32 	%f29, %r46;
	div.rn.f32 	%f30, %f28, %f29;
	st.global.f32 	[%rd18+4], %f30;
	st.global.f32 	[%rd19+4], %f30;
	ld.global.f32 	%f31, [%rd18+8];
	ld.global.u32 	%r47, [%rd3];
	cvt.rn.f32.s32 	%f32, %r47;
	div.rn.f32 	%f33, %f31, %f32;
	st.global.f32 	[%rd18+8], %f33;
	st.global.f32 	[%rd19+8], %f33;
	ld.global.f32 	%f34, [%rd18+12];
	ld.global.u32 	%r48, [%rd3];
	cvt.rn.f32.s32 	%f35, %r48;
	div.rn.f32 	%f36, %f34, %f35;
	st.global.f32 	[%rd18+12], %f36;
	st.global.f32 	[%rd19+12], %f36;
	add.s32 	%r140, %r140, 4;
$L__BB3_7:
	setp.eq.s32 	%p8, %r8, 0;
	@%p8 bra 	$L__BB3_12;
	setp.eq.s32 	%p9, %r8, 1;
	@%p9 bra 	$L__BB3_10;
	add.s32 	%r49, %r140, %r2;
	mul.wide.s32 	%rd20, %r49, 4;
	add.s64 	%rd21, %rd2, %rd20;
	ld.global.f32 	%f37, [%rd21];
	ld.global.u32 	%r50, [%rd3];
	cvt.rn.f32.s32 	%f38, %r50;
	div.rn.f32 	%f39, %f37, %f38;
	st.global.f32 	[%rd21], %f39;
	add.s64 	%rd22, %rd1, %rd20;
	st.global.f32 	[%rd22], %f39;
	ld.global.f32 	%f40, [%rd21+4];
	ld.global.u32 	%r51, [%rd3];
	cvt.rn.f32.s32 	%f41, %r51;
	div.rn.f32 	%f42, %f40, %f41;
	st.global.f32 	[%rd21+4], %f42;
	st.global.f32 	[%rd22+4], %f42;
	add.s32 	%r140, %r140, 2;
$L__BB3_10:
	and.b32  	%r52, %r28, 1;
	setp.eq.b32 	%p10, %r52, 1;
	not.pred 	%p11, %p10;
	@%p11 bra 	$L__BB3_12;
	add.s32 	%r53, %r140, %r2;
	mul.wide.s32 	%rd23, %r53, 4;
	add.s64 	%rd24, %rd2, %rd23;
	ld.global.f32 	%f43, [%rd24];
	ld.global.u32 	%r54, [%rd3];
	cvt.rn.f32.s32 	%f44, %r54;
	div.rn.f32 	%f45, %f43, %f44;
	st.global.f32 	[%rd24], %f45;
	add.s64 	%rd25, %rd1, %rd23;
	st.global.f32 	[%rd25], %f45;
$L__BB3_12:
	bar.sync 	0;
	setp.ne.s32 	%p12, %r1, 0;
	@%p12 bra 	$L__BB3_30;
	setp.lt.s32 	%p13, %r28, 1;
	@%p13 bra 	$L__BB3_29;
	and.b32  	%r13, %r28, 15;
	and.b32  	%r14, %r28, 7;
	mov.b32 	%r142, 0;
	mov.u64 	%rd70, $str$1;
	add.u64 	%rd34, %SP, 0;
	mov.u64 	%rd57, $str;
$L__BB3_15:
	setp.lt.u32 	%p14, %r28, 16;
	mul.lo.s32 	%r16, %r142, %r28;
	mov.b32 	%r145, 0;
	@%p14 bra 	$L__BB3_18;
	and.b32  	%r67, %r28, 2147483632;
	neg.s32 	%r143, %r67;
	mul.wide.u32 	%rd28, %r16, 4;
	add.s64 	%rd29, %rd1, %rd28;
	add.s64 	%rd72, %rd29, 32;
$L__BB3_17:
	.pragma "nounroll";
	and.b32  	%r145, %r28, 2147483632;
	ld.global.f32 	%f46, [%rd72+-32];
	cvt.f64.f32 	%fd1, %f46;
	add.u64 	%rd30, %SP, 0;
	add.u64 	%rd31, %SPL, 0;
	st.local.f64 	[%rd31], %fd1;
	mov.u64 	%rd32, $str;
	cvta.global.u64 	%rd33, %rd32;
	{ // callseq 5, 0
	.param .b64 param0;
	st.param.b64 	[param0], %rd33;
	.param .b64 param1;
	st.param.b64 	[param1], %rd30;
	.param .b32 retval0;
	call.uni (retval0), 
	vprintf, 
	(
	param0, 
	param1
	);
	ld.param.b32 	%r68, [retval0];
	} // callseq 5
	ld.global.f32 	%f47, [%rd72+-28];
	cvt.f64.f32 	%fd2, %f47;
	st.local.f64 	[%rd31], %fd2;
	{ // callseq 6, 0
	.param .b64 param0;
	st.param.b64 	[param0], %rd33;
	.param .b64 param1;
	st.param.b64 	[param1], %rd30;
	.param .b32 retval0;
	call.uni (retval0), 
	vprintf, 
	(
	param0, 
	param1
	);
	ld.param.b32 	%r70, [retval0];
	} // callseq 6
	ld.global.f32 	%f48, [%rd72+-24];
	cvt.f64.f32 	%fd3, %f48;
	st.local.f64 	[%rd31], %fd3;
	{ // callseq 7, 0
	.param .b64 param0;
	st.param.b64 	[param0], %rd33;
	.param .b64 param1;
	st.param.b64 	[param1], %rd30;
	.param .b32 retval0;
	call.uni (retval0), 
	vprintf, 
	(
	param0, 
	param1
	);
	ld.param.b32 	%r72, [retval0];
	} // callseq 7
	ld.global.f32 	%f49, [%rd72+-20];
	cvt.f64.f32 	%fd4, %f49;
	st.local.f64 	[%rd31], %fd4;
	{ // callseq 8, 0
	.param .b64 param0;
	st.param.b64 	[param0], %rd33;
	.param .b64 param1;
	st.param.b64 	[param1], %rd30;
	.param .b32 retval0;
	call.uni (retval0), 
	vprintf, 
	(
	param0, 
	param1
	);
	ld.param.b32 	%r74, [retval0];
	} // callseq 8
	ld.global.f32 	%f50, [%rd72+-16];
	cvt.f64.f32 	%fd5, %f50;
	st.local.f64 	[%rd31], %fd5;
	{ // callseq 9, 0
	.param .b64 param0;
	st.param.b64 	[param0], %rd33;
	.param .b64 param1;
	st.param.b64 	[param1], %rd30;
	.param .b32 retval0;
	call.uni (retval0), 
	vprintf, 
	(
	param0, 
	param1
	);
	ld.param.b32 	%r76, [retval0];
	} // callseq 9
	ld.global.f32 	%f51, [%rd72+-12];
	cvt.f64.f32 	%fd6, %f51;
	st.local.f64 	[%rd31], %fd6;
	{ // callseq 10, 0
	.param .b64 param0;
	st.param.b64 	[param0], %rd33;
	.param .b64 param1;
	st.param.b64 	[param1], %rd30;
	.param .b32 retval0;
	call.uni (retval0), 
	vprintf, 
	(
	param0, 
	param1
	);
	ld.param.b32 	%r78, [retval0];
	} // callseq 10
	ld.global.f32 	%f52, [%rd72+-8];
	cvt.f64.f32 	%fd7, %f52;
	st.local.f64 	[%rd31], %fd7;
	{ // callseq 11, 0
	.param .b64 param0;
	st.param.b64 	[param0], %rd33;
	.param .b64 param1;
	st.param.b64 	[param1], %rd30;
	.param .b32 retval0;
	call.uni (retval0), 
	vprintf, 
	(
	param0, 
	param1
	);
	ld.param.b32 	%r80, [retval0];
	} // callseq 11
	ld.global.f32 	%f53, [%rd72+-4];
	cvt.f64.f32 	%fd8, %f53;
	st.local.f64 	[%rd31], %fd8;
	{ // callseq 12, 0
	.param .b64 param0;
	st.param.b64 	[param0], %rd33;
	.param .b64 param1;
	st.param.b64 	[param1], %rd30;
	.param .b32 retval0;
	call.uni (retval0), 
	vprintf, 
	(
	param0, 
	param1
	);
	ld.param.b32 	%r82, [retval0];
	} // callseq 12
	ld.global.f32 	%f54, [%rd72];
	cvt.f64.f32 	%fd9, %f54;
	st.local.f64 	[%rd31], %fd9;
	{ // callseq 13, 0
	.param .b64 param0;
	st.param.b64 	[param0], %rd33;
	.param .b64 param1;
	st.param.b64 	[param1], %rd30;
	.param .b32 retval0;
	call.uni (retval0), 
	vprintf, 
	(
	param0, 
	param1
	);
	ld.param.b32 	%r84, [retval0];
	} // callseq 13
	ld.global.f32 	%f55, [%rd72+4];
	cvt.f64.f32 	%fd10, %f55;
	st.local.f64 	[%rd31], %fd10;
	{ // callseq 14, 0
	.param .b64 param0;
	st.param.b64 	[param0], %rd33;
	.param .b64 param1;
	st.param.b64 	[param1], %rd30;
	.param .b32 retval0;
	call.uni (retval0), 
	vprintf, 
	(
	param0, 
	param1
	);
	ld.param.b32 	%r86, [retval0];
	} // callseq 14
	ld.global.f32 	%f56, [%rd72+8];
	cvt.f64.f32 	%fd11, %f56;
	st.local.f64 	[%rd31], %fd11;
	{ // callseq 15, 0
	.param .b64 param0;
	st.param.b64 	[param0], %rd33;
	.param .b64 param1;
	st.param.b64 	[param1], %rd30;
	.param .b32 retval0;
	call.uni (retval0), 
	vprintf, 
	(
	param0, 
	param1
	);
	ld.param.b32 	%r88, [retval0];
	} // callseq 15
	ld.global.f32 	%f57, [%rd72+12];
	cvt.f64.f32 	%fd12, %f57;
	st.local.f64 	[%rd31], %fd12;
	{ // callseq 16, 0
	.param .b64 param0;
	st.param.b64 	[param0], %rd33;
	.param .b64 param1;
	st.param.b64 	[param1], %rd30;
	.param .b32 retval0;
	call.uni (retval0), 
	vprintf, 
	(
	param0, 
	param1
	);
	ld.param.b32 	%r90, [retval0];
	} // callseq 16
	ld.global.f32 	%f58, [%rd72+16];
	cvt.f64.f32 	%fd13, %f58;
	st.local.f64 	[%rd31], %fd13;
	{ // callseq 17, 0
	.param .b64 param0;
	st.param.b64 	[param0], %rd33;
	.param .b64 param1;
	st.param.b64 	[param1], %rd30;
	.param .b32 retval0;
	call.uni (retval0), 
	vprintf, 
	(
	param0, 
	param1
	);
	ld.param.b32 	%r92, [retval0];
	} // callseq 17
	ld.global.f32 	%f59, [%rd72+20];
	cvt.f64.f32 	%fd14, %f59;
	st.local.f64 	[%rd31], %fd14;
	{ // callseq 18, 0
	.param .b64 param0;
	st.param.b64 	[param0], %rd33;
	.param .b64 param1;
	st.param.b64 	[param1], %rd30;
	.param .b32 retval0;
	call.uni (retval0), 
	vprintf, 
	(
	param0, 
	param1
	);
	ld.param.b32 	%r94, [retval0];
	} // callseq 18
	ld.global.f32 	%f60, [%rd72+24];
	cvt.f64.f32 	%fd15, %f60;
	st.local.f64 	[%rd31], %fd15;
	{ // callseq 19, 0
	.param .b64 param0;
	st.param.b64 	[param0], %rd33;
	.param .b64 param1;
	st.param.b64 	[param1], %rd30;
	.param .b32 retval0;
	call.uni (retval0), 
	vprintf, 
	(
	param0, 
	param1
	);
	ld.param.b32 	%r96, [retval0];
	} // callseq 19
	ld.global.f32 	%f61, [%rd72+28];
	cvt.f64.f32 	%fd16, %f61;
	st.local.f64 	[%rd31], %fd16;
	{ // callseq 20, 0
	.param .b64 param0;
	st.param.b64 	[param0], %rd33;
	.param .b64 param1;
	st.param.b64 	[param1], %rd30;
	.param .b32 retval0;
	call.uni (retval0), 
	vprintf, 
	(
	param0, 
	param1
	);
	ld.param.b32 	%r98, [retval0];
	} // callseq 20
	add.s32 	%r143, %r143, 16;
	add.s64 	%rd72, %rd72, 64;
	setp.eq.s32 	%p15, %r143, 0;
	@%p15 bra 	$L__BB3_18;
	bra.uni 	$L__BB3_17;
$L__BB3_18:
	setp.eq.s32 	%p16, %r13, 0;
	@%p16 bra 	$L__BB3_28;
	cvta.to.local.u64 	%rd7, %rd34;
	add.s32 	%r100, %r13, -1;
	setp.lt.u32 	%p17, %r100, 7;
	@%p17 bra 	$L__BB3_21;
	add.s32 	%r101, %r145, %r16;
	mul.wide.u32 	%rd35, %r101, 4;
	add.s64 	%rd36, %rd1, %rd35;
	ld.global.f32 	%f62, [%rd36];
	cvt.f64.f32 	%fd17, %f62;
	st.local.f64 	[%rd7], %fd17;
	cvta.global.u64 	%rd38, %rd57;
	{ // callseq 21, 0
	.param .b64 param0;
	st.param.b64 	[param0], %rd38;
	.param .b64 param1;
	st.param.b64 	[param1], %rd34;
	.param .b32 retval0;
	call.uni (retval0), 
	vprintf, 
	(
	param0, 
	param1
	);
	ld.param.b32 	%r102, [retval0];
	} // callseq 21
	cvt.u64.u32 	%rd40, %r16;
	cvt.u64.u32 	%rd41, %r145;
	add.s64 	%rd42, %rd41, %rd40;
	shl.b64 	%rd43, %rd42, 2;
	add.s64 	%rd44, %rd1, %rd43;
	ld.global.f32 	%f63, [%rd44+4];
	cvt.f64.f32 	%fd18, %f63;
	st.local.f64 	[%rd7], %fd18;
	{ // callseq 22, 0
	.param .b64 param0;
	st.param.b64 	[param0], %rd38;
	.param .b64 param1;
	st.param.b64 	[param1], %rd34;
	.param .b32 retval0;
	call.uni (retval0), 
	vprintf, 
	(
	param0, 
	param1
	);
	ld.param.b32 	%r104, [retval0];
	} // callseq 22
	ld.global.f32 	%f64, [%rd44+8];
	cvt.f64.f32 	%fd19, %f64;
	st.local.f64 	[%rd7], %fd19;
	{ // callseq 23, 0
	.param .b64 param0;
	st.param.b64 	[param0], %rd38;
	.param .b64 param1;
	st.param.b64 	[param1], %rd34;
	.param .b32 retval0;
	call.uni (retval0), 
	vprintf, 
	(
	param0, 
	param1
	);
	ld.param.b32 	%r106, [retval0];
	} // callseq 23
	ld.global.f32 	%f65, [%rd44+12];
	cvt.f64.f32 	%fd20, %f65;
	st.local.f64 	[%rd7], %fd20;
	{ // callseq 24, 0
	.param .b64 param0;
	st.param.b64 	[param0], %rd38;
	.param .b64 param1;
	st.param.b64 	[param1], %rd34;
	.param .b32 retval0;
	call.uni (retval0), 
	vprintf, 
	(
	param0, 
	param1
	);
	ld.param.b32 	%r108, [retval0];
	} // callseq 24
	ld.global.f32 	%f66, [%rd44+16];
	cvt.f64.f32 	%fd21, %f66;
	st.local.f64 	[%rd7], %fd21;
	{ // callseq 25, 0
	.param .b64 param0;
	st.param.b64 	[param0], %rd38;
	.param .b64 param1;
	st.param.b64 	[param1], %rd34;
	.param .b32 retval0;
	call.uni (retval0), 
	vprintf, 
	(
	param0, 
	param1
	);
	ld.param.b32 	%r110, [retval0];
	} // callseq 25
	ld.global.f32 	%f67, [%rd44+20];
	cvt.f64.f32 	%fd22, %f67;
	st.local.f64 	[%rd7], %fd22;
	{ // callseq 26, 0
	.param .b64 param0;
	st.param.b64 	[param0], %rd38;
	.param .b64 param1;
	st.param.b64 	[param1], %rd34;
	.param .b32 retval0;
	call.uni (retval0), 
	vprintf, 
	(
	param0, 
	param1
	);
	ld.param.b32 	%r112, [retval0];
	} // callseq 26
	ld.global.f32 	%f68, [%rd44+24];
	cvt.f64.f32 	%fd23, %f68;
	st.local.f64 	[%rd7], %fd23;
	{ // callseq 27, 0
	.param .b64 param0;
	st.param.b64 	[param0], %rd38;
	.param .b64 param1;
	st.param.b64 	[param1], %rd34;
	.param .b32 retval0;
	call.uni (retval0), 
	vprintf, 
	(
	param0, 
	param1
	);
	ld.param.b32 	%r114, [retval0];
	} // callseq 27
	ld.global.f32 	%f69, [%rd44+28];
	cvt.f64.f32 	%fd24, %f69;
	st.local.f64 	[%rd7], %fd24;
	{ // callseq 28, 0
	.param .b64 param0;
	st.param.b64 	[param0], %rd38;
	.param .b64 param1;
	st.param.b64 	[param1], %rd34;
	.param .b32 retval0;
	call.uni (retval0), 
	vprintf, 
	(
	param0, 
	param1
	);
	ld.param.b32 	%r116, [retval0];
	} // callseq 28
	add.s32 	%r145, %r145, 8;
$L__BB3_21:
	setp.eq.s32 	%p18, %r14, 0;
	@%p18 bra 	$L__BB3_28;
	add.s32 	%r118, %r14, -1;
	setp.lt.u32 	%p19, %r118, 3;
	@%p19 bra 	$L__BB3_24;
	add.s32 	%r119, %r145, %r16;
	mul.wide.u32 	%rd45, %r119, 4;
	add.s64 	%rd46, %rd1, %rd45;
	ld.global.f32 	%f70, [%rd46];
	cvt.f64.f32 	%fd25, %f70;
	st.local.f64 	[%rd7], %fd25;
	cvta.global.u64 	%rd48, %rd57;
	{ // callseq 29, 0
	.param .b64 param0;
	st.param.b64 	[param0], %rd48;
	.param .b64 param1;
	st.param.b64 	[param1], %rd34;
	.param .b32 retval0;
	call.uni (retval0), 
	vprintf, 
	(
	param0, 
	param1
	);
	ld.param.b32 	%r120, [retval0];
	} // callseq 29
	cvt.u64.u32 	%rd50, %r16;
	cvt.u64.u32 	%rd51, %r145;
	add.s64 	%rd52, %rd51, %rd50;
	shl.b64 	%rd53, %rd52, 2;
	add.s64 	%rd54, %rd1, %rd53;
	ld.global.f32 	%f71, [%rd54+4];
	cvt.f64.f32 	%fd26, %f71;
	st.local.f64 	[%rd7], %fd26;
	{ // callseq 30, 0
	.param .b64 param0;
	st.param.b64 	[param0], %rd48;
	.param .b64 param1;
	st.param.b64 	[param1], %rd34;
	.param .b32 retval0;
	call.uni (retval0), 
	vprintf, 
	(
	param0, 
	param1
	);
	ld.param.b32 	%r122, [retval0];
	} // callseq 30
	ld.global.f32 	%f72, [%rd54+8];
	cvt.f64.f32 	%fd27, %f72;
	st.local.f64 	[%rd7], %fd27;
	{ // callseq 31, 0
	.param .b64 param0;
	st.param.b64 	[param0], %rd48;
	.param .b64 param1;
	st.param.b64 	[param1], %rd34;
	.param .b32 retval0;
	call.uni (retval0), 
	vprintf, 
	(
	param0, 
	param1
	);
	ld.param.b32 	%r124, [retval0];
	} // callseq 31
	ld.global.f32 	%f73, [%rd54+12];
	cvt.f64.f32 	%fd28, %f73;
	st.local.f64 	[%rd7], %fd28;
	{ // callseq 32, 0
	.param .b64 param0;
	st.param.b64 	[param0], %rd48;
	.param .b64 param1;
	st.param.b64 	[param1], %rd34;
	.param .b32 retval0;
	call.uni (retval0), 
	vprintf, 
	(
	param0, 
	param1
	);
	ld.param.b32 	%r126, [retval0];
	} // callseq 32
	add.s32 	%r145, %r145, 4;
$L__BB3_24:
	and.b32  	%r26, %r28, 3;
	setp.eq.s32 	%p20, %r26, 0;
	@%p20 bra 	$L__BB3_28;
	setp.eq.s32 	%p21, %r26, 1;
	add.s32 	%r128, %r145, %r16;
	mul.wide.u32 	%rd55, %r128, 4;
	add.s64 	%rd56, %rd1, %rd55;
	ld.global.f32 	%f74, [%rd56];
	cvt.f64.f32 	%fd29, %f74;
	st.local.f64 	[%rd7], %fd29;
	cvta.global.u64 	%rd58, %rd57;
	{ // callseq 33, 0
	.param .b64 param0;
	st.param.b64 	[param0], %rd58;
	.param .b64 param1;
	st.param.b64 	[param1], %rd34;
	.param .b32 retval0;
	call.uni (retval0), 
	vprintf, 
	(
	param0, 
	param1
	);
	ld.param.b32 	%r129, [retval0];
	} // callseq 33
	@%p21 bra 	$L__BB3_28;
	setp.eq.s32 	%p22, %r26, 2;
	cvt.u64.u32 	%rd60, %r16;
	cvt.u64.u32 	%rd61, %r145;
	add.s64 	%rd62, %rd61, %rd60;
	shl.b64 	%rd63, %rd62, 2;
	add.s64 	%rd8, %rd1, %rd63;
	ld.global.f32 	%f75, [%rd8+4];
	cvt.f64.f32 	%fd30, %f75;
	st.local.f64 	[%rd7], %fd30;
	cvta.global.u64 	%rd65, %rd57;
	{ // callseq 34, 0
	.param .b64 param0;
	st.param.b64 	[param0], %rd65;
	.param .b64 param1;
	st.param.b64 	[param1], %rd34;
	.param .b32 retval0;
	call.uni (retval0), 
	vprintf, 
	(
	param0, 
	param1
	);
	ld.param.b32 	%r131, [retval0];
	} // callseq 34
	@%p22 bra 	$L__BB3_28;
	ld.global.f32 	%f76, [%rd8+8];
	cvt.f64.f32 	%fd31, %f76;
	st.local.f64 	[%rd7], %fd31;
	cvta.global.u64 	%rd68, %rd57;
	{ // callseq 35, 0
	.param .b64 param0;
	st.param.b64 	[param0], %rd68;
	.param .b64 param1;
	st.param.b64 	[param1], %rd34;
	.param .b32 retval0;
	call.uni (retval0), 
	vprintf, 
	(
	param0, 
	param1
	);
	ld.param.b32 	%r133, [retval0];
	} // callseq 35
$L__BB3_28:
	cvta.global.u64 	%rd71, %rd70;
	{ // callseq 36, 0
	.param .b64 param0;
	st.param.b64 	[param0], %rd71;
	.param .b64 param1;
	st.param.b64 	[param1], 0;
	.param .b32 retval0;
	call.uni (retval0), 
	vprintf, 
	(
	param0, 
	param1
	);
	ld.param.b32 	%r135, [retval0];
	} // callseq 36
	add.s32 	%r142, %r142, 1;
	setp.eq.s32 	%p23, %r142, 5;
	@%p23 bra 	$L__BB3_30;
	bra.uni 	$L__BB3_15;
$L__BB3_29:
	mov.u64 	%rd26, $str$1;
	cvta.global.u64 	%rd27, %rd26;
	{ // callseq 0, 0
	.param .b64 param0;
	st.param.b64 	[param0], %rd27;
	.param .b64 param1;
	st.param.b64 	[param1], 0;
	.param .b32 retval0;
	call.uni (retval0), 
	vprintf, 
	(
	param0, 
	param1
	);
	ld.param.b32 	%r55, [retval0];
	} // callseq 0
	{ // callseq 1, 0
	.param .b64 param0;
	st.param.b64 	[param0], %rd27;
	.param .b64 param1;
	st.param.b64 	[param1], 0;
	.param .b32 retval0;
	call.uni (retval0), 
	vprintf, 
	(
	param0, 
	param1
	);
	ld.param.b32 	%r57, [retval0];
	} // callseq 1
	{ // callseq 2, 0
	.param .b64 param0;
	st.param.b64 	[param0], %rd27;
	.param .b64 param1;
	st.param.b64 	[param1], 0;
	.param .b32 retval0;
	call.uni (retval0), 
	vprintf, 
	(
	param0, 
	param1
	);
	ld.param.b32 	%r59, [retval0];
	} // callseq 2
	{ // callseq 3, 0
	.param .b64 param0;
	st.param.b64 	[param0], %rd27;
	.param .b64 param1;
	st.param.b64 	[param1], 0;
	.param .b32 retval0;
	call.uni (retval0), 
	vprintf, 
	(
	param0, 
	param1
	);
	ld.param.b32 	%r61, [retval0];
	} // callseq 3
	{ // callseq 4, 0
	.param .b64 param0;
	st.param.b64 	[param0], %rd27;
	.param .b64 param1;
	st.param.b64 	[param1], 0;
	.param .b32 retval0;
	call.uni (retval0), 
	vprintf, 
	(
	param0, 
	param1
	);
	ld.param.b32 	%r63, [retval0];
	} // callseq 4
$L__BB3_30:
	mov.b32 	%r137, 0;
	st.global.u32 	[%rd3], %r137;
	ret;

}
	// .globl	_ZN3cub18CUB_300001_SM_10006detail11EmptyKernelIvEEvv
.visible .entry _ZN3cub18CUB_300001_SM_10006detail11EmptyKernelIvEEvv()
{


	ret;

}
	// .globl	_ZN3cub18CUB_300001_SM_10006detail8for_each13static_kernelINS2_12policy_hub_t12policy_500_tEmN6thrust24THRUST_300001_SM_1000_NS8cuda_cub20__uninitialized_fill7functorINS7_10device_ptrIiEEiEEEEvT0_T1_
.visible .entry _ZN3cub18CUB_300001_SM_10006detail8for_each13static_kernelINS2_12policy_hub_t12policy_500_tEmN6thrust24THRUST_300001_SM_1000_NS8cuda_cub20__uninitialized_fill7functorINS7_10device_ptrIiEEiEEEEvT0_T1_(
	.param .u64 _ZN3cub18CUB_300001_SM_10006detail8for_each13static_kernelINS2_12policy_hub_t12policy_500_tEmN6thrust24THRUST_300001_SM_1000_NS8cuda_cub20__uninitialized_fill7functorINS7_10device_ptrIiEEiEEEEvT0_T1__param_0,
	.param .align 8 .b8 _ZN3cub18CUB_300001_SM_10006detail8for_each13static_kernelINS2_12policy_hub_t12policy_500_tEmN6thrust24THRUST_300001_SM_1000_NS8cuda_cub20__uninitialized_fill7functorINS7_10device_ptrIiEEiEEEEvT0_T1__param_1[16]
)
.maxntid 256
{
	.reg .pred 	%p<4>;
	.reg .b16 	%rs<5>;
	.reg .b32 	%r<12>;
	.reg .b64 	%rd<16>;

	ld.param.u32 	%r3, [_ZN3cub18CUB_300001_SM_10006detail8for_each13static_kernelINS2_12policy_hub_t12policy_500_tEmN6thrust24THRUST_300001_SM_1000_NS8cuda_cub20__uninitialized_fill7functorINS7_10device_ptrIiEEiEEEEvT0_T1__param_1+8];
	ld.param.u64 	%rd4, [_ZN3cub18CUB_300001_SM_10006detail8for_each13static_kernelINS2_12policy_hub_t12policy_500_tEmN6thrust24THRUST_300001_SM_1000_NS8cuda_cub20__uninitialized_fill7functorINS7_10device_ptrIiEEiEEEEvT0_T1__param_1];
	ld.param.u64 	%rd5, [_ZN3cub18CUB_300001_SM_10006detail8for_each13static_kernelINS2_12policy_hub_t12policy_500_tEmN6thrust24THRUST_300001_SM_1000_NS8cuda_cub20__uninitialized_fill7functorINS7_10device_ptrIiEEiEEEEvT0_T1__param_0];
	mov.u32 	%r9, %ctaid.x;
	mul.wide.u32 	%rd1, %r9, 512;
	sub.s64 	%rd2, %rd5, %rd1;
	setp.lt.u64 	%p1, %rd2, 512;
	@%p1 bra 	$L__BB5_2;
	mov.u32 	%r11, %tid.x;
	cvta.to.global.u64 	%rd11, %rd4;
	cvt.u64.u32 	%rd12, %r11;
	add.s64 	%rd13, %rd1, %rd12;
	shl.b64 	%rd14, %rd13, 2;
	add.s64 	%rd15, %rd11, %rd14;
	st.global.u32 	[%rd15], %r3;
	st.global.u32 	[%rd15+1024], %r3;
	bra.uni 	$L__BB5_6;
$L__BB5_2:
	cvta.to.global.u64 	%rd6, %rd4;
	mov.u32 	%r2, %tid.x;
	cvt.u64.u32 	%rd7, %r2;
	setp.le.u64 	%p2, %rd2, %rd7;
	add.s64 	%rd8, %rd1, %rd7;
	shl.b64 	%rd9, %rd8, 2;
	add.s64 	%rd3, %rd6, %rd9;
	@%p2 bra 	$L__BB5_4;
	st.global.u32 	[%rd3], %r3;
$L__BB5_4:
	add.s32 	%r10, %r2, 256;
	cvt.u64.u32 	%rd10, %r10;
	setp.le.u64 	%p3, %rd2, %rd10;
	@%p3 bra 	$L__BB5_6;
	st.global.u32 	[%rd3+1024], %r3;
$L__BB5_6:
	ret;

}
	// .globl	_ZN3cub18CUB_300001_SM_10006detail9transform16transform_kernelINS2_10policy_hubILb1EN4cuda3std3__45tupleIJN6thrust24THRUST_300001_SM_1000_NS17counting_iteratorIiNSA_11use_defaultESC_SC_EEEEEE10policy1000EiNS7_10__identityENSA_6detail15normal_iteratorINSA_10device_ptrIiEEEEJSD_EEEvT0_iT1_T2_DpNS2_10kernel_argIT3_EE
.visible .entry _ZN3cub18CUB_300001_SM_10006detail9transform16transform_kernelINS2_10policy_hubILb1EN4cuda3std3__45tupleIJN6thrust24THRUST_300001_SM_1000_NS17counting_iteratorIiNSA_11use_defaultESC_SC_EEEEEE10policy1000EiNS7_10__identityENSA_6detail15normal_iteratorINSA_10device_ptrIiEEEEJSD_EEEvT0_iT1_T2_DpNS2_10kernel_argIT3_EE(
	.param .u32 _ZN3cub18CUB_300001_SM_10006detail9transform16transform_kernelINS2_10policy_hubILb1EN4cuda3std3__45tupleIJN6thrust24THRUST_300001_SM_1000_NS17counting_iteratorIiNSA_11use_defaultESC_SC_EEEEEE10policy1000EiNS7_10__identityENSA_6detail15normal_iteratorINSA_10device_ptrIiEEEEJSD_EEEvT0_iT1_T2_DpNS2_10kernel_argIT3_EE_param_0,
	.param .u32 _ZN3cub18CUB_300001_SM_10006detail9transform16transform_kernelINS2_10policy_hubILb1EN4cuda3std3__45tupleIJN6thrust24THRUST_300001_SM_1000_NS17counting_iteratorIiNSA_11use_defaultESC_SC_EEEEEE10policy1000EiNS7_10__identityENSA_6detail15normal_iteratorINSA_10device_ptrIiEEEEJSD_EEEvT0_iT1_T2_DpNS2_10kernel_argIT3_EE_param_1,
	.param .align 1 .b8 _ZN3cub18CUB_300001_SM_10006detail9transform16transform_kernelINS2_10policy_hubILb1EN4cuda3std3__45tupleIJN6thrust24THRUST_300001_SM_1000_NS17counting_iteratorIiNSA_11use_defaultESC_SC_EEEEEE10policy1000EiNS7_10__identityENSA_6detail15normal_iteratorINSA_10device_ptrIiEEEEJSD_EEEvT0_iT1_T2_DpNS2_10kernel_argIT3_EE_param_2[1],
	.param .align 8 .b8 _ZN3cub18CUB_300001_SM_10006detail9transform16transform_kernelINS2_10policy_hubILb1EN4cuda3std3__45tupleIJN6thrust24THRUST_300001_SM_1000_NS17counting_iteratorIiNSA_11use_defaultESC_SC_EEEEEE10policy1000EiNS7_10__identityENSA_6detail15normal_iteratorINSA_10device_ptrIiEEEEJSD_EEEvT0_iT1_T2_DpNS2_10kernel_argIT3_EE_param_3[8],
	.param .align 8 .b8 _ZN3cub18CUB_300001_SM_10006detail9transform16transform_kernelINS2_10policy_hubILb1EN4cuda3std3__45tupleIJN6thrust24THRUST_300001_SM_1000_NS17counting_iteratorIiNSA_11use_defaultESC_SC_EEEEEE10policy1000EiNS7_10__identityENSA_6detail15normal_iteratorINSA_10device_ptrIiEEEEJSD_EEEvT0_iT1_T2_DpNS2_10kernel_argIT3_EE_param_4[16]
)
.maxntid 128
{
	.reg .pred 	%p<35>;
	.reg .b32 	%r<104>;
	.reg .b64 	%rd<25>;

	ld.param.u32 	%r41, [_ZN3cub18CUB_300001_SM_10006detail9transform16transform_kernelINS2_10policy_hubILb1EN4cuda3std3__45tupleIJN6thrust24THRUST_300001_SM_1000_NS17counting_iteratorIiNSA_11use_defaultESC_SC_EEEEEE10policy1000EiNS7_10__identityENSA_6detail15normal_iteratorINSA_10device_ptrIiEEEEJSD_EEEvT0_iT1_T2_DpNS2_10kernel_argIT3_EE_param_4];
	ld.param.u32 	%r42, [_ZN3cub18CUB_300001_SM_10006detail9transform16transform_kernelINS2_10policy_hubILb1EN4cuda3std3__45tupleIJN6thrust24THRUST_300001_SM_1000_NS17counting_iteratorIiNSA_11use_defaultESC_SC_EEEEEE10policy1000EiNS7_10__identityENSA_6detail15normal_iteratorINSA_10device_ptrIiEEEEJSD_EEEvT0_iT1_T2_DpNS2_10kernel_argIT3_EE_param_0];
	ld.param.u64 	%rd5, [_ZN3cub18CUB_300001_SM_10006detail9transform16transform_kernelINS2_10policy_hubILb1EN4cuda3std3__45tupleIJN6thrust24THRUST_300001_SM_1000_NS17counting_iteratorIiNSA_11use_defaultESC_SC_EEEEEE10policy1000EiNS7_10__identityENSA_6detail15normal_iteratorINSA_10device_ptrIiEEEEJSD_EEEvT0_iT1_T2_DpNS2_10kernel_argIT3_EE_param_3];
	ld.param.u32 	%r40, [_ZN3cub18CUB_300001_SM_10006detail9transform16transform_kernelINS2_10policy_hubILb1EN4cuda3std3__45tupleIJN6thrust24THRUST_300001_SM_1000_NS17counting_iteratorIiNSA_11use_defaultESC_SC_EEEEEE10policy1000EiNS7_10__identityENSA_6detail15normal_iteratorINSA_10device_ptrIiEEEEJSD_EEEvT0_iT1_T2_DpNS2_10kernel_argIT3_EE_param_1];
	cvta.to.global.u64 	%rd6, %rd5;
	shl.b32 	%r43, %r40, 7;
	mov.u32 	%r44, %ctaid.x;
	mul.lo.s32 	%r45, %r43, %r44;
	sub.s32 	%r46, %r42, %r45;
	min.s32 	%r1, %r43, %r46;
	add.s32 	%r2, %r41, %r45;
	mul.wide.s32 	%rd7, %r45, 4;
	add.s64 	%rd1, %rd6, %rd7;
	setp.gt.s32 	%p1, %r43, %r46;
	@%p1 bra 	$L__BB6_13;
	setp.lt.s32 	%p2, %r40, 1;
	@%p2 bra 	$L__BB6_54;
	mov.u32 	%r3, %tid.x;
	and.b32  	%r4, %r40, 7;
	setp.lt.u32 	%p3, %r40, 8;
	mov.b32 	%r101, 0;
	@%p3 bra 	$L__BB6_5;
	and.b32  	%r101, %r40, 2147483640;
	mov.b32 	%r96, 0;
$L__BB6_4:
	.pragma "nounroll";
	shl.b32 	%r49, %r96, 7;
	add.s32 	%r50, %r49, %r3;
	add.s32 	%r51, %r50, %r2;
	mul.wide.u32 	%rd8, %r50, 4;
	add.s64 	%rd9, %rd1, %rd8;
	st.global.u32 	[%rd9], %r51;
	add.s32 	%r52, %r50, 128;
	add.s32 	%r53, %r51, 128;
	mul.wide.s32 	%rd10, %r52, 4;
	add.s64 	%rd11, %rd1, %rd10;
	st.global.u32 	[%rd11], %r53;
	add.s32 	%r54, %r51, 256;
	st.global.u32 	[%rd11+512], %r54;
	add.s32 	%r55, %r51, 384;
	st.global.u32 	[%rd11+1024], %r55;
	add.s32 	%r56, %r51, 512;
	st.global.u32 	[%rd11+1536], %r56;
	add.s32 	%r57, %r51, 640;
	st.global.u32 	[%rd11+2048], %r57;
	add.s32 	%r58, %r51, 768;
	st.global.u32 	[%rd11+2560], %r58;
	add.s32 	%r59, %r51, 896;
	st.global.u32 	[%rd11+3072], %r59;
	add.s32 	%r96, %r96, 8;
	setp.eq.s32 	%p4, %r96, %r101;
	@%p4 bra 	$L__BB6_5;
	bra.uni 	$L__BB6_4;
$L__BB6_5:
	setp.eq.s32 	%p5, %r4, 0;
	@%p5 bra 	$L__BB6_54;
	and.b32  	%r35, %r40, 3;
	setp.lt.u32 	%p6, %r4, 4;
	@%p6 bra 	$L__BB6_8;
	shl.b32 	%r60, %r101, 7;
	add.s32 	%r61, %r60, %r3;
	add.s32 	%r62, %r61, %r2;
	mul.wide.s32 	%rd12, %r61, 4;
	add.s64 	%rd13, %rd1, %rd12;
	st.global.u32 	[%rd13], %r62;
	add.s32 	%r63, %r62, 128;
	st.global.u32 	[%rd13+512], %r63;
	add.s32 	%r64, %r62, 256;
	st.global.u32 	[%rd13+1024], %r64;
	add.s32 	%r65, %r62, 384;
	st.global.u32 	[%rd13+1536], %r65;
	add.s32 	%r101, %r101, 4;
$L__BB6_8:
	setp.eq.s32 	%p7, %r35, 0;
	@%p7 bra 	$L__BB6_54;
	setp.eq.s32 	%p8, %r35, 1;
	@%p8 bra 	$L__BB6_11;
	shl.b32 	%r66, %r101, 7;
	add.s32 	%r67, %r66, %r3;
	add.s32 	%r68, %r67, %r2;
	mul.wide.s32 	%rd14, %r67, 4;
	add.s64 	%rd15, %rd1, %rd14;
	st.global.u32 	[%rd15], %r68;
	add.s32 	%r69, %r68, 128;
	st.global.u32 	[%rd15+512], %r69;
	add.s32 	%r101, %r101, 2;
$L__BB6_11:
	and.b32  	%r70, %r40, 1;
	setp.eq.b32 	%p9, %r70, 1;
	not.pred 	%p10, %p9;
	@%p10 bra 	$L__BB6_54;
	shl.b32 	%r71, %r101, 7;
	add.s32 	%r72, %r71, %r3;
	add.s32 	%r73, %r72, %r2;
	mul.wide.s32 	%rd16, %r72, 4;
	add.s64 	%rd17, %rd1, %rd16;
	st.global.u32 	[%rd17], %r73;
	bra.uni 	$L__BB6_54;
$L__BB6_13:
	setp.lt.s32 	%p11, %r40, 1;
	@%p11 bra 	$L__BB6_54;
	mov.u32 	%r6, %tid.x;
	and.b32  	%r7, %r40, 7;
	setp.lt.u32 	%p12, %r40, 8;
	mov.b32 	%r98, 0;
	@%p12 bra 	$L__BB6_33;
	and.b32  	%r98, %r40, 2147483640;
	mov.b32 	%r97, 0;
$L__BB6_16:
	.pragma "nounroll";
	shl.b32 	%r76, %r97, 7;
	add.s32 	%r12, %r76, %r6;
	setp.ge.s32 	%p13, %r12, %r1;
	@%p13 bra 	$L__BB6_18;
	add.s32 	%r77, %r12, %r2;
	mul.wide.u32 	%rd18, %r12, 4;
	add.s64 	%rd19, %rd1, %rd18;
	st.global.u32 	[%rd19], %r77;
$L__BB6_18:
	add.s32 	%r13, %r12, 128;
	setp.ge.s32 	%p14, %r13, %r1;
	mul.wide.s32 	%rd20, %r13, 4;
	add.s64 	%rd2, %rd1, %rd20;
	@%p14 bra 	$L__BB6_20;
	add.s32 	%r78, %r13, %r2;
	st.global.u32 	[%rd2], %r78;
$L__BB6_20:
	add.s32 	%r14, %r12, 256;
	setp.ge.s32 	%p15, %r14, %r1;
	@%p15 bra 	$L__BB6_22;
	add.s32 	%r79, %r14, %r2;
	st.global.u32 	[%rd2+512], %r79;
$L__BB6_22:
	add.s32 	%r15, %r12, 384;
	setp.ge.s32 	%p16, %r15, %r1;
	@%p16 bra 	$L__BB6_24;
	add.s32 	%r80, %r15, %r2;
	st.global.u32 	[%rd2+1024], %r80;
$L__BB6_24:
	add.s32 	%r16, %r12, 512;
	setp.ge.s32 	%p17, %r16, %r1;
	@%p17 bra 	$L__BB6_26;
	add.s32 	%r81, %r16, %r2;
	st.global.u32 	[%rd2+1536], %r81;
$L__BB6_26:
	add.s32 	%r17, %r12, 640;
	setp.ge.s32 	%p18, %r17, %r1;
	@%p18 bra 	$L__BB6_28;
	add.s32 	%r82, %r17, %r2;
	st.global.u32 	[%rd2+2048], %r82;
$L__BB6_28:
	add.s32 	%r18, %r12, 768;
	setp.ge.s32 	%p19, %r18, %r1;
	@%p19 bra 	$L__BB6_30;
	add.s32 	%r83, %r18, %r2;
	st.global.u32 	[%rd2+2560], %r83;
$L__BB6_30:
	add.s32 	%r19, %r12, 896;
	setp.ge.s32 	%p20, %r19, %r1;
	@%p20 bra 	$L__BB6_32;
	add.s32 	%r84, %r19, %r2;
	st.global.u32 	[%rd2+3072], %r84;
$L__BB6_32:
	add.s32 	%r97, %r97, 8;
	setp.ne.s32 	%p21, %r97, %r98;
	@%p21 bra 	$L__BB6_16;
$L__BB6_33:
	setp.eq.s32 	%p22, %r7, 0;
	@%p22 bra 	$L__BB6_54;
	and.b32  	%r22, %r40, 3;
	setp.lt.u32 	%p23, %r7, 4;
	@%p23 bra 	$L__BB6_44;
	shl.b32 	%r85, %r98, 7;
	add.s32 	%r23, %r85, %r6;
	setp.ge.s32 	%p24, %r23, %r1;
	mul.wide.s32 	%rd21, %r23, 4;
	add.s64 	%rd3, %rd1, %rd21;
	@%p24 bra 	$L__BB6_37;
	add.s32 	%r86, %r23, %r2;
	st.global.u32 	[%rd3], %r86;
$L__BB6_37:
	add.s32 	%r24, %r23, 128;
	setp.ge.s32 	%p25, %r24, %r1;
	@%p25 bra 	$L__BB6_39;
	add.s32 	%r87, %r24, %r2;
	st.global.u32 	[%rd3+512], %r87;
$L__BB6_39:
	add.s32 	%r25, %r23, 256;
	setp.ge.s32 	%p26, %r25, %r1;
	@%p26 bra 	$L__BB6_41;
	add.s32 	%r88, %r25, %r2;
	st.global.u32 	[%rd3+1024], %r88;
$L__BB6_41:
	add.s32 	%r26, %r23, 384;
	setp.ge.s32 	%p27, %r26, %r1;
	@%p27 bra 	$L__BB6_43;
	add.s32 	%r89, %r26, %r2;
	st.global.u32 	[%rd3+1536], %r89;
$L__BB6_43:
	add.s32 	%r98, %r98, 4;
$L__BB6_44:
	setp.eq.s32 	%p28, %r22, 0;
	@%p28 bra 	$L__BB6_54;
	setp.eq.s32 	%p29, %r22, 1;
	@%p29 bra 	$L__BB6_51;
	shl.b32 	%r90, %r98, 7;
	add.s32 	%r29, %r90, %r6;
	setp.ge.s32 	%p30, %r29, %r1;
	mul.wide.s32 	%rd22, %r29, 4;
	add.s64 	%rd4, %rd1, %rd22;
	@%p30 bra 	$L__BB6_48;
	add.s32 	%r91, %r29, %r2;
	st.global.u32 	[%rd4], %r91;
$L__BB6_48:
	add.s32 	%r30, %r29, 128;
	setp.ge.s32 	%p31, %r30, %r1;
	@%p31 bra 	$L__BB6_50;
	add.s32 	%r92, %r30, %r2;
	st.global.u32 	[%rd4+512], %r92;
$L__BB6_50:
	add.s32 	%r98, %r98, 2;
$L__BB6_51:
	and.b32  	%r93, %r40, 1;
	setp.eq.b32 	%p32, %r93, 1;
	not.pred 	%p33, %p32;
	@%p33 bra 	$L__BB6_54;
	shl.b32 	%r94, %r98, 7;
	add.s32 	%r33, %r94, %r6;
	setp.ge.s32 	%p34, %r33, %r1;
	@%p34 bra 	$L__BB6_54;
	add.s32 	%r95, %r33, %r2;
	mul.wide.s32 	%rd23, %r33, 4;
	add.s64 	%rd24, %rd1, %rd23;
	st.global.u32 	[%rd24], %r95;
$L__BB6_54:
	ret;

}
	// .globl	_ZN3cub18CUB_300001_SM_10006detail9transform16transform_kernelINS2_10policy_hubILb1EN4cuda3std3__45tupleIJN6thrust24THRUST_300001_SM_1000_NS17counting_iteratorIiNSA_11use_defaultESC_SC_EEEEEE10policy1000ElNS7_10__identityENSA_6detail15normal_iteratorINSA_10device_ptrIiEEEEJSD_EEEvT0_iT1_T2_DpNS2_10kernel_argIT3_EE
.visible .entry _ZN3cub18CUB_300001_SM_10006detail9transform16transform_kernelINS2_10policy_hubILb1EN4cuda3std3__45tupleIJN6thrust24THRUST_300001_SM_1000_NS17counting_iteratorIiNSA_11use_defaultESC_SC_EEEEEE10policy1000ElNS7_10__identityENSA_6detail15normal_iteratorINSA_10device_ptrIiEEEEJSD_EEEvT0_iT1_T2_DpNS2_10kernel_argIT3_EE(
	.param .u64 _ZN3cub18CUB_300001_SM_10006detail9transform16transform_kernelINS2_10policy_hubILb1EN4cuda3std3__45tupleIJN6thrust24THRUST_300001_SM_1000_NS17counting_iteratorIiNSA_11use_defaultESC_SC_EEEEEE10policy1000ElNS7_10__identityENSA_6detail15normal_iteratorINSA_10device_ptrIiEEEEJSD_EEEvT0_iT1_T2_DpNS2_10kernel_argIT3_EE_param_0,
	.param .u32 _ZN3cub18CUB_300001_SM_10006detail9transform16transform_kernelINS2_10policy_hubILb1EN4cuda3std3__45tupleIJN6thrust24THRUST_300001_SM_1000_NS17counting_iteratorIiNSA_11use_defaultESC_SC_EEEEEE10policy1000ElNS7_10__identityENSA_6detail15normal_iteratorINSA_10device_ptrIiEEEEJSD_EEEvT0_iT1_T2_DpNS2_10kernel_argIT3_EE_param_1,
	.param .align 1 .b8 _ZN3cub18CUB_300001_SM_10006detail9transform16transform_kernelINS2_10policy_hubILb1EN4cuda3std3__45tupleIJN6thrust24THRUST_300001_SM_1000_NS17counting_iteratorIiNSA_11use_defaultESC_SC_EEEEEE10policy1000ElNS7_10__identityENSA_6detail15normal_iteratorINSA_10device_ptrIiEEEEJSD_EEEvT0_iT1_T2_DpNS2_10kernel_argIT3_EE_param_2[1],
	.param .align 8 .b8 _ZN3cub18CUB_300001_SM_10006detail9transform16transform_kernelINS2_10policy_hubILb1EN4cuda3std3__45tupleIJN6thrust24THRUST_300001_SM_1000_NS17counting_iteratorIiNSA_11use_defaultESC_SC_EEEEEE10policy1000ElNS7_10__identityENSA_6detail15normal_iteratorINSA_10device_ptrIiEEEEJSD_EEEvT0_iT1_T2_DpNS2_10kernel_argIT3_EE_param_3[8],
	.param .align 8 .b8 _ZN3cub18CUB_300001_SM_10006detail9transform16transform_kernelINS2_10policy_hubILb1EN4cuda3std3__45tupleIJN6thrust24THRUST_300001_SM_1000_NS17counting_iteratorIiNSA_11use_defaultESC_SC_EEEEEE10policy1000ElNS7_10__identityENSA_6detail15normal_iteratorINSA_10device_ptrIiEEEEJSD_EEEvT0_iT1_T2_DpNS2_10kernel_argIT3_EE_param_4[16]
)
.maxntid 128
{
	.reg .pred 	%p<35>;
	.reg .b32 	%r<102>;
	.reg .b64 	%rd<31>;

	ld.param.u32 	%r41, [_ZN3cub18CUB_300001_SM_10006detail9transform16transform_kernelINS2_10policy_hubILb1EN4cuda3std3__45tupleIJN6thrust24THRUST_300001_SM_1000_NS17counting_iteratorIiNSA_11use_defaultESC_SC_EEEEEE10policy1000ElNS7_10__identityENSA_6detail15normal_iteratorINSA_10device_ptrIiEEEEJSD_EEEvT0_iT1_T2_DpNS2_10kernel_argIT3_EE_param_4];
	ld.param.u64 	%rd5, [_ZN3cub18CUB_300001_SM_10006detail9transform16transform_kernelINS2_10policy_hubILb1EN4cuda3std3__45tupleIJN6thrust24THRUST_300001_SM_1000_NS17counting_iteratorIiNSA_11use_defaultESC_SC_EEEEEE10policy1000ElNS7_10__identityENSA_6detail15normal_iteratorINSA_10device_ptrIiEEEEJSD_EEEvT0_iT1_T2_DpNS2_10kernel_argIT3_EE_param_0];
	ld.param.u64 	%rd6, [_ZN3cub18CUB_300001_SM_10006detail9transform16transform_kernelINS2_10policy_hubILb1EN4cuda3std3__45tupleIJN6thrust24THRUST_300001_SM_1000_NS17counting_iteratorIiNSA_11use_defaultESC_SC_EEEEEE10policy1000ElNS7_10__identityENSA_6detail15normal_iteratorINSA_10device_ptrIiEEEEJSD_EEEvT0_iT1_T2_DpNS2_10kernel_argIT3_EE_param_3];
	ld.param.u32 	%r40, [_ZN3cub18CUB_300001_SM_10006detail9transform16transform_kernelINS2_10policy_hubILb1EN4cuda3std3__45tupleIJN6thrust24THRUST_300001_SM_1000_NS17counting_iteratorIiNSA_11use_defaultESC_SC_EEEEEE10policy1000ElNS7_10__identityENSA_6detail15normal_iteratorINSA_10device_ptrIiEEEEJSD_EEEvT0_iT1_T2_DpNS2_10kernel_argIT3_EE_param_1];
	cvta.to.global.u64 	%rd7, %rd6;
	shl.b32 	%r42, %r40, 7;
	mov.u32 	%r43, %ctaid.x;
	cvt.u64.u32 	%rd8, %r43;
	cvt.s64.s32 	%rd9, %r42;
	mul.lo.s64 	%rd10, %rd9, %rd8;
	sub.s64 	%rd11, %rd5, %rd10;
	min.s64 	%rd12, %rd11, %rd9;
	cvt.u32.u64 	%r1, %rd12;
	cvt.u32.u64 	%r44, %rd10;
	add.s32 	%r2, %r41, %r44;
	shl.b64 	%rd13, %rd10, 2;
	add.s64 	%rd1, %rd7, %rd13;
	setp.eq.s32 	%p1, %r42, %r1;
	@%p1 bra 	$L__BB7_42;
	setp.lt.s32 	%p2, %r40, 1;
	@%p2 bra 	$L__BB7_54;
	mov.u32 	%r3, %tid.x;
	and.b32  	%r4, %r40, 7;
	setp.lt.u32 	%p3, %r40, 8;
	mov.b32 	%r99, 0;
	@%p3 bra 	$L__BB7_21;
	and.b32  	%r99, %r40, 2147483640;
	mov.b32 	%r95, 0;
$L__BB7_4:
	.pragma "nounroll";
	shl.b32 	%r47, %r95, 7;
	add.s32 	%r12, %r47, %r3;
	setp.ge.s32 	%p4, %r12, %r1;
	@%p4 bra 	$L__BB7_6;
	add.s32 	%r48, %r12, %r2;
	mul.wide.u32 	%rd14, %r12, 4;
	add.s64 	%rd15, %rd1, %rd14;
	st.global.u32 	[%rd15], %r48;
$L__BB7_6:
	add.s32 	%r13, %r12, 128;
	setp.ge.s32 	%p5, %r13, %r1;
	mul.wide.s32 	%rd16, %r13, 4;
	add.s64 	%rd2, %rd1, %rd16;
	@%p5 bra 	$L__BB7_8;
	add.s32 	%r49, %r13, %r2;
	st.global.u32 	[%rd2], %r49;
$L__BB7_8:
	add.s32 	%r14, %r12, 256;
	setp.ge.s32 	%p6, %r14, %r1;
	@%p6 bra 	$L__BB7_10;
	add.s32 	%r50, %r14, %r2;
	st.global.u32 	[%rd2+512], %r50;
$L__BB7_10:
	add.s32 	%r15, %r12, 384;
	setp.ge.s32 	%p7, %r15, %r1;
	@%p7 bra 	$L__BB7_12;
	add.s32 	%r51, %r15, %r2;
	st.global.u32 	[%rd2+1024], %r51;
$L__BB7_12:
	add.s32 	%r16, %r12, 512;
	setp.ge.s32 	%p8, %r16, %r1;
	@%p8 bra 	$L__BB7_14;
	add.s32 	%r52, %r16, %r2;
	st.global.u32 	[%rd2+1536], %r52;
$L__BB7_14:
	add.s32 	%r17, %r12, 640;
	setp.ge.s32 	%p9, %r17, %r1;
	@%p9 bra 	$L__BB7_16;
	add.s32 	%r53, %r17, %r2;
	st.global.u32 	[%rd2+2048], %r53;
$L__BB7_16:
	add.s32 	%r18, %r12, 768;
	setp.ge.s32 	%p10, %r18, %r1;
	@%p10 bra 	$L__BB7_18;
	add.s32 	%r54, %r18, %r2;
	st.global.u32 	[%rd2+2560], %r54;
$L__BB7_18:
	add.s32 	%r19, %r12, 896;
	setp.ge.s32 	%p11, %r19, %r1;
	@%p11 bra 	$L__BB7_20;
	add.s32 	%r55, %r19, %r2;
	st.global.u32 	[%rd2+3072], %r55;
$L__BB7_20:
	add.s32 	%r95, %r95, 8;
	setp.eq.s32 	%p12, %r95, %r99;
	@%p12 bra 	$L__BB7_21;
	bra.uni 	$L__BB7_4;
$L__BB7_21:
	setp.eq.s32 	%p13, %r4, 0;
	@%p13 bra 	$L__BB7_54;
	and.b32  	%r28, %r40, 3;
	setp.lt.u32 	%p14, %r4, 4;
	@%p14 bra 	$L__BB7_32;
	shl.b32 	%r56, %r99, 7;
	add.s32 	%r29, %r56, %r3;
	setp.ge.s32 	%p15, %r29, %r1;
	mul.wide.s32 	%rd17, %r29, 4;
	add.s64 	%rd3, %rd1, %rd17;
	@%p15 bra 	$L__BB7_25;
	add.s32 	%r57, %r29, %r2;
	st.global.u32 	[%rd3], %r57;
$L__BB7_25:
	add.s32 	%r30, %r29, 128;
	setp.ge.s32 	%p16, %r30, %r1;
	@%p16 bra 	$L__BB7_27;
	add.s32 	%r58, %r30, %r2;
	st.global.u32 	[%rd3+512], %r58;
$L__BB7_27:
	add.s32 	%r31, %r29, 256;
	setp.ge.s32 	%p17, %r31, %r1;
	@%p17 bra 	$L__BB7_29;
	add.s32 	%r59, %r31, %r2;
	st.global.u32 	[%rd3+1024], %r59;
$L__BB7_29:
	add.s32 	%r32, %r29, 384;
	setp.ge.s32 	%p18, %r32, %r1;
	@%p18 bra 	$L__BB7_31;
	add.s32 	%r60, %r32, %r2;
	st.global.u32 	[%rd3+1536], %r60;
$L__BB7_31:
	add.s32 	%r99, %r99, 4;
$L__BB7_32:
	setp.eq.s32 	%p19, %r28, 0;
	@%p19 bra 	$L__BB7_54;
	setp.eq.s32 	%p20, %r28, 1;
	@%p20 bra 	$L__BB7_39;
	shl.b32 	%r61, %r99, 7;
	add.s32 	%r35, %r61, %r3;
	setp.ge.s32 	%p21, %r35, %r1;
	mul.wide.s32 	%rd18, %r35, 4;
	add.s64 	%rd4, %rd1, %rd18;
	@%p21 bra 	$L__BB7_36;
	add.s32 	%r62, %r35, %r2;
	st.global.u32 	[%rd4], %r62;
$L__BB7_36:
	add.s32 	%r36, %r35, 128;
	setp.ge.s32 	%p22, %r36, %r1;
	@%p22 bra 	$L__BB7_38;
	add.s32 	%r63, %r36, %r2;
	st.global.u32 	[%rd4+512], %r63;
$L__BB7_38:
	add.s32 	%r99, %r99, 2;
$L__BB7_39:
	and.b32  	%r64, %r40, 1;
	setp.eq.b32 	%p23, %r64, 1;
	not.pred 	%p24, %p23;
	@%p24 bra 	$L__BB7_54;
	shl.b32 	%r65, %r99, 7;
	add.s32 	%r39, %r65, %r3;
	setp.ge.s32 	%p25, %r39, %r1;
	@%p25 bra 	$L__BB7_54;
	add.s32 	%r66, %r39, %r2;
	mul.wide.s32 	%rd19, %r39, 4;
	add.s64 	%rd20, %rd1, %rd19;
	st.global.u32 	[%rd20], %r66;
	bra.uni 	$L__BB7_54;
$L__BB7_42:
	setp.lt.s32 	%p26, %r40, 1;
	@%p26 bra 	$L__BB7_54;
	mov.u32 	%r6, %tid.x;
	and.b32  	%r7, %r40, 7;
	setp.lt.u32 	%p27, %r40, 8;
	mov.b32 	%r97, 0;
	@%p27 bra 	$L__BB7_46;
	and.b32  	%r97, %r40, 2147483640;
	mov.b32 	%r94, 0;
$L__BB7_45:
	.pragma "nounroll";
	shl.b32 	%r69, %r94, 7;
	add.s32 	%r70, %r69, %r6;
	add.s32 	%r71, %r70, %r2;
	mul.wide.u32 	%rd21, %r70, 4;
	add.s64 	%rd22, %rd1, %rd21;
	st.global.u32 	[%rd22], %r71;
	add.s32 	%r72, %r70, 128;
	add.s32 	%r73, %r71, 128;
	mul.wide.s32 	%rd23, %r72, 4;
	add.s64 	%rd24, %rd1, %rd23;
	st.global.u32 	[%rd24], %r73;
	add.s32 	%r74, %r71, 256;
	st.global.u32 	[%rd24+512], %r74;
	add.s32 	%r75, %r71, 384;
	st.global.u32 	[%rd24+1024], %r75;
	add.s32 	%r76, %r71, 512;
	st.global.u32 	[%rd24+1536], %r76;
	add.s32 	%r77, %r71, 640;
	st.global.u32 	[%rd24+2048], %r77;
	add.s32 	%r78, %r71, 768;
	st.global.u32 	[%rd24+2560], %r78;
	add.s32 	%r79, %r71, 896;
	st.global.u32 	[%rd24+3072], %r79;
	add.s32 	%r94, %r94, 8;
	setp.eq.s32 	%p28, %r94, %r97;
	@%p28 bra 	$L__BB7_46;
	bra.uni 	$L__BB7_45;
$L__BB7_46:
	setp.eq.s32 	%p29, %r7, 0;
	@%p29 bra 	$L__BB7_54;
	and.b32  	%r22, %r40, 3;
	setp.lt.u32 	%p30, %r7, 4;
	@%p30 bra 	$L__BB7_49;
	shl.b32 	%r80, %r97, 7;
	add.s32 	%r81, %r80, %r6;
	add.s32 	%r82, %r81, %r2;
	mul.wide.s32 	%rd25, %r81, 4;
	add.s64 	%rd26, %rd1, %rd25;
	st.global.u32 	[%rd26], %r82;
	add.s32 	%r83, %r82, 128;
	st.global.u32 	[%rd26+512], %r83;
	add.s32 	%r84, %r82, 256;
	st.global.u32 	[%rd26+1024], %r84;
	add.s32 	%r85, %r82, 384;
	st.global.u32 	[%rd26+1536], %r85;
	add.s32 	%r97, %r97, 4;
$L__BB7_49:
	setp.eq.s32 	%p31, %r22, 0;
	@%p31 bra 	$L__BB7_54;
	setp.eq.s32 	%p32, %r22, 1;
	@%p32 bra 	$L__BB7_52;
	shl.b32 	%r86, %r97, 7;
	add.s32 	%r87, %r86, %r6;
	add.s32 	%r88, %r87, %r2;
	mul.wide.s32 	%rd27, %r87, 4;
	add.s64 	%rd28, %rd1, %rd27;
	st.global.u32 	[%rd28], %r88;
	add.s32 	%r89, %r88, 128;
	st.global.u32 	[%rd28+512], %r89;
	add.s32 	%r97, %r97, 2;
$L__BB7_52:
	and.b32  	%r90, %r40, 1;
	setp.eq.b32 	%p33, %r90, 1;
	not.pred 	%p34, %p33;
	@%p34 bra 	$L__BB7_54;
	shl.b32 	%r91, %r97, 7;
	add.s32 	%r92, %r91, %r6;
	add.s32 	%r93, %r92, %r2;
	mul.wide.s32 	%rd29, %r92, 4;
	add.s64 	%rd30, %rd1, %rd29;
	st.global.u32 	[%rd30], %r93;
$L__BB7_54:
	ret;

}
	// .globl	_ZN3cub18CUB_300001_SM_10006detail10radix_sort31DeviceRadixSortSingleTileKernelINS1_5radix10policy_hubIiiyE10Policy1000ELNS0_9SortOrderE0EiiyNS1_21identity_decomposer_tEEEvPKT1_PSA_PKT2_PSE_T3_iiT4_
.visible .entry _ZN3cub18CUB_300001_SM_10006detail10radix_sort31DeviceRadixSortSingleTileKernelINS1_5radix10policy_hubIiiyE10Policy1000ELNS0_9SortOrderE0EiiyNS1_21identity_decomposer_tEEEvPKT1_PSA_PKT2_PSE_T3_iiT4_(
	.param .u64 .ptr .align 1 _ZN3cub18CUB_300001_SM_10006detail10radix_sort31DeviceRadixSortSingleTileKernelINS1_5radix10policy_hubIiiyE10Policy1000ELNS0_9SortOrderE0EiiyNS1_21identity_decomposer_tEEEvPKT1_PSA_PKT2_PSE_T3_iiT4__param_0,
	.param .u64 .ptr .align 1 _ZN3cub18CUB_300001_SM_10006detail10radix_sort31DeviceRadixSortSingleTileKernelINS1_5radix10policy_hubIiiyE10Policy1000ELNS0_9SortOrderE0EiiyNS1_21identity_decomposer_tEEEvPKT1_PSA_PKT2_PSE_T3_iiT4__param_1,
	.param .u64 .ptr .align 1 _ZN3cub18CUB_300001_SM_10006detail10radix_sort31DeviceRadixSortSingleTileKernelINS1_5radix10policy_hubIiiyE10Policy1000ELNS0_9SortOrderE0EiiyNS1_21identity_decomposer_tEEEvPKT1_PSA_PKT2_PSE_T3_iiT4__param_2,
	.param .u64 .ptr .align 1 _ZN3cub18CUB_300001_SM_10006detail10radix_sort31DeviceRadixSortSingleTileKernelINS1_5radix10policy_hubIiiyE10Policy1000ELNS0_9SortOrderE0EiiyNS1_21identity_decomposer_tEEEvPKT1_PSA_PKT2_PSE_T3_iiT4__param_3,
	.param .u64 _ZN3cub18CUB_300001_SM_10006detail10radix_sort31DeviceRadixSortSingleTileKernelINS1_5radix10policy_hubIiiyE10Policy1000ELNS0_9SortOrderE0EiiyNS1_21identity_decomposer_tEEEvPKT1_PSA_PKT2_PSE_T3_iiT4__param_4,
	.param .u32 _ZN3cub18CUB_300001_SM_10006detail10radix_sort31DeviceRadixSortSingleTileKernelINS1_5radix10policy_hubIiiyE10Policy1000ELNS0_9SortOrderE0EiiyNS1_21identity_decomposer_tEEEvPKT1_PSA_PKT2_PSE_T3_iiT4__param_5,
	.param .u32 _ZN3cub18CUB_300001_SM_10006detail10radix_sort31DeviceRadixSortSingleTileKernelINS1_5radix10policy_hubIiiyE10Policy1000ELNS0_9SortOrderE0EiiyNS1_21identity_decomposer_tEEEvPKT1_PSA_PKT2_PSE_T3_iiT4__param_6,
	.param .align 1 .b8 _ZN3cub18CUB_300001_SM_10006detail10radix_sort31DeviceRadixSortSingleTileKernelINS1_5radix10policy_hubIiiyE10Policy1000ELNS0_9SortOrderE0EiiyNS1_21identity_decomposer_tEEEvPKT1_PSA_PKT2_PSE_T3_iiT4__param_7[1]
)
.maxntid 256
.minnctapersm 1
{
	.reg .pred 	%p<73>;
	.reg .b16 	%rs<39>;
	.reg .b32 	%r<900>;
	.reg .b64 	%rd<37>;
	// demoted variable
	.shared .align 16 .b8 _ZZN3cub18CUB_300001_SM_10006detail10radix_sort31DeviceRadixSortSingleTileKernelINS1_5radix10policy_hubIiiyE10Policy1000ELNS0_9SortOrderE0EiiyNS1_21identity_decomposer_tEEEvPKT1_PSA_PKT2_PSE_T3_iiT4_E12temp_storage[33856];
	ld.param.u64 	%rd10, [_ZN3cub18CUB_300001_SM_10006detail10radix_sort31DeviceRadixSortSingleTileKernelINS1_5radix10policy_hubIiiyE10Policy1000ELNS0_9SortOrderE0EiiyNS1_21identity_decomposer_tEEEvPKT1_PSA_PKT2_PSE_T3_iiT4__param_0];
	ld.param.u64 	%rd6, [_ZN3cub18CUB_300001_SM_10006detail10radix_sort31DeviceRadixSortSingleTileKernelINS1_5radix10policy_hubIiiyE10Policy1000ELNS0_9SortOrderE0EiiyNS1_21identity_decomposer_tEEEvPKT1_PSA_PKT2_PSE_T3_iiT4__param_1];
	ld.param.u64 	%rd7, [_ZN3cub18CUB_300001_SM_10006detail10radix_sort31DeviceRadixSortSingleTileKernelINS1_5radix10policy_hubIiiyE10Policy1000ELNS0_9SortOrderE0EiiyNS1_21identity_decomposer_tEEEvPKT1_PSA_PKT2_PSE_T3_iiT4__param_2];
	ld.param.u64 	%rd8, [_ZN3cub18CUB_300001_SM_10006detail10radix_sort31DeviceRadixSortSingleTileKernelINS1_5radix10policy_hubIiiyE10Policy1000ELNS0_9SortOrderE0EiiyNS1_21identity_decomposer_tEEEvPKT1_PSA_PKT2_PSE_T3_iiT4__param_3];
	ld.param.u64 	%rd9, [_ZN3cub18CUB_300001_SM_10006detail10radix_sort31DeviceRadixSortSingleTileKernelINS1_5radix10policy_hubIiiyE10Policy1000ELNS0_9SortOrderE0EiiyNS1_21identity_decomposer_tEEEvPKT1_PSA_PKT2_PSE_T3_iiT4__param_4];
	ld.param.u32 	%r303, [_ZN3cub18CUB_300001_SM_10006detail10radix_sort31DeviceRadixSortSingleTileKernelINS1_5radix10policy_hubIiiyE10Policy1000ELNS0_9SortOrderE0EiiyNS1_21identity_decomposer_tEEEvPKT1_PSA_PKT2_PSE_T3_iiT4__param_5];
	ld.param.u32 	%r304, [_ZN3cub18CUB_300001_SM_10006detail10radix_sort31DeviceRadixSortSingleTileKernelINS1_5radix10policy_hubIiiyE10Policy1000ELNS0_9SortOrderE0EiiyNS1_21identity_decomposer_tEEEvPKT1_PSA_PKT2_PSE_T3_iiT4__param_6];
	cvta.to.global.u64 	%rd11, %rd10;
	cvt.u32.u64 	%r1, %rd9;
	mov.u32 	%r2, %tid.x;
	mul.lo.s32 	%r3, %r2, 19;
	setp.ge.s32 	%p1, %r3, %r1;
	mul.wide.u32 	%rd12, %r3, 4;
	add.s64 	%rd1, %rd11, %rd12;
	mov.b32 	%r878, -1;
	@%p1 bra 	$L__BB8_2;
	ld.global.u32 	%r306, [%rd1];
	xor.b32  	%r878, %r306, -2147483648;
$L__BB8_2:
	add.s32 	%r6, %r3, 1;
	setp.ge.s32 	%p2, %r6, %r1;
	mov.b32 	%r877, -1;
	@%p2 bra 	$L__BB8_4;
	ld.global.u32 	%r308, [%rd1+4];
	xor.b32  	%r877, %r308, -2147483648;
$L__BB8_4:
	add.s32 	%r9, %r3, 2;
	setp.ge.s32 	%p3, %r9, %r1;
	mov.b32 	%r876, -1;
	@%p3 bra 	$L__BB8_6;
	ld.global.u32 	%r310, [%rd1+8];
	xor.b32  	%r876, %r310, -2147483648;
$L__BB8_6:
	add.s32 	%r12, %r3, 3;
	setp.ge.s32 	%p4, %r12, %r1;
	mov.b32 	%r875, -1;
	@%p4 bra 	$L__BB8_8;
	ld.global.u32 	%r312, [%rd1+12];
	xor.b32  	%r875, %r312, -2147483648;
$L__BB8_8:
	add.s32 	%r15, %r3, 4;
	setp.ge.s32 	%p5, %r15, %r1;
	mov.b32 	%r874, -1;
	@%p5 bra 	$L__BB8_10;
	ld.global.u32 	%r314, [%rd1+16];
	xor.b32  	%r874, %r314, -2147483648;
$L__BB8_10:
	add.s32 	%r18, %r3, 5;
	setp.ge.s32 	%p6, %r18, %r1;
	mov.b32 	%r873, -1;
	@%p6 bra 	$L__BB8_12;
	ld.global.u32 	%r316, [%rd1+20];
	xor.b32  	%r873, %r316, -2147483648;
$L__BB8_12:
	add.s32 	%r21, %r3, 6;
	setp.ge.s32 	%p7, %r21, %r1;
	mov.b32 	%r872, -1;
	@%p7 bra 	$L__BB8_14;
	ld.global.u32 	%r318, [%rd1+24];
	xor.b32  	%r872, %r318, -2147483648;
$L__BB8_14:
	add.s32 	%r24, %r3, 7;
	setp.ge.s32 	%p8, %r24, %r1;
	mov.b32 	%r871, -1;
	@%p8 bra 	$L__BB8_16;
	ld.global.u32 	%r320, [%rd1+28];
	xor.b32  	%r871, %r320, -2147483648;
$L__BB8_16:
	add.s32 	%r27, %r3, 8;
	setp.ge.s32 	%p9, %r27, %r1;
	mov.b32 	%r870, -1;
	@%p9 bra 	$L__BB8_18;
	ld.global.u32 	%r322, [%rd1+32];
	xor.b32  	%r870, %r322, -2147483648;
$L__BB8_18:
	add.s32 	%r30, %r3, 9;
	setp.ge.s32 	%p10, %r30, %r1;
	mov.b32 	%r869, -1;
	@%p10 bra 	$L__BB8_20;
	ld.global.u32 	%r324, [%rd1+36];
	xor.b32  	%r869, %r324, -2147483648;
$L__BB8_20:
	add.s32 	%r33, %r3, 10;
	setp.ge.s32 	%p11, %r33, %r1;
	mov.b32 	%r868, -1;
	@%p11 bra 	$L__BB8_22;
	ld.global.u32 	%r326, [%rd1+40];
	xor.b32  	%r868, %r326, -2147483648;
$L__BB8_22:
	add.s32 	%r36, %r3, 11;
	setp.ge.s32 	%p12, %r36, %r1;
	mov.b32 	%r867, -1;
	@%p12 bra 	$L__BB8_24;
	ld.global.u32 	%r328, [%rd1+44];
	xor.b32  	%r867, %r328, -2147483648;
$L__BB8_24:
	add.s32 	%r39, %r3, 12;
	setp.ge.s32 	%p13, %r39, %r1;
	mov.b32 	%r866, -1;
	@%p13 bra 	$L__BB8_26;
	ld.global.u32 	%r330, [%rd1+48];
	xor.b32  	%r866, %r330, -2147483648;
$L__BB8_26:
	add.s32 	%r42, %r3, 13;
	setp.ge.s32 	%p14, %r42, %r1;
	mov.b32 	%r865, -1;
	@%p14 bra 	$L__BB8_28;
	ld.global.u32 	%r332, [%rd1+52];
	xor.b32  	%r865, %r332, -2147483648;
$L__BB8_28:
	add.s32 	%r45, %r3, 14;
	setp.ge.s32 	%p15, %r45, %r1;
	mov.b32 	%r864, -1;
	@%p15 bra 	$L__BB8_30;
	ld.global.u32 	%r334, [%rd1+56];
	xor.b32  	%r864, %r334, -2147483648;
$L__BB8_30:
	add.s32 	%r48, %r3, 15;
	setp.ge.s32 	%p16, %r48, %r1;
	mov.b32 	%r863, -1;
	@%p16 bra 	$L__BB8_32;
	ld.global.u32 	%r336, [%rd1+60];
	xor.b32  	%r863, %r336, -2147483648;
$L__BB8_32:
	add.s32 	%r51, %r3, 16;
	setp.ge.s32 	%p17, %r51, %r1;
	mov.b32 	%r862, -1;
	@%p17 bra 	$L__BB8_34;
	ld.global.u32 	%r338, [%rd1+64];
	xor.b32  	%r862, %r338, -2147483648;
$L__BB8_34:
	add.s32 	%r54, %r3, 17;
	setp.ge.s32 	%p18, %r54, %r1;
	mov.b32 	%r861, -1;
	@%p18 bra 	$L__BB8_36;
	ld.global.u32 	%r340, [%rd1+68];
	xor.b32  	%r861, %r340, -2147483648;
$L__BB8_36:
	add.s32 	%r57, %r3, 18;
	setp.ge.s32 	%p19, %r57, %r1;
	mov.b32 	%r860, -1;
	@%p19 bra 	$L__BB8_38;
	ld.global.u32 	%r342, [%rd1+72];
	xor.b32  	%r860, %r342, -2147483648;
$L__BB8_38:
	bar.sync 	0;
	mov.b64 	{%r344, %r345}, %rd9;
	shfl.sync.idx.b32	%r60|%p20, %r344, 0, 31, -1;
	shfl.sync.idx.b32	%r346|%p21, %r345, 0, 31, -1;
	mov.b64 	%rd2, {%r60, %r346};
	setp.ge.s32 	%p22, %r3, %r60;
	cvta.to.global.u64 	%rd13, %rd7;
	add.s64 	%rd3, %rd13, %rd12;
	@%p22 bra 	$L__BB8_40;
	ld.global.u32 	%r897, [%rd3];
$L__BB8_40:
	setp.ge.s32 	%p23, %r6, %r60;
	@%p23 bra 	$L__BB8_42;
	ld.global.u32 	%r896, [%rd3+4];
$L__BB8_42:
	setp.ge.s32 	%p24, %r9, %r60;
	@%p24 bra 	$L__BB8_44;
	ld.global.u32 	%r895, [%rd3+8];
$L__BB8_44:
	setp.ge.s32 	%p25, %r12, %r60;
	@%p25 bra 	$L__BB8_46;
	ld.global.u32 	%r894, [%rd3+12];
$L__BB8_46:
	setp.ge.s32 	%p26, %r15, %r60;
	@%p26 bra 	$L__BB8_48;
	ld.global.u32 	%r893, [%rd3+16];
$L__BB8_48:
	setp.ge.s32 	%p27, %r18, %r60;
	@%p27 bra 	$L__BB8_50;
	ld.global.u32 	%r892, [%rd3+20];
$L__BB8_50:
	setp.ge.s32 	%p28, %r21, %r60;
	@%p28 bra 	$L__BB8_52;
	ld.global.u32 	%r891, [%rd3+24];
$L__BB8_52:
	setp.ge.s32 	%p29, %r24, %r60;
	@%p29 bra 	$L__BB8_54;
	ld.global.u32 	%r890, [%rd3+28];
$L__BB8_54:
	setp.ge.s32 	%p30, %r27, %r60;
	@%p30 bra 	$L__BB8_56;
	ld.global.u32 	%r889, [%rd3+32];
$L__BB8_56:
	setp.ge.s32 	%p31, %r30, %r60;
	@%p31 bra 	$L__BB8_58;
	ld.global.u32 	%r888, [%rd3+36];
$L__BB8_58:
	setp.ge.s32 	%p32, %r33, %r60;
	@%p32 bra 	$L__BB8_60;
	ld.global.u32 	%r887, [%rd3+40];
$L__BB8_60:
	setp.ge.s32 	%p33, %r36, %r60;
	@%p33 bra 	$L__BB8_62;
	ld.global.u32 	%r886, [%rd3+44];
$L__BB8_62:
	setp.ge.s32 	%p34, %r39, %r60;
	@%p34 bra 	$L__BB8_64;
	ld.global.u32 	%r885, [%rd3+48];
$L__BB8_64:
	setp.ge.s32 	%p35, %r42, %r60;
	@%p35 bra 	$L__BB8_66;
	ld.global.u32 	%r884, [%rd3+52];
$L__BB8_66:
	setp.ge.s32 	%p36, %r45, %r60;
	@%p36 bra 	$L__BB8_68;
	ld.global.u32 	%r883, [%rd3+56];
$L__BB8_68:
	setp.ge.s32 	%p37, %r48, %r60;
	@%p37 bra 	$L__BB8_70;
	ld.global.u32 	%r882, [%rd3+60];
$L__BB8_70:
	setp.ge.s32 	%p38, %r51, %r60;
	@%p38 bra 	$L__BB8_72;
	ld.global.u32 	%r881, [%rd3+64];
$L__BB8_72:
	setp.ge.s32 	%p39, %r54, %r60;
	@%p39 bra 	$L__BB8_74;
	ld.global.u32 	%r880, [%rd3+68];
$L__BB8_74:
	setp.ge.s32 	%p40, %r57, %r60;
	@%p40 bra 	$L__BB8_76;
	ld.global.u32 	%r879, [%rd3+72];
$L__BB8_76:
	bar.sync 	0;
	shr.u32 	%r99, %r2, 5;
	shl.b32 	%r366, %r2, 2;
	mov.u32 	%r367, _ZZN3cub18CUB_300001_SM_10006detail10radix_sort31DeviceRadixSortSingleTileKernelINS1_5radix10policy_hubIiiyE10Policy1000ELNS0_9SortOrderE0EiiyNS1_21identity_decomposer_tEEEvPKT1_PSA_PKT2_PSE_T3_iiT4_E12temp_storage;
	add.s32 	%r100, %r367, %r366;
	shl.b32 	%r368, %r2, 7;
	add.s32 	%r101, %r100, %r368;
	shl.b32 	%r369, %r99, 2;
	add.s32 	%r370, %r367, %r369;
	add.s32 	%r102, %r370, 33792;
	mad.lo.s32 	%r103, %r2, -56, %r101;
	add.s32 	%r859, %r303, 6;
	sub.s32 	%r858, %r304, %r303;
$L__BB8_77:
	add.s32 	%r430, %r859, -6;
	min.s32 	%r373, %r858, 6;
	mov.b32 	%r459, 0;
	st.shared.u32 	[%r100], %r459;
	st.shared.u32 	[%r100+1024], %r459;
	st.shared.u32 	[%r100+2048], %r459;
	st.shared.u32 	[%r100+3072], %r459;
	st.shared.u32 	[%r100+4096], %r459;
	st.shared.u32 	[%r100+5120], %r459;
	st.shared.u32 	[%r100+6144], %r459;
	st.shared.u32 	[%r100+7168], %r459;
	st.shared.u32 	[%r100+8192], %r459;
	st.shared.u32 	[%r100+9216], %r459;
	st.shared.u32 	[%r100+10240], %r459;
	st.shared.u32 	[%r100+11264], %r459;
	st.shared.u32 	[%r100+12288], %r459;
	st.shared.u32 	[%r100+13312], %r459;
	st.shared.u32 	[%r100+14336], %r459;
	st.shared.u32 	[%r100+15360], %r459;
	st.shared.u32 	[%r100+16384], %r459;
	st.shared.u32 	[%r100+17408], %r459;
	st.shared.u32 	[%r100+18432], %r459;
	st.shared.u32 	[%r100+19456], %r459;
	st.shared.u32 	[%r100+20480], %r459;
	st.shared.u32 	[%r100+21504], %r459;
	st.shared.u32 	[%r100+22528], %r459;
	st.shared.u32 	[%r100+23552], %r459;
	st.shared.u32 	[%r100+24576], %r459;
	st.shared.u32 	[%r100+25600], %r459;
	st.shared.u32 	[%r100+26624], %r459;
	st.shared.u32 	[%r100+27648], %r459;
	st.shared.u32 	[%r100+28672], %r459;
	st.shared.u32 	[%r100+29696], %r459;
	st.shared.u32 	[%r100+30720], %r459;
	st.shared.u32 	[%r100+31744], %r459;
	st.shared.u32 	[%r100+32768], %r459;
	// begin inline asm
	bmsk.clamp.b32 %r371, %r459, %r373;
	// end inline asm
	// begin inline asm
	shr.b32 %r374, %r878, %r430;
	// end inline asm
	and.b32  	%r462, %r371, %r374;
	shl.b32 	%r463, %r462, 10;
	and.b32  	%r464, %r463, 31744;
	add.s32 	%r465, %r100, %r464;
	shr.u32 	%r466, %r462, 4;
	and.b32  	%r467, %r466, 268435454;
	add.s32 	%r147, %r465, %r467;
	ld.shared.u16 	%rs1, [%r147];
	add.s16 	%rs20, %rs1, 1;
	st.shared.u16 	[%r147], %rs20;
	// begin inline asm
	shr.b32 %r377, %r877, %r430;
	// end inline asm
	and.b32  	%r468, %r371, %r377;
	shl.b32 	%r469, %r468, 10;
	and.b32  	%r470, %r469, 31744;
	add.s32 	%r471, %r100, %r470;
	shr.u32 	%r472, %r468, 4;
	and.b32  	%r473, %r472, 268435454;
	add.s32 	%r148, %r471, %r473;
	ld.shared.u16 	%rs2, [%r148];
	add.s16 	%rs21, %rs2, 1;
	st.shared.u16 	[%r148], %rs21;
	// begin inline asm
	shr.b32 %r380, %r876, %r430;
	// end inline asm
	and.b32  	%r474, %r371, %r380;
	shl.b32 	%r475, %r474, 10;
	and.b32  	%r476, %r475, 31744;
	add.s32 	%r477, %r100, %r476;
	shr.u32 	%r478, %r474, 4;
	and.b32  	%r479, %r478, 268435454;
	add.s32 	%r149, %r477, %r479;
	ld.shared.u16 	%rs3, [%r149];
	add.s16 	%rs22, %rs3, 1;
	st.shared.u16 	[%r149], %rs22;
	// begin inline asm
	shr.b32 %r383, %r875, %r430;
	// end inline asm
	and.b32  	%r480, %r371, %r383;
	shl.b32 	%r481, %r480, 10;
	and.b32  	%r482, %r481, 31744;
	add.s32 	%r483, %r100, %r482;
	shr.u32 	%r484, %r480, 4;
	and.b32  	%r485, %r484, 268435454;
	add.s32 	%r150, %r483, %r485;
	ld.shared.u16 	%rs4, [%r150];
	add.s16 	%rs23, %rs4, 1;
	st.shared.u16 	[%r150], %rs23;
	// begin inline asm
	shr.b32 %r386, %r874, %r430;
	// end inline asm
	and.b32  	%r486, %r371, %r386;
	shl.b32 	%r487, %r486, 10;
	and.b32  	%r488, %r487, 31744;
	add.s32 	%r489, %r100, %r488;
	shr.u32 	%r490, %r486, 4;
	and.b32  	%r491, %r490, 268435454;
	add.s32 	%r151, %r489, %r491;
	ld.shared.u16 	%rs5, [%r151];
	add.s16 	%rs24, %rs5, 1;
	st.shared.u16 	[%r151], %rs24;
	// begin inline asm
	shr.b32 %r389, %r873, %r430;
	// end inline asm
	and.b32  	%r492, %r371, %r389;
	shl.b32 	%r493, %r492, 10;
	and.b32  	%r494, %r493, 31744;
	add.s32 	%r495, %r100, %r494;
	shr.u32 	%r496, %r492, 4;
	and.b32  	%r497, %r496, 268435454;
	add.s32 	%r152, %r495, %r497;
	ld.shared.u16 	%rs6, [%r152];
	add.s16 	%rs25, %rs6, 1;
	st.shared.u16 	[%r152], %rs25;
	// begin inline asm
	shr.b32 %r392, %r872, %r430;
	// end inline asm
	and.b32  	%r498, %r371, %r392;
	shl.b32 	%r499, %r498, 10;
	and.b32  	%r500, %r499, 31744;
	add.s32 	%r501, %r100, %r500;
	shr.u32 	%r502, %r498, 4;
	and.b32  	%r503, %r502, 268435454;
	add.s32 	%r153, %r501, %r503;
	ld.shared.u16 	%rs7, [%r153];
	add.s16 	%rs26, %rs7, 1;
	st.shared.u16 	[%r153], %rs26;
	// begin inline asm
	shr.b32 %r395, %r871, %r430;
	// end inline asm
	and.b32  	%r504, %r371, %r395;
	shl.b32 	%r505, %r504, 10;
	and.b32  	%r506, %r505, 31744;
	add.s32 	%r507, %r100, %r506;
	shr.u32 	%r508, %r504, 4;
	and.b32  	%r509, %r508, 268435454;
	add.s32 	%r154, %r507, %r509;
	ld.shared.u16 	%rs8, [%r154];
	add.s16 	%rs27, %rs8, 1;
	st.shared.u16 	[%r154], %rs27;
	// begin inline asm
	shr.b32 %r398, %r870, %r430;
	// end inline asm
	and.b32  	%r510, %r371, %r398;
	shl.b32 	%r511, %r510, 10;
	and.b32  	%r512, %r511, 31744;
	add.s32 	%r513, %r100, %r512;
	shr.u32 	%r514, %r510, 4;
	and.b32  	%r515, %r514, 268435454;
	add.s32 	%r155, %r513, %r515;
	ld.shared.u16 	%rs9, [%r155];
	add.s16 	%rs28, %rs9, 1;
	st.shared.u16 	[%r155], %rs28;
	// begin inline asm
	shr.b32 %r401, %r869, %r430;
	// end inline asm
	and.b32  	%r516, %r371, %r401;
	shl.b32 	%r517, %r516, 10;
	and.b32  	%r518, %r517, 31744;
	add.s32 	%r519, %r100, %r518;
	shr.u32 	%r520, %r516, 4;
	and.b32  	%r521, %r520, 268435454;
	add.s32 	%r156, %r519, %r521;
	ld.shared.u16 	%rs10, [%r156];
	add.s16 	%rs29, %rs10, 1;
	st.shared.u16 	[%r156], %rs29;
	// begin inline asm
	shr.b32 %r404, %r868, %r430;
	// end inline asm
	and.b32  	%r522, %r371, %r404;
	shl.b32 	%r523, %r522, 10;
	and.b32  	%r524, %r523, 31744;
	add.s32 	%r525, %r100, %r524;
	shr.u32 	%r526, %r522, 4;
	and.b32  	%r527, %r526, 268435454;
	add.s32 	%r157, %r525, %r527;
	ld.shared.u16 	%rs11, [%r157];
	add.s16 	%rs30, %rs11, 1;
	st.shared.u16 	[%r157], %rs30;
	// begin inline asm
	shr.b32 %r407, %r867, %r430;
	// end inline asm
	and.b32  	%r528, %r371, %r407;
	shl.b32 	%r529, %r528, 10;
	and.b32  	%r530, %r529, 31744;
	add.s32 	%r531, %r100, %r530;
	shr.u32 	%r532, %r528, 4;
	and.b32  	%r533, %r532, 268435454;
	add.s32 	%r158, %r531, %r533;
	ld.shared.u16 	%rs12, [%r158];
	add.s16 	%rs31, %rs12, 1;
	st.shared.u16 	[%r158], %rs31;
	// begin inline asm
	shr.b32 %r410, %r866, %r430;
	// end inline asm
	and.b32  	%r534, %r371, %r410;
	shl.b32 	%r535, %r534, 10;
	and.b32  	%r536, %r535, 31744;
	add.s32 	%r537, %r100, %r536;
	shr.u32 	%r538, %r534, 4;
	and.b32  	%r539, %r538, 268435454;
	add.s32 	%r159, %r537, %r539;
	ld.shared.u16 	%rs13, [%r159];
	add.s16 	%rs32, %rs13, 1;
	st.shared.u16 	[%r159], %rs32;
	// begin inline asm
	shr.b32 %r413, %r865, %r430;
	// end inline asm
	and.b32  	%r540, %r371, %r413;
	shl.b32 	%r541, %r540, 10;
	and.b32  	%r542, %r541, 31744;
	add.s32 	%r543, %r100, %r542;
	shr.u32 	%r544, %r540, 4;
	and.b32  	%r545, %r544, 268435454;
	add.s32 	%r160, %r543, %r545;
	ld.shared.u16 	%rs14, [%r160];
	add.s16 	%rs33, %rs14, 1;
	st.shared.u16 	[%r160], %rs33;
	// begin inline asm
	shr.b32 %r416, %r864, %r430;
	// end inline asm
	and.b32  	%r546, %r371, %r416;
	shl.b32 	%r547, %r546, 10;
	and.b32  	%r548, %r547, 31744;
	add.s32 	%r549, %r100, %r548;
	shr.u32 	%r550, %r546, 4;
	and.b32  	%r551, %r550, 268435454;
	add.s32 	%r161, %r549, %r551;
	ld.shared.u16 	%rs15, [%r161];
	add.s16 	%rs34, %rs15, 1;
	st.shared.u16 	[%r161], %rs34;
	// begin inline asm
	shr.b32 %r419, %r863, %r430;
	// end inline asm
	and.b32  	%r552, %r371, %r419;
	shl.b32 	%r553, %r552, 10;
	and.b32  	%r554, %r553, 31744;
	add.s32 	%r555, %r100, %r554;
	shr.u32 	%r556, %r552, 4;
	and.b32  	%r557, %r556, 268435454;
	add.s32 	%r162, %r555, %r557;
	ld.shared.u16 	%rs16, [%r162];
	add.s16 	%rs35, %rs16, 1;
	st.shared.u16 	[%r162], %rs35;
	// begin inline asm
	shr.b32 %r422, %r862, %r430;
	// end inline asm
	and.b32  	%r558, %r371, %r422;
	shl.b32 	%r559, %r558, 10;
	and.b32  	%r560, %r559, 31744;
	add.s32 	%r561, %r100, %r560;
	shr.u32 	%r562, %r558, 4;
	and.b32  	%r563, %r562, 268435454;
	add.s32 	%r163, %r561, %r563;
	ld.shared.u16 	%rs17, [%r163];
	add.s16 	%rs36, %rs17, 1;
	st.shared.u16 	[%r163], %rs36;
	// begin inline asm
	shr.b32 %r425, %r861, %r430;
	// end inline asm
	and.b32  	%r564, %r371, %r425;
	shl.b32 	%r565, %r564, 10;
	and.b32  	%r566, %r565, 31744;
	add.s32 	%r567, %r100, %r566;
	shr.u32 	%r568, %r564, 4;
	and.b32  	%r569, %r568, 268435454;
	add.s32 	%r164, %r567, %r569;
	ld.shared.u16 	%rs18, [%r164];
	add.s16 	%rs37, %rs18, 1;
	st.shared.u16 	[%r164], %rs37;
	// begin inline asm
	shr.b32 %r428, %r860, %r430;
	// end inline asm
	and.b32  	%r570, %r371, %r428;
	shl.b32 	%r571, %r570, 10;
	and.b32  	%r572, %r571, 31744;
	add.s32 	%r573, %r100, %r572;
	shr.u32 	%r574, %r570, 4;
	and.b32  	%r575, %r574, 268435454;
	add.s32 	%r165, %r573, %r575;
	ld.shared.u16 	%rs19, [%r165];
	add.s16 	%rs38, %rs19, 1;
	st.shared.u16 	[%r165], %rs38;
	bar.sync 	0;
	ld.shared.u32 	%r166, [%r101];
	ld.shared.u32 	%r576, [%r101+4];
	ld.shared.u32 	%r577, [%r101+8];
	ld.shared.u32 	%r578, [%r101+12];
	ld.shared.u32 	%r579, [%r101+16];
	ld.shared.u32 	%r580, [%r101+20];
	ld.shared.u32 	%r581, [%r101+24];
	ld.shared.u32 	%r582, [%r101+28];
	ld.shared.u32 	%r583, [%r101+32];
	ld.shared.u32 	%r584, [%r101+36];
	ld.shared.u32 	%r585, [%r101+40];
	ld.shared.u32 	%r586, [%r101+44];
	ld.shared.u32 	%r587, [%r101+48];
	ld.shared.u32 	%r588, [%r101+52];
	ld.shared.u32 	%r589, [%r101+56];
	ld.shared.u32 	%r590, [%r101+60];
	ld.shared.u32 	%r591, [%r101+64];
	ld.shared.u32 	%r592, [%r101+68];
	ld.shared.u32 	%r593, [%r101+72];
	ld.shared.u32 	%r594, [%r101+76];
	ld.shared.u32 	%r595, [%r101+80];
	ld.shared.u32 	%r596, [%r101+84];
	ld.shared.u32 	%r597, [%r101+88];
	ld.shared.u32 	%r598, [%r101+92];
	ld.shared.u32 	%r599, [%r101+96];
	ld.shared.u32 	%r600, [%r101+100];
	ld.shared.u32 	%r601, [%r101+104];
	ld.shared.u32 	%r602, [%r101+108];
	ld.shared.u32 	%r603, [%r101+112];
	ld.shared.u32 	%r604, [%r101+116];
	ld.shared.u32 	%r605, [%r101+120];
	ld.shared.u32 	%r606, [%r101+124];
	ld.shared.u32 	%r607, [%r101+128];
	add.s32 	%r167, %r576, %r166;
	add.s32 	%r168, %r577, %r167;
	add.s32 	%r169, %r578, %r168;
	add.s32 	%r170, %r579, %r169;
	add.s32 	%r171, %r580, %r170;
	add.s32 	%r172, %r581, %r171;
	add.s32 	%r173, %r582, %r172;
	add.s32 	%r174, %r583, %r173;
	add.s32 	%r175, %r584, %r174;
	add.s32 	%r176, %r585, %r175;
	add.s32 	%r177, %r586, %r176;
	add.s32 	%r178, %r587, %r177;
	add.s32 	%r179, %r588, %r178;
	add.s32 	%r180, %r589, %r179;
	add.s32 	%r181, %r590, %r180;
	add.s32 	%r182, %r591, %r181;
	add.s32 	%r183, %r592, %r182;
	add.s32 	%r184, %r593, %r183;
	add.s32 	%r185, %r594, %r184;
	add.s32 	%r186, %r595, %r185;
	add.s32 	%r187, %r596, %r186;
	add.s32 	%r188, %r597, %r187;
	add.s32 	%r189, %r598, %r188;
	add.s32 	%r190, %r599, %r189;
	add.s32 	%r191, %r600, %r190;
	add.s32 	%r192, %r601, %r191;
	add.s32 	%r193, %r602, %r192;
	add.s32 	%r194, %r603, %r193;
	add.s32 	%r195, %r604, %r194;
	add.s32 	%r196, %r605, %r195;
	add.s32 	%r197, %r606, %r196;
	add.s32 	%r436, %r607, %r197;
	// begin inline asm
	mov.u32 %r431, %laneid;
	// end inline asm
	mov.b32 	%r434, 1;
	mov.b32 	%r461, -1;
	// begin inline asm
	{  .reg .u32 r0;  .reg .pred p;  shfl.sync.up.b32 r0|p, %r436, %r434, %r459, %r461;  @p add.u32 r0, r0, %r436;  mov.u32 %r432, r0;}
	// end inline asm
	mov.b32 	%r440, 2;
	// begin inline asm
	{  .reg .u32 r0;  .reg .pred p;  shfl.sync.up.b32 r0|p, %r432, %r440, %r459, %r461;  @p add.u32 r0, r0, %r432;  mov.u32 %r438, r0;}
	// end inline asm
	mov.b32 	%r446, 4;
	// begin inline asm
	{  .reg .u32 r0;  .reg .pred p;  shfl.sync.up.b32 r0|p, %r438, %r446, %r459, %r461;  @p add.u32 r0, r0, %r438;  mov.u32 %r444, r0;}
	// end inline asm
	mov.b32 	%r452, 8;
	// begin inline asm
	{  .reg .u32 r0;  .reg .pred p;  shfl.sync.up.b32 r0|p, %r444, %r452, %r459, %r461;  @p add.u32 r0, r0, %r444;  mov.u32 %r450, r0;}
	// end inline asm
	mov.b32 	%r458, 16;
	// begin inline asm
	{  .reg .u32 r0;  .reg .pred p;  shfl.sync.up.b32 r0|p, %r450, %r458, %r459, %r461;  @p add.u32 r0, r0, %r450;  mov.u32 %r456, r0;}
	// end inline asm
	setp.ne.s32 	%p41, %r431, 31;
	@%p41 bra 	$L__BB8_79;
	st.shared.u32 	[%r102], %r456;
$L__BB8_79:
	sub.s32 	%r608, %r456, %r436;
	setp.gt.u32 	%p42, %r2, 31;
	setp.eq.s32 	%p43, %r99, 7;
	setp.eq.s32 	%p44, %r99, 6;
	setp.eq.s32 	%p45, %r99, 5;
	setp.eq.s32 	%p46, %r99, 4;
	setp.eq.s32 	%p47, %r99, 3;
	setp.eq.s32 	%p48, %r99, 2;
	setp.eq.s32 	%p49, %r99, 1;
	bar.sync 	0;
	ld.shared.v4.u32 	{%r609, %r610, %r611, %r612}, [_ZZN3cub18CUB_300001_SM_10006detail10radix_sort31DeviceRadixSortSingleTileKernelINS1_5radix10policy_hubIiiyE10Policy1000ELNS0_9SortOrderE0EiiyNS1_21identity_decomposer_tEEEvPKT1_PSA_PKT2_PSE_T3_iiT4_E12temp_storage+33792];
	selp.b32 	%r613, %r609, %r898, %p49;
	add.s32 	%r614, %r610, %r609;
	selp.b32 	%r615, %r614, %r613, %p48;
	add.s32 	%r616, %r614, %r611;
	selp.b32 	%r617, %r616, %r615, %p47;
	add.s32 	%r618, %r616, %r612;
	selp.b32 	%r619, %r618, %r617, %p46;
	ld.shared.v4.u32 	{%r620, %r621, %r622, %r623}, [_ZZN3cub18CUB_300001_SM_10006detail10radix_sort31DeviceRadixSortSingleTileKernelINS1_5radix10policy_hubIiiyE10Policy1000ELNS0_9SortOrderE0EiiyNS1_21identity_decomposer_tEEEvPKT1_PSA_PKT2_PSE_T3_iiT4_E12temp_storage+33808];
	add.s32 	%r624, %r618, %r620;
	selp.b32 	%r625, %r624, %r619, %p45;
	add.s32 	%r626, %r624, %r621;
	selp.b32 	%r627, %r626, %r625, %p44;
	add.s32 	%r628, %r626, %r622;
	selp.b32 	%r898, %r628, %r627, %p43;
	add.s32 	%r202, %r628, %r623;
	setp.ne.s32 	%p50, %r431, 0;
	selp.b32 	%r629, %r608, 0, %p50;
	add.s32 	%r630, %r898, %r629;
	or.pred  	%p51, %p42, %p50;
	selp.b32 	%r899, %r630, %r608, %p42;
	@%p51 bra 	$L__BB8_81;
	shl.b32 	%r899, %r202, 16;
	st.shared.u32 	[_ZZN3cub18CUB_300001_SM_10006detail10radix_sort31DeviceRadixSortSingleTileKernelINS1_5radix10policy_hubIiiyE10Policy1000ELNS0_9SortOrderE0EiiyNS1_21identity_decomposer_tEEEvPKT1_PSA_PKT2_PSE_T3_iiT4_E12temp_storage+33832], %r899;
$L__BB8_81:
	setp.eq.s32 	%p52, %r2, 0;
	bar.sync 	0;
	ld.shared.u32 	%r631, [_ZZN3cub18CUB_300001_SM_10006detail10radix_sort31DeviceRadixSortSingleTileKernelINS1_5radix10policy_hubIiiyE10Policy1000ELNS0_9SortOrderE0EiiyNS1_21identity_decomposer_tEEEvPKT1_PSA_PKT2_PSE_T3_iiT4_E12temp_storage+33832];
	selp.b32 	%r632, 0, %r631, %p52;
	add.s32 	%r633, %r899, %r632;
	add.s32 	%r634, %r166, %r633;
	add.s32 	%r635, %r167, %r633;
	add.s32 	%r636, %r168, %r633;
	add.s32 	%r637, %r169, %r633;
	add.s32 	%r638, %r170, %r633;
	add.s32 	%r639, %r171, %r633;
	add.s32 	%r640, %r172, %r633;
	add.s32 	%r641, %r173, %r633;
	add.s32 	%r642, %r174, %r633;
	add.s32 	%r643, %r175, %r633;
	add.s32 	%r644, %r176, %r633;
	add.s32 	%r645, %r177, %r633;
	add.s32 	%r646, %r178, %r633;
	add.s32 	%r647, %r179, %r633;
	add.s32 	%r648, %r180, %r633;
	add.s32 	%r649, %r181, %r633;
	add.s32 	%r650, %r182, %r633;
	add.s32 	%r651, %r183, %r633;
	add.s32 	%r652, %r184, %r633;
	add.s32 	%r653, %r185, %r633;
	add.s32 	%r654, %r186, %r633;
	add.s32 	%r655, %r187, %r633;
	add.s32 	%r656, %r188, %r633;
	add.s32 	%r657, %r189, %r633;
	add.s32 	%r658, %r190, %r633;
	add.s32 	%r659, %r191, %r633;
	add.s32 	%r660, %r192, %r633;
	add.s32 	%r661, %r193, %r633;
	add.s32 	%r662, %r194, %r633;
	add.s32 	%r663, %r195, %r633;
	add.s32 	%r664, %r196, %r633;
	add.s32 	%r665, %r197, %r633;
	st.shared.u32 	[%r101], %r633;
	st.shared.u32 	[%r101+4], %r634;
	st.shared.u32 	[%r101+8], %r635;
	st.shared.u32 	[%r101+12], %r636;
	st.shared.u32 	[%r101+16], %r637;
	st.shared.u32 	[%r101+20], %r638;
	st.shared.u32 	[%r101+24], %r639;
	st.shared.u32 	[%r101+28], %r640;
	st.shared.u32 	[%r101+32], %r641;
	st.shared.u32 	[%r101+36], %r642;
	st.shared.u32 	[%r101+40], %r643;
	st.shared.u32 	[%r101+44], %r644;
	st.shared.u32 	[%r101+48], %r645;
	st.shared.u32 	[%r101+52], %r646;
	st.shared.u32 	[%r101+56], %r647;
	st.shared.u32 	[%r101+60], %r648;
	st.shared.u32 	[%r101+64], %r649;
	st.shared.u32 	[%r101+68], %r650;
	st.shared.u32 	[%r101+72], %r651;
	st.shared.u32 	[%r101+76], %r652;
	st.shared.u32 	[%r101+80], %r653;
	st.shared.u32 	[%r101+84], %r654;
	st.shared.u32 	[%r101+88], %r655;
	st.shared.u32 	[%r101+92], %r656;
	st.shared.u32 	[%r101+96], %r657;
	st.shared.u32 	[%r101+100], %r658;
	st.shared.u32 	[%r101+104], %r659;
	st.shared.u32 	[%r101+108], %r660;
	st.shared.u32 	[%r101+112], %r661;
	st.shared.u32 	[%r101+116], %r662;
	st.shared.u32 	[%r101+120], %r663;
	st.shared.u32 	[%r101+124], %r664;
	st.shared.u32 	[%r101+128], %r665;
	bar.sync 	0;
	cvt.u32.u16 	%r666, %rs1;
	ld.shared.u16 	%r667, [%r147];
	add.s32 	%r206, %r667, %r666;
	cvt.u32.u16 	%r668, %rs2;
	ld.shared.u16 	%r669, [%r148];
	add.s32 	%r207, %r669, %r668;
	cvt.u32.u16 	%r670, %rs3;
	ld.shared.u16 	%r671, [%r149];
	add.s32 	%r208, %r671, %r670;
	cvt.u32.u16 	%r672, %rs4;
	ld.shared.u16 	%r673, [%r150];
	add.s32 	%r209, %r673, %r672;
	cvt.u32.u16 	%r674, %rs5;
	ld.shared.u16 	%r675, [%r151];
	add.s32 	%r210, %r675, %r674;
	cvt.u32.u16 	%r676, %rs6;
	ld.shared.u16 	%r677, [%r152];
	add.s32 	%r211, %r677, %r676;
	cvt.u32.u16 	%r678, %rs7;
	ld.shared.u16 	%r679, [%r153];
	add.s32 	%r212, %r679, %r678;
	cvt.u32.u16 	%r680, %rs8;
	ld.shared.u16 	%r681, [%r154];
	add.s32 	%r213, %r681, %r680;
	cvt.u32.u16 	%r682, %rs9;
	ld.shared.u16 	%r683, [%r155];
	add.s32 	%r214, %r683, %r682;
	cvt.u32.u16 	%r684, %rs10;
	ld.shared.u16 	%r685, [%r156];
	add.s32 	%r215, %r685, %r684;
	cvt.u32.u16 	%r686, %rs11;
	ld.shared.u16 	%r687, [%r157];
	add.s32 	%r216, %r687, %r686;
	cvt.u32.u16 	%r688, %rs12;
	ld.shared.u16 	%r689, [%r158];
	add.s32 	%r217, %r689, %r688;
	cvt.u32.u16 	%r690, %rs13;
	ld.shared.u16 	%r691, [%r159];
	add.s32 	%r218, %r691, %r690;
	cvt.u32.u16 	%r692, %rs14;
	ld.shared.u16 	%r693, [%r160];
	add.s32 	%r219, %r693, %r692;
	cvt.u32.u16 	%r694, %rs15;
	ld.shared.u16 	%r695, [%r161];
	add.s32 	%r220, %r695, %r694;
	cvt.u32.u16 	%r696, %rs16;
	ld.shared.u16 	%r697, [%r162];
	add.s32 	%r221, %r697, %r696;
	cvt.u32.u16 	%r698, %rs17;
	ld.shared.u16 	%r699, [%r163];
	add.s32 	%r222, %r699, %r698;
	cvt.u32.u16 	%r700, %rs18;
	ld.shared.u16 	%r701, [%r164];
	add.s32 	%r223, %r701, %r700;
	cvt.u32.u16 	%r702, %rs19;
	ld.shared.u16 	%r703, [%r165];
	add.s32 	%r224, %r703, %r702;
	bar.sync 	0;
	setp.lt.s32 	%p53, %r859, %r304;
	@%p53 bra 	$L__BB8_121;
	cvt.u64.u32 	%rd15, %r2;
	shl.b32 	%r704, %r206, 2;
	mov.u32 	%r705, _ZZN3cub18CUB_300001_SM_10006detail10radix_sort31DeviceRadixSortSingleTileKernelINS1_5radix10policy_hubIiiyE10Policy1000ELNS0_9SortOrderE0EiiyNS1_21identity_decomposer_tEEEvPKT1_PSA_PKT2_PSE_T3_iiT4_E12temp_storage;
	add.s32 	%r706, %r705, %r704;
	st.shared.u32 	[%r706], %r878;
	shl.b32 	%r707, %r207, 2;
	add.s32 	%r708, %r705, %r707;
	st.shared.u32 	[%r708], %r877;
	shl.b32 	%r709, %r208, 2;
	add.s32 	%r710, %r705, %r709;
	st.shared.u32 	[%r710], %r876;
	shl.b32 	%r711, %r209, 2;
	add.s32 	%r712, %r705, %r711;
	st.shared.u32 	[%r712], %r875;
	shl.b32 	%r713, %r210, 2;
	add.s32 	%r714, %r705, %r713;
	st.shared.u32 	[%r714], %r874;
	shl.b32 	%r715, %r211, 2;
	add.s32 	%r716, %r705, %r715;
	st.shared.u32 	[%r716], %r873;
	shl.b32 	%r717, %r212, 2;
	add.s32 	%r718, %r705, %r717;
	st.shared.u32 	[%r718], %r872;
	shl.b32 	%r719, %r213, 2;
	add.s32 	%r720, %r705, %r719;
	st.shared.u32 	[%r720], %r871;
	shl.b32 	%r721, %r214, 2;
	add.s32 	%r722, %r705, %r721;
	st.shared.u32 	[%r722], %r870;
	shl.b32 	%r723, %r215, 2;
	add.s32 	%r724, %r705, %r723;
	st.shared.u32 	[%r724], %r869;
	shl.b32 	%r725, %r216, 2;
	add.s32 	%r726, %r705, %r725;
	st.shared.u32 	[%r726], %r868;
	shl.b32 	%r727, %r217, 2;
	add.s32 	%r728, %r705, %r727;
	st.shared.u32 	[%r728], %r867;
	shl.b32 	%r729, %r218, 2;
	add.s32 	%r730, %r705, %r729;
	st.shared.u32 	[%r730], %r866;
	shl.b32 	%r731, %r219, 2;
	add.s32 	%r732, %r705, %r731;
	st.shared.u32 	[%r732], %r865;
	shl.b32 	%r733, %r220, 2;
	add.s32 	%r734, %r705, %r733;
	st.shared.u32 	[%r734], %r864;
	shl.b32 	%r735, %r221, 2;
	add.s32 	%r736, %r705, %r735;
	st.shared.u32 	[%r736], %r863;
	shl.b32 	%r737, %r222, 2;
	add.s32 	%r738, %r705, %r737;
	st.shared.u32 	[%r738], %r862;
	shl.b32 	%r739, %r223, 2;
	add.s32 	%r740, %r705, %r739;
	st.shared.u32 	[%r740], %r861;
	shl.b32 	%r741, %r224, 2;
	add.s32 	%r742, %r705, %r741;
	st.shared.u32 	[%r742], %r860;
	bar.sync 	0;
	mad.lo.s32 	%r225, %r2, -72, %r103;
	ld.shared.u32 	%r226, [%r225];
	ld.shared.u32 	%r227, [%r225+1024];
	ld.shared.u32 	%r228, [%r225+2048];
	ld.shared.u32 	%r229, [%r225+3072];
	ld.shared.u32 	%r230, [%r225+4096];
	ld.shared.u32 	%r231, [%r225+5120];
	ld.shared.u32 	%r232, [%r225+6144];
	ld.shared.u32 	%r233, [%r225+7168];
	ld.shared.u32 	%r234, [%r225+8192];
	ld.shared.u32 	%r235, [%r225+9216];
	ld.shared.u32 	%r236, [%r225+10240];
	ld.shared.u32 	%r237, [%r225+11264];
	ld.shared.u32 	%r238, [%r225+12288];
	ld.shared.u32 	%r239, [%r225+13312];
	ld.shared.u32 	%r240, [%r225+14336];
	ld.shared.u32 	%r241, [%r225+15360];
	ld.shared.u32 	%r242, [%r225+16384];
	ld.shared.u32 	%r243, [%r225+17408];
	ld.shared.u32 	%r244, [%r225+18432];
	bar.sync 	0;
	st.shared.u32 	[%r706], %r897;
	st.shared.u32 	[%r708], %r896;
	st.shared.u32 	[%r710], %r895;
	st.shared.u32 	[%r712], %r894;
	st.shared.u32 	[%r714], %r893;
	st.shared.u32 	[%r716], %r892;
	st.shared.u32 	[%r718], %r891;
	st.shared.u32 	[%r720], %r890;
	st.shared.u32 	[%r722], %r889;
	st.shared.u32 	[%r724], %r888;
	st.shared.u32 	[%r726], %r887;
	st.shared.u32 	[%r728], %r886;
	st.shared.u32 	[%r730], %r885;
	st.shared.u32 	[%r732], %r884;
	st.shared.u32 	[%r734], %r883;
	st.shared.u32 	[%r736], %r882;
	st.shared.u32 	[%r738], %r881;
	st.shared.u32 	[%r740], %r880;
	st.shared.u32 	[%r742], %r879;
	bar.sync 	0;
	ld.shared.u32 	%r245, [%r225+1024];
	ld.shared.u32 	%r246, [%r225+2048];
	ld.shared.u32 	%r247, [%r225+3072];
	ld.shared.u32 	%r248, [%r225+4096];
	ld.shared.u32 	%r249, [%r225+5120];
	ld.shared.u32 	%r250, [%r225+6144];
	ld.shared.u32 	%r251, [%r225+7168];
	ld.shared.u32 	%r252, [%r225+8192];
	ld.shared.u32 	%r253, [%r225+9216];
	ld.shared.u32 	%r254, [%r225+10240];
	ld.shared.u32 	%r255, [%r225+11264];
	ld.shared.u32 	%r256, [%r225+12288];
	ld.shared.u32 	%r257, [%r225+13312];
	ld.shared.u32 	%r258, [%r225+14336];
	ld.shared.u32 	%r259, [%r225+15360];
	ld.shared.u32 	%r260, [%r225+16384];
	ld.shared.u32 	%r261, [%r225+17408];
	ld.shared.u32 	%r262, [%r225+18432];
	setp.gt.u64 	%p54, %rd2, %rd15;
	cvta.to.global.u64 	%rd16, %rd6;
	mul.wide.u32 	%rd17, %r2, 4;
	add.s64 	%rd4, %rd16, %rd17;
	cvta.to.global.u64 	%rd18, %rd8;
	add.s64 	%rd5, %rd18, %rd17;
	@%p54 bra 	$L__BB8_83;
	bra.uni 	$L__BB8_84;
$L__BB8_83:
	xor.b32  	%r743, %r226, -2147483648;
	ld.shared.u32 	%r744, [%r225];
	st.global.u32 	[%rd4], %r743;
	st.global.u32 	[%rd5], %r744;
$L__BB8_84:
	add.s32 	%r745, %r2, 256;
	cvt.u64.u32 	%rd19, %r745;
	setp.le.u64 	%p55, %rd2, %rd19;
	@%p55 bra 	$L__BB8_86;
	xor.b32  	%r746, %r227, -2147483648;
	st.global.u32 	[%rd4+1024], %r746;
	st.global.u32 	[%rd5+1024], %r245;
$L__BB8_86:
	add.s32 	%r747, %r2, 512;
	cvt.u64.u32 	%rd20, %r747;
	setp.le.u64 	%p56, %rd2, %rd20;
	@%p56 bra 	$L__BB8_88;
	xor.b32  	%r748, %r228, -2147483648;
	st.global.u32 	[%rd4+2048], %r748;
	st.global.u32 	[%rd5+2048], %r246;
$L__BB8_88:
	add.s32 	%r749, %r2, 768;
	cvt.u64.u32 	%rd21, %r749;
	setp.le.u64 	%p57, %rd2, %rd21;
	@%p57 bra 	$L__BB8_90;
	xor.b32  	%r750, %r229, -2147483648;
	st.global.u32 	[%rd4+3072], %r750;
	st.global.u32 	[%rd5+3072], %r247;
$L__BB8_90:
	or.b32  	%r751, %r2, 1024;
	cvt.u64.u32 	%rd22, %r751;
	setp.le.u64 	%p58, %rd2, %rd22;
	@%p58 bra 	$L__BB8_92;
	xor.b32  	%r752, %r230, -2147483648;
	st.global.u32 	[%rd4+4096], %r752;
	st.global.u32 	[%rd5+4096], %r248;
$L__BB8_92:
	add.s32 	%r753, %r2, 1280;
	cvt.u64.u32 	%rd23, %r753;
	setp.le.u64 	%p59, %rd2, %rd23;
	@%p59 bra 	$L__BB8_94;
	xor.b32  	%r754, %r231, -2147483648;
	st.global.u32 	[%rd4+5120], %r754;
	st.global.u32 	[%rd5+5120], %r249;
$L__BB8_94:
	add.s32 	%r755, %r2, 1536;
	cvt.u64.u32 	%rd24, %r755;
	setp.le.u64 	%p60, %rd2, %rd24;
	@%p60 bra 	$L__BB8_96;
	xor.b32  	%r756, %r232, -2147483648;
	st.global.u32 	[%rd4+6144], %r756;
	st.global.u32 	[%rd5+6144], %r250;
$L__BB8_96:
	add.s32 	%r757, %r2, 1792;
	cvt.u64.u32 	%rd25, %r757;
	setp.le.u64 	%p61, %rd2, %rd25;
	@%p61 bra 	$L__BB8_98;
	xor.b32  	%r758, %r233, -2147483648;
	st.global.u32 	[%rd4+7168], %r758;
	st.global.u32 	[%rd5+7168], %r251;
$L__BB8_98:
	or.b32  	%r759, %r2, 2048;
	cvt.u64.u32 	%rd26, %r759;
	setp.le.u64 	%p62, %rd2, %rd26;
	@%p62 bra 	$L__BB8_100;
	xor.b32  	%r760, %r234, -2147483648;
	st.global.u32 	[%rd4+8192], %r760;
	st.global.u32 	[%rd5+8192], %r252;
$L__BB8_100:
	add.s32 	%r761, %r2, 2304;
	cvt.u64.u32 	%rd27, %r761;
	setp.le.u64 	%p63, %rd2, %rd27;
	@%p63 bra 	$L__BB8_102;
	xor.b32  	%r762, %r235, -2147483648;
	st.global.u32 	[%rd4+9216], %r762;
	st.global.u32 	[%rd5+9216], %r253;
$L__BB8_102:
	add.s32 	%r763, %r2, 2560;
	cvt.u64.u32 	%rd28, %r763;
	setp.le.u64 	%p64, %rd2, %rd28;
	@%p64 bra 	$L__BB8_104;
	xor.b32  	%r764, %r236, -2147483648;
	st.global.u32 	[%rd4+10240], %r764;
	st.global.u32 	[%rd5+10240], %r254;
$L__BB8_104:
	add.s32 	%r765, %r2, 2816;
	cvt.u64.u32 	%rd29, %r765;
	setp.le.u64 	%p65, %rd2, %rd29;
	@%p65 bra 	$L__BB8_106;
	xor.b32  	%r766, %r237, -2147483648;
	st.global.u32 	[%rd4+11264], %r766;
	st.global.u32 	[%rd5+11264], %r255;
$L__BB8_106:
	or.b32  	%r767, %r2, 3072;
	cvt.u64.u32 	%rd30, %r767;
	setp.le.u64 	%p66, %rd2, %rd30;
	@%p66 bra 	$L__BB8_108;
	xor.b32  	%r768, %r238, -2147483648;
	st.global.u32 	[%rd4+12288], %r768;
	st.global.u32 	[%rd5+12288], %r256;
$L__BB8_108:
	add.s32 	%r769, %r2, 3328;
	cvt.u64.u32 	%rd31, %r769;
	setp.le.u64 	%p67, %rd2, %rd31;
	@%p67 bra 	$L__BB8_110;
	xor.b32  	%r770, %r239, -2147483648;
	st.global.u32 	[%rd4+13312], %r770;
	st.global.u32 	[%rd5+13312], %r257;
$L__BB8_110:
	add.s32 	%r771, %r2, 3584;
	cvt.u64.u32 	%rd32, %r771;
	setp.le.u64 	%p68, %rd2, %rd32;
	@%p68 bra 	$L__BB8_112;
	xor.b32  	%r772, %r240, -2147483648;
	st.global.u32 	[%rd4+14336], %r772;
	st.global.u32 	[%rd5+14336], %r258;
$L__BB8_112:
	add.s32 	%r773, %r2, 3840;
	cvt.u64.u32 	%rd33, %r773;
	setp.le.u64 	%p69, %rd2, %rd33;
	@%p69 bra 	$L__BB8_114;
	xor.b32  	%r774, %r241, -2147483648;
	st.global.u32 	[%rd4+15360], %r774;
	st.global.u32 	[%rd5+15360], %r259;
$L__BB8_114:
	or.b32  	%r775, %r2, 4096;
	cvt.u64.u32 	%rd34, %r775;
	setp.le.u64 	%p70, %rd2, %rd34;
	@%p70 bra 	$L__BB8_116;
	xor.b32  	%r776, %r242, -2147483648;
	st.global.u32 	[%rd4+16384], %r776;
	st.global.u32 	[%rd5+16384], %r260;
$L__BB8_116:
	add.s32 	%r777, %r2, 4352;
	cvt.u64.u32 	%rd35, %r777;
	setp.le.u64 	%p71, %rd2, %rd35;
	@%p71 bra 	$L__BB8_118;
	xor.b32  	%r778, %r243, -2147483648;
	st.global.u32 	[%rd4+17408], %r778;
	st.global.u32 	[%rd5+17408], %r261;
$L__BB8_118:
	add.s32 	%r779, %r2, 4608;
	cvt.u64.u32 	%rd36, %r779;
	setp.le.u64 	%p72, %rd2, %rd36;
	@%p72 bra 	$L__BB8_120;
	xor.b32  	%r780, %r244, -2147483648;
	st.global.u32 	[%rd4+18432], %r780;
	st.global.u32 	[%rd5+18432], %r262;
$L__BB8_120:
	ret;
$L__BB8_121:
	shl.b32 	%r781, %r206, 2;
	mov.u32 	%r782, _ZZN3cub18CUB_300001_SM_10006detail10radix_sort31DeviceRadixSortSingleTileKernelINS1_5radix10policy_hubIiiyE10Policy1000ELNS0_9SortOrderE0EiiyNS1_21identity_decomposer_tEEEvPKT1_PSA_PKT2_PSE_T3_iiT4_E12temp_storage;
	add.s32 	%r783, %r782, %r781;
	st.shared.u32 	[%r783], %r878;
	shl.b32 	%r784, %r207, 2;
	add.s32 	%r785, %r782, %r784;
	st.shared.u32 	[%r785], %r877;
	shl.b32 	%r786, %r208, 2;
	add.s32 	%r787, %r782, %r786;
	st.shared.u32 	[%r787], %r876;
	shl.b32 	%r788, %r209, 2;
	add.s32 	%r789, %r782, %r788;
	st.shared.u32 	[%r789], %r875;
	shl.b32 	%r790, %r210, 2;
	add.s32 	%r791, %r782, %r790;
	st.shared.u32 	[%r791], %r874;
	shl.b32 	%r792, %r211, 2;
	add.s32 	%r793, %r782, %r792;
	st.shared.u32 	[%r793], %r873;
	shl.b32 	%r794, %r212, 2;
	add.s32 	%r795, %r782, %r794;
	st.shared.u32 	[%r795], %r872;
	shl.b32 	%r796, %r213, 2;
	add.s32 	%r797, %r782, %r796;
	st.shared.u32 	[%r797], %r871;
	shl.b32 	%r798, %r214, 2;
	add.s32 	%r799, %r782, %r798;
	st.shared.u32 	[%r799], %r870;
	shl.b32 	%r800, %r215, 2;
	add.s32 	%r801, %r782, %r800;
	st.shared.u32 	[%r801], %r869;
	shl.b32 	%r802, %r216, 2;
	add.s32 	%r803, %r782, %r802;
	st.shared.u32 	[%r803], %r868;
	shl.b32 	%r804, %r217, 2;
	add.s32 	%r805, %r782, %r804;
	st.shared.u32 	[%r805], %r867;
	shl.b32 	%r806, %r218, 2;
	add.s32 	%r807, %r782, %r806;
	st.shared.u32 	[%r807], %r866;
	shl.b32 	%r808, %r219, 2;
	add.s32 	%r809, %r782, %r808;
	st.shared.u32 	[%r809], %r865;
	shl.b32 	%r810, %r220, 2;
	add.s32 	%r811, %r782, %r810;
	st.shared.u32 	[%r811], %r864;
	shl.b32 	%r812, %r221, 2;
	add.s32 	%r813, %r782, %r812;
	st.shared.u32 	[%r813], %r863;
	shl.b32 	%r814, %r222, 2;
	add.s32 	%r815, %r782, %r814;
	st.shared.u32 	[%r815], %r862;
	shl.b32 	%r816, %r223, 2;
	add.s32 	%r817, %r782, %r816;
	st.shared.u32 	[%r817], %r861;
	shl.b32 	%r818, %r224, 2;
	add.s32 	%r819, %r782, %r818;
	st.shared.u32 	[%r819], %r860;
	bar.sync 	0;
	ld.shared.u32 	%r878, [%r103];
	ld.shared.u32 	%r877, [%r103+4];
	ld.shared.u32 	%r876, [%r103+8];
	ld.shared.u32 	%r875, [%r103+12];
	ld.shared.u32 	%r874, [%r103+16];
	ld.shared.u32 	%r873, [%r103+20];
	ld.shared.u32 	%r872, [%r103+24];
	ld.shared.u32 	%r871, [%r103+28];
	ld.shared.u32 	%r870, [%r103+32];
	ld.shared.u32 	%r869, [%r103+36];
	ld.shared.u32 	%r868, [%r103+40];
	ld.shared.u32 	%r867, [%r103+44];
	ld.shared.u32 	%r866, [%r103+48];
	ld.shared.u32 	%r865, [%r103+52];
	ld.shared.u32 	%r864, [%r103+56];
	ld.shared.u32 	%r863, [%r103+60];
	ld.shared.u32 	%r862, [%r103+64];
	ld.shared.u32 	%r861, [%r103+68];
	ld.shared.u32 	%r860, [%r103+72];
	bar.sync 	0;
	st.shared.u32 	[%r783], %r897;
	st.shared.u32 	[%r785], %r896;
	st.shared.u32 	[%r787], %r895;
	st.shared.u32 	[%r789], %r894;
	st.shared.u32 	[%r791], %r893;
	st.shared.u32 	[%r793], %r892;
	st.shared.u32 	[%r795], %r891;
	st.shared.u32 	[%r797], %r890;
	st.shared.u32 	[%r799], %r889;
	st.shared.u32 	[%r801], %r888;
	st.shared.u32 	[%r803], %r887;
	st.shared.u32 	[%r805], %r886;
	st.shared.u32 	[%r807], %r885;
	st.shared.u32 	[%r809], %r884;
	st.shared.u32 	[%r811], %r883;
	st.shared.u32 	[%r813], %r882;
	st.shared.u32 	[%r815], %r881;
	st.shared.u32 	[%r817], %r880;
	st.shared.u32 	[%r819], %r879;
	bar.sync 	0;
	ld.shared.u32 	%r897, [%r103];
	ld.shared.u32 	%r896, [%r103+4];
	ld.shared.u32 	%r895, [%r103+8];
	ld.shared.u32 	%r894, [%r103+12];
	ld.shared.u32 	%r893, [%r103+16];
	ld.shared.u32 	%r892, [%r103+20];
	ld.shared.u32 	%r891, [%r103+24];
	ld.shared.u32 	%r890, [%r103+28];
	ld.shared.u32 	%r889, [%r103+32];
	ld.shared.u32 	%r888, [%r103+36];
	ld.shared.u32 	%r887, [%r103+40];
	ld.shared.u32 	%r886, [%r103+44];
	ld.shared.u32 	%r885, [%r103+48];
	ld.shared.u32 	%r884, [%r103+52];
	ld.shared.u32 	%r883, [%r103+56];
	ld.shared.u32 	%r882, [%r103+60];
	ld.shared.u32 	%r881, [%r103+64];
	ld.shared.u32 	%r880, [%r103+68];
	ld.shared.u32 	%r879, [%r103+72];
	bar.sync 	0;
	add.s32 	%r859, %r859, 6;
	add.s32 	%r858, %r858, -6;
	bra.uni 	$L__BB8_77;

}
	// .globl	_ZN3cub18CUB_300001_SM_10006detail10radix_sort30DeviceRadixSortHistogramKernelINS1_5radix10policy_hubIiiyE10Policy1000ELNS0_9SortOrderE0EiyNS1_21identity_decomposer_tEEEvPT2_PKT1_SA_iiT3_
.visible .entry _ZN3cub18CUB_300001_SM_10006detail10radix_sort30DeviceRadixSortHistogramKernelINS1_5radix10policy_hubIiiyE10Policy1000ELNS0_9SortOrderE0EiyNS1_21identity_decomposer_tEEEvPT2_PKT1_SA_iiT3_(
	.param .u64 .ptr .align 1 _ZN3cub18CUB_300001_SM_10006detail10radix_sort30DeviceRadixSortHistogramKernelINS1_5radix10policy_hubIiiyE10Policy1000ELNS0_9SortOrderE0EiyNS1_21identity_decomposer_tEEEvPT2_PKT1_SA_iiT3__param_0,
	.param .u64 .ptr .align 1 _ZN3cub18CUB_300001_SM_10006detail10radix_sort30DeviceRadixSortHistogramKernelINS1_5radix10policy_hubIiiyE10Policy1000ELNS0_9SortOrderE0EiyNS1_21identity_decomposer_tEEEvPT2_PKT1_SA_iiT3__param_1,
	.param .u64 _ZN3cub18CUB_300001_SM_10006detail10radix_sort30DeviceRadixSortHistogramKernelINS1_5radix10policy_hubIiiyE10Policy1000ELNS0_9SortOrderE0EiyNS1_21identity_decomposer_tEEEvPT2_PKT1_SA_iiT3__param_2,
	.param .u32 _ZN3cub18CUB_300001_SM_10006detail10radix_sort30DeviceRadixSortHistogramKernelINS1_5radix10policy_hubIiiyE10Policy1000ELNS0_9SortOrderE0EiyNS1_21identity_decomposer_tEEEvPT2_PKT1_SA_iiT3__param_3,
	.param .u32 _ZN3cub18CUB_300001_SM_10006detail10radix_sort30DeviceRadixSortHistogramKernelINS1_5radix10policy_hubIiiyE10Policy1000ELNS0_9SortOrderE0EiyNS1_21identity_decomposer_tEEEvPT2_PKT1_SA_iiT3__param_4,
	.param .align 1 .b8 _ZN3cub18CUB_300001_SM_10006detail10radix_sort30DeviceRadixSortHistogramKernelINS1_5radix10policy_hubIiiyE10Policy1000ELNS0_9SortOrderE0EiyNS1_21identity_decomposer_tEEEvPT2_PKT1_SA_iiT3__param_5[1]
)
.maxntid 128
{
	.reg .pred 	%p<91>;
	.reg .b32 	%r<486>;
	.reg .b64 	%rd<137>;
	// demoted variable
	.shared .align 4 .b8 _ZZN3cub18CUB_300001_SM_10006detail10radix_sort30DeviceRadixSortHistogramKernelINS1_5radix10policy_hubIiiyE10Policy1000ELNS0_9SortOrderE0EiyNS1_21identity_decomposer_tEEEvPT2_PKT1_SA_iiT3_E12temp_storage[4096];
	ld.param.u64 	%rd18, [_ZN3cub18CUB_300001_SM_10006detail10radix_sort30DeviceRadixSortHistogramKernelINS1_5radix10policy_hubIiiyE10Policy1000ELNS0_9SortOrderE0EiyNS1_21identity_decomposer_tEEEvPT2_PKT1_SA_iiT3__param_0];
	ld.param.u64 	%rd19, [_ZN3cub18CUB_300001_SM_10006detail10radix_sort30DeviceRadixSortHistogramKernelINS1_5radix10policy_hubIiiyE10Policy1000ELNS0_9SortOrderE0EiyNS1_21identity_decomposer_tEEEvPT2_PKT1_SA_iiT3__param_1];
	ld.param.u64 	%rd17, [_ZN3cub18CUB_300001_SM_10006detail10radix_sort30DeviceRadixSortHistogramKernelINS1_5radix10policy_hubIiiyE10Policy1000ELNS0_9SortOrderE0EiyNS1_21identity_decomposer_tEEEvPT2_PKT1_SA_iiT3__param_2];
	ld.param.u32 	%r174, [_ZN3cub18CUB_300001_SM_10006detail10radix_sort30DeviceRadixSortHistogramKernelINS1_5radix10policy_hubIiiyE10Policy1000ELNS0_9SortOrderE0EiyNS1_21identity_decomposer_tEEEvPT2_PKT1_SA_iiT3__param_3];
	ld.param.u32 	%r175, [_ZN3cub18CUB_300001_SM_10006detail10radix_sort30DeviceRadixSortHistogramKernelINS1_5radix10policy_hubIiiyE10Policy1000ELNS0_9SortOrderE0EiyNS1_21identity_decomposer_tEEEvPT2_PKT1_SA_iiT3__param_4];
	cvta.to.global.u64 	%rd1, %rd19;
	cvta.to.global.u64 	%rd2, %rd18;
	setp.eq.s64 	%p2, %rd17, 0;
	@%p2 bra 	$L__BB9_153;
	sub.s32 	%r176, %r175, %r174;
	add.s32 	%r177, %r176, 7;
	shr.s32 	%r178, %r177, 31;
	shr.u32 	%r179, %r178, 29;
	add.s32 	%r180, %r177, %r179;
	shr.s32 	%r181, %r180, 3;
	mov.u32 	%r182, %tid.x;
	setp.gt.u32 	%p3, %r182, 255;
	setp.lt.s32 	%p4, %r177, 8;
	mov.u32 	%r183, %ctaid.x;
	shl.b32 	%r184, %r183, 11;
	cvt.u64.u32 	%rd3, %r184;
	mov.u32 	%r185, %nctaid.x;
	shl.b32 	%r186, %r185, 11;
	cvt.u64.u32 	%rd4, %r186;
	add.s32 	%r1, %r181, -1;
	and.b32  	%r2, %r181, 15;
	and.b32  	%r3, %r181, 7;
	add.s32 	%r4, %r3, -1;
	and.b32  	%r5, %r181, 3;
	or.pred  	%p1, %p3, %p4;
	shl.b32 	%r187, %r182, 2;
	mov.u32 	%r188, _ZZN3cub18CUB_300001_SM_10006detail10radix_sort30DeviceRadixSortHistogramKernelINS1_5radix10policy_hubIiiyE10Policy1000ELNS0_9SortOrderE0EiyNS1_21identity_decomposer_tEEEvPT2_PKT1_SA_iiT3_E12temp_storage;
	add.s32 	%r6, %r188, %r187;
	and.b32  	%r7, %r181, 268435440;
	cvt.u64.u32 	%rd5, %r182;
	add.s32 	%r8, %r182, 128;
	add.s32 	%r9, %r182, 256;
	add.s32 	%r10, %r182, 384;
	add.s32 	%r11, %r182, 512;
	add.s32 	%r12, %r182, 640;
	add.s32 	%r13, %r182, 768;
	or.b32  	%r14, %r182, 1024;
	add.s32 	%r15, %r182, 1920;
	and.b32  	%r16, %r181, 268435448;
	and.b32  	%r17, %r181, 1;
	neg.s32 	%r18, %r7;
	add.s32 	%r19, %r6, 8192;
	add.s64 	%rd21, %rd17, -1;
	shr.u64 	%rd22, %rd21, 30;
	add.s64 	%rd23, %rd22, 1;
	min.u64 	%rd6, %rd23, %rd17;
	mov.b64 	%rd135, 0;
$L__BB9_2:
	@%p1 bra 	$L__BB9_30;
	setp.lt.u32 	%p5, %r1, 15;
	mov.b32 	%r439, 0;
	@%p5 bra 	$L__BB9_6;
	mov.u32 	%r436, %r19;
	mov.u32 	%r437, %r18;
$L__BB9_5:
	.pragma "nounroll";
	mov.b32 	%r190, 0;
	st.shared.u32 	[%r436+-8192], %r190;
	st.shared.u32 	[%r436+-7168], %r190;
	st.shared.u32 	[%r436+-6144], %r190;
	st.shared.u32 	[%r436+-5120], %r190;
	st.shared.u32 	[%r436+-4096], %r190;
	st.shared.u32 	[%r436+-3072], %r190;
	st.shared.u32 	[%r436+-2048], %r190;
	st.shared.u32 	[%r436+-1024], %r190;
	st.shared.u32 	[%r436], %r190;
	st.shared.u32 	[%r436+1024], %r190;
	st.shared.u32 	[%r436+2048], %r190;
	st.shared.u32 	[%r436+3072], %r190;
	st.shared.u32 	[%r436+4096], %r190;
	st.shared.u32 	[%r436+5120], %r190;
	st.shared.u32 	[%r436+6144], %r190;
	st.shared.u32 	[%r436+7168], %r190;
	add.s32 	%r437, %r437, 16;
	add.s32 	%r436, %r436, 16384;
	setp.ne.s32 	%p6, %r437, 0;
	mov.u32 	%r439, %r7;
	@%p6 bra 	$L__BB9_5;
$L__BB9_6:
	add.s32 	%r25, %r2, -1;
	setp.eq.s32 	%p7, %r2, 0;
	@%p7 bra 	$L__BB9_16;
	setp.lt.u32 	%p8, %r25, 7;
	@%p8 bra 	$L__BB9_9;
	shl.b32 	%r191, %r439, 10;
	add.s32 	%r192, %r6, %r191;
	mov.b32 	%r193, 0;
	st.shared.u32 	[%r192], %r193;
	st.shared.u32 	[%r192+1024], %r193;
	st.shared.u32 	[%r192+2048], %r193;
	st.shared.u32 	[%r192+3072], %r193;
	st.shared.u32 	[%r192+4096], %r193;
	st.shared.u32 	[%r192+5120], %r193;
	st.shared.u32 	[%r192+6144], %r193;
	st.shared.u32 	[%r192+7168], %r193;
	add.s32 	%r439, %r439, 8;
$L__BB9_9:
	setp.eq.s32 	%p9, %r3, 0;
	@%p9 bra 	$L__BB9_16;
	setp.lt.u32 	%p10, %r4, 3;
	@%p10 bra 	$L__BB9_12;
	shl.b32 	%r194, %r439, 10;
	add.s32 	%r195, %r6, %r194;
	mov.b32 	%r196, 0;
	st.shared.u32 	[%r195], %r196;
	st.shared.u32 	[%r195+1024], %r196;
	st.shared.u32 	[%r195+2048], %r196;
	st.shared.u32 	[%r195+3072], %r196;
	add.s32 	%r439, %r439, 4;
$L__BB9_12:
	setp.eq.s32 	%p11, %r5, 0;
	@%p11 bra 	$L__BB9_16;
	setp.eq.s32 	%p12, %r5, 1;
	shl.b32 	%r197, %r439, 10;
	add.s32 	%r30, %r6, %r197;
	mov.b32 	%r198, 0;
	st.shared.u32 	[%r30], %r198;
	@%p12 bra 	$L__BB9_16;
	setp.eq.s32 	%p13, %r5, 2;
	mov.b32 	%r199, 0;
	st.shared.u32 	[%r30+1024], %r199;
	@%p13 bra 	$L__BB9_16;
	mov.b32 	%r200, 0;
	st.shared.u32 	[%r30+2048], %r200;
$L__BB9_16:
	cvt.u32.u64 	%r201, %rd5;
	setp.gt.u32 	%p14, %r201, 127;
	@%p14 bra 	$L__BB9_30;
	setp.lt.u32 	%p15, %r1, 15;
	mov.b32 	%r443, 0;
	@%p15 bra 	$L__BB9_20;
	mov.b32 	%r441, 0;
$L__BB9_19:
	.pragma "nounroll";
	shl.b32 	%r204, %r441, 10;
	add.s32 	%r205, %r6, %r204;
	mov.b32 	%r206, 0;
	st.shared.u32 	[%r205+512], %r206;
	st.shared.u32 	[%r205+1536], %r206;
	st.shared.u32 	[%r205+2560], %r206;
	st.shared.u32 	[%r205+3584], %r206;
	st.shared.u32 	[%r205+4608], %r206;
	st.shared.u32 	[%r205+5632], %r206;
	st.shared.u32 	[%r205+6656], %r206;
	st.shared.u32 	[%r205+7680], %r206;
	st.shared.u32 	[%r205+8704], %r206;
	st.shared.u32 	[%r205+9728], %r206;
	st.shared.u32 	[%r205+10752], %r206;
	st.shared.u32 	[%r205+11776], %r206;
	st.shared.u32 	[%r205+12800], %r206;
	st.shared.u32 	[%r205+13824], %r206;
	st.shared.u32 	[%r205+14848], %r206;
	st.shared.u32 	[%r205+15872], %r206;
	add.s32 	%r441, %r441, 16;
	setp.ne.s32 	%p16, %r441, %r7;
	mov.u32 	%r443, %r7;
	@%p16 bra 	$L__BB9_19;
$L__BB9_20:
	setp.eq.s32 	%p17, %r2, 0;
	@%p17 bra 	$L__BB9_30;
	setp.lt.u32 	%p18, %r25, 7;
	@%p18 bra 	$L__BB9_23;
	shl.b32 	%r207, %r443, 10;
	add.s32 	%r208, %r6, %r207;
	mov.b32 	%r209, 0;
	st.shared.u32 	[%r208+512], %r209;
	st.shared.u32 	[%r208+1536], %r209;
	st.shared.u32 	[%r208+2560], %r209;
	st.shared.u32 	[%r208+3584], %r209;
	st.shared.u32 	[%r208+4608], %r209;
	st.shared.u32 	[%r208+5632], %r209;
	st.shared.u32 	[%r208+6656], %r209;
	st.shared.u32 	[%r208+7680], %r209;
	add.s32 	%r443, %r443, 8;
$L__BB9_23:
	setp.eq.s32 	%p19, %r3, 0;
	@%p19 bra 	$L__BB9_30;
	setp.lt.u32 	%p20, %r4, 3;
	@%p20 bra 	$L__BB9_26;
	shl.b32 	%r210, %r443, 10;
	add.s32 	%r211, %r6, %r210;
	mov.b32 	%r212, 0;
	st.shared.u32 	[%r211+512], %r212;
	st.shared.u32 	[%r211+1536], %r212;
	st.shared.u32 	[%r211+2560], %r212;
	st.shared.u32 	[%r211+3584], %r212;
	add.s32 	%r443, %r443, 4;
$L__BB9_26:
	setp.eq.s32 	%p21, %r5, 0;
	@%p21 bra 	$L__BB9_30;
	setp.eq.s32 	%p22, %r5, 1;
	shl.b32 	%r213, %r443, 10;
	add.s32 	%r38, %r6, %r213;
	mov.b32 	%r214, 0;
	st.shared.u32 	[%r38+512], %r214;
	@%p22 bra 	$L__BB9_30;
	setp.eq.s32 	%p23, %r5, 2;
	mov.b32 	%r215, 0;
	st.shared.u32 	[%r38+1536], %r215;
	@%p23 bra 	$L__BB9_30;
	mov.b32 	%r216, 0;
	st.shared.u32 	[%r38+2560], %r216;
$L__BB9_30:
	bar.sync 	0;
	bar.sync 	0;
	shl.b64 	%rd8, %rd135, 30;
	sub.s64 	%rd24, %rd17, %rd8;
	min.u64 	%rd9, %rd24, 1073741824;
	setp.le.u64 	%p24, %rd9, %rd3;
	@%p24 bra 	$L__BB9_70;
	mov.u64 	%rd136, %rd3;
$L__BB9_32:
	add.s64 	%rd11, %rd136, %rd8;
	sub.s64 	%rd12, %rd17, %rd11;
	setp.lt.u64 	%p25, %rd12, 2048;
	@%p25 bra 	$L__BB9_34;
	add.s64 	%rd27, %rd11, %rd5;
	shl.b64 	%rd28, %rd27, 2;
	add.s64 	%rd29, %rd1, %rd28;
	ld.global.u32 	%r475, [%rd29];
	ld.global.u32 	%r474, [%rd29+512];
	ld.global.u32 	%r473, [%rd29+1024];
	ld.global.u32 	%r472, [%rd29+1536];
	ld.global.u32 	%r471, [%rd29+2048];
	ld.global.u32 	%r470, [%rd29+2560];
	ld.global.u32 	%r469, [%rd29+3072];
	ld.global.u32 	%r468, [%rd29+3584];
	ld.global.u32 	%r467, [%rd29+4096];
	ld.global.u32 	%r466, [%rd29+4608];
	ld.global.u32 	%r465, [%rd29+5120];
	ld.global.u32 	%r464, [%rd29+5632];
	ld.global.u32 	%r463, [%rd29+6144];
	ld.global.u32 	%r462, [%rd29+6656];
	ld.global.u32 	%r461, [%rd29+7168];
	ld.global.u32 	%r460, [%rd29+7680];
	bra.uni 	$L__BB9_66;
$L__BB9_34:
	cvt.u32.u64 	%r218, %rd5;
	cvt.u32.u64 	%r55, %rd12;
	setp.ge.s32 	%p26, %r218, %r55;
	add.s64 	%rd25, %rd11, %rd5;
	shl.b64 	%rd26, %rd25, 2;
	add.s64 	%rd13, %rd1, %rd26;
	mov.b32 	%r475, 2147483647;
	@%p26 bra 	$L__BB9_36;
	ld.global.u32 	%r475, [%rd13];
$L__BB9_36:
	setp.ge.s32 	%p27, %r8, %r55;
	mov.b32 	%r474, 2147483647;
	@%p27 bra 	$L__BB9_38;
	ld.global.u32 	%r474, [%rd13+512];
$L__BB9_38:
	setp.ge.s32 	%p28, %r9, %r55;
	mov.b32 	%r473, 2147483647;
	@%p28 bra 	$L__BB9_40;
	ld.global.u32 	%r473, [%rd13+1024];
$L__BB9_40:
	setp.ge.s32 	%p29, %r10, %r55;
	mov.b32 	%r472, 2147483647;
	@%p29 bra 	$L__BB9_42;
	ld.global.u32 	%r472, [%rd13+1536];
$L__BB9_42:
	setp.ge.s32 	%p30, %r11, %r55;
	mov.b32 	%r471, 2147483647;
	@%p30 bra 	$L__BB9_44;
	ld.global.u32 	%r471, [%rd13+2048];
$L__BB9_44:
	setp.ge.s32 	%p31, %r12, %r55;
	mov.b32 	%r470, 2147483647;
	@%p31 bra 	$L__BB9_46;
	ld.global.u32 	%r470, [%rd13+2560];
$L__BB9_46:
	setp.ge.s32 	%p32, %r13, %r55;
	mov.b32 	%r469, 2147483647;
	@%p32 bra 	$L__BB9_48;
	ld.global.u32 	%r469, [%rd13+3072];
$L__BB9_48:
	mov.u32 	%r226, %tid.x;
	add.s32 	%r227, %r226, 896;
	setp.ge.s32 	%p33, %r227, %r55;
	mov.b32 	%r468, 2147483647;
	@%p33 bra 	$L__BB9_50;
	ld.global.u32 	%r468, [%rd13+3584];
$L__BB9_50:
	setp.ge.s32 	%p34, %r14, %r55;
	mov.b32 	%r467, 2147483647;
	@%p34 bra 	$L__BB9_52;
	ld.global.u32 	%r467, [%rd13+4096];
$L__BB9_52:
	add.s32 	%r231, %r226, 1152;
	setp.ge.s32 	%p35, %r231, %r55;
	mov.b32 	%r466, 2147483647;
	@%p35 bra 	$L__BB9_54;
	ld.global.u32 	%r466, [%rd13+4608];
$L__BB9_54:
	add.s32 	%r234, %r226, 1280;
	setp.ge.s32 	%p36, %r234, %r55;
	mov.b32 	%r465, 2147483647;
	@%p36 bra 	$L__BB9_56;
	ld.global.u32 	%r465, [%rd13+5120];
$L__BB9_56:
	add.s32 	%r237, %r226, 1408;
	setp.ge.s32 	%p37, %r237, %r55;
	mov.b32 	%r464, 2147483647;
	@%p37 bra 	$L__BB9_58;
	ld.global.u32 	%r464, [%rd13+5632];
$L__BB9_58:
	add.s32 	%r240, %r226, 1536;
	setp.ge.s32 	%p38, %r240, %r55;
	mov.b32 	%r463, 2147483647;
	@%p38 bra 	$L__BB9_60;
	ld.global.u32 	%r463, [%rd13+6144];
$L__BB9_60:
	add.s32 	%r243, %r226, 1664;
	setp.ge.s32 	%p39, %r243, %r55;
	mov.b32 	%r462, 2147483647;
	@%p39 bra 	$L__BB9_62;
	ld.global.u32 	%r462, [%rd13+6656];
$L__BB9_62:
	add.s32 	%r246, %r226, 1792;
	setp.ge.s32 	%p40, %r246, %r55;
	mov.b32 	%r461, 2147483647;
	@%p40 bra 	$L__BB9_64;
	ld.global.u32 	%r461, [%rd13+7168];
$L__BB9_64:
	setp.ge.s32 	%p41, %r15, %r55;
	mov.b32 	%r460, 2147483647;
	@%p41 bra 	$L__BB9_66;
	ld.global.u32 	%r460, [%rd13+7680];
$L__BB9_66:
	setp.le.s32 	%p42, %r175, %r174;
	@%p42 bra 	$L__BB9_69;
	xor.b32  	%r103, %r460, -2147483648;
	xor.b32  	%r104, %r461, -2147483648;
	xor.b32  	%r105, %r462, -2147483648;
	xor.b32  	%r106, %r463, -2147483648;
	xor.b32  	%r107, %r464, -2147483648;
	xor.b32  	%r108, %r465, -2147483648;
	xor.b32  	%r109, %r466, -2147483648;
	xor.b32  	%r110, %r467, -2147483648;
	xor.b32  	%r111, %r468, -2147483648;
	xor.b32  	%r112, %r469, -2147483648;
	xor.b32  	%r113, %r470, -2147483648;
	xor.b32  	%r114, %r471, -2147483648;
	xor.b32  	%r115, %r472, -2147483648;
	xor.b32  	%r116, %r473, -2147483648;
	xor.b32  	%r117, %r474, -2147483648;
	xor.b32  	%r118, %r475, -2147483648;
	mov.b32 	%r476, 0;
	mov.u32 	%r477, %r174;
$L__BB9_68:
	sub.s32 	%r249, %r175, %r477;
	shl.b32 	%r250, %r476, 10;
	mov.u32 	%r251, _ZZN3cub18CUB_300001_SM_10006detail10radix_sort30DeviceRadixSortHistogramKernelINS1_5radix10policy_hubIiiyE10Policy1000ELNS0_9SortOrderE0EiyNS1_21identity_decomposer_tEEEvPT2_PKT1_SA_iiT3_E12temp_storage;
	add.s32 	%r252, %r251, %r250;
	min.s32 	%r253, %r249, 8;
	mov.b32 	%r254, -1;
	shl.b32 	%r255, %r254, %r253;
	not.b32 	%r256, %r255;
	shr.u32 	%r257, %r118, %r477;
	and.b32  	%r258, %r257, %r256;
	shl.b32 	%r259, %r258, 2;
	add.s32 	%r260, %r252, %r259;
	atom.shared.add.u32 	%r261, [%r260], 1;
	shr.u32 	%r262, %r117, %r477;
	and.b32  	%r263, %r262, %r256;
	shl.b32 	%r264, %r263, 2;
	add.s32 	%r265, %r252, %r264;
	atom.shared.add.u32 	%r266, [%r265], 1;
	shr.u32 	%r267, %r116, %r477;
	and.b32  	%r268, %r267, %r256;
	shl.b32 	%r269, %r268, 2;
	add.s32 	%r270, %r252, %r269;
	atom.shared.add.u32 	%r271, [%r270], 1;
	shr.u32 	%r272, %r115, %r477;
	and.b32  	%r273, %r272, %r256;
	shl.b32 	%r274, %r273, 2;
	add.s32 	%r275, %r252, %r274;
	atom.shared.add.u32 	%r276, [%r275], 1;
	shr.u32 	%r277, %r114, %r477;
	and.b32  	%r278, %r277, %r256;
	shl.b32 	%r279, %r278, 2;
	add.s32 	%r280, %r252, %r279;
	atom.shared.add.u32 	%r281, [%r280], 1;
	shr.u32 	%r282, %r113, %r477;
	and.b32  	%r283, %r282, %r256;
	shl.b32 	%r284, %r283, 2;
	add.s32 	%r285, %r252, %r284;
	atom.shared.add.u32 	%r286, [%r285], 1;
	shr.u32 	%r287, %r112, %r477;
	and.b32  	%r288, %r287, %r256;
	shl.b32 	%r289, %r288, 2;
	add.s32 	%r290, %r252, %r289;
	atom.shared.add.u32 	%r291, [%r290], 1;
	shr.u32 	%r292, %r111, %r477;
	and.b32  	%r293, %r292, %r256;
	shl.b32 	%r294, %r293, 2;
	add.s32 	%r295, %r252, %r294;
	atom.shared.add.u32 	%r296, [%r295], 1;
	shr.u32 	%r297, %r110, %r477;
	and.b32  	%r298, %r297, %r256;
	shl.b32 	%r299, %r298, 2;
	add.s32 	%r300, %r252, %r299;
	atom.shared.add.u32 	%r301, [%r300], 1;
	shr.u32 	%r302, %r109, %r477;
	and.b32  	%r303, %r302, %r256;
	shl.b32 	%r304, %r303, 2;
	add.s32 	%r305, %r252, %r304;
	atom.shared.add.u32 	%r306, [%r305], 1;
	shr.u32 	%r307, %r108, %r477;
	and.b32  	%r308, %r307, %r256;
	shl.b32 	%r309, %r308, 2;
	add.s32 	%r310, %r252, %r309;
	atom.shared.add.u32 	%r311, [%r310], 1;
	shr.u32 	%r312, %r107, %r477;
	and.b32  	%r313, %r312, %r256;
	shl.b32 	%r314, %r313, 2;
	add.s32 	%r315, %r252, %r314;
	atom.shared.add.u32 	%r316, [%r315], 1;
	shr.u32 	%r317, %r106, %r477;
	and.b32  	%r318, %r317, %r256;
	shl.b32 	%r319, %r318, 2;
	add.s32 	%r320, %r252, %r319;
	atom.shared.add.u32 	%r321, [%r320], 1;
	shr.u32 	%r322, %r105, %r477;
	and.b32  	%r323, %r322, %r256;
	shl.b32 	%r324, %r323, 2;
	add.s32 	%r325, %r252, %r324;
	atom.shared.add.u32 	%r326, [%r325], 1;
	shr.u32 	%r327, %r104, %r477;
	and.b32  	%r328, %r327, %r256;
	shl.b32 	%r329, %r328, 2;
	add.s32 	%r330, %r252, %r329;
	atom.shared.add.u32 	%r331, [%r330], 1;
	shr.u32 	%r332, %r103, %r477;
	and.b32  	%r333, %r332, %r256;
	shl.b32 	%r334, %r333, 2;
	add.s32 	%r335, %r252, %r334;
	atom.shared.add.u32 	%r336, [%r335], 1;
	add.s32 	%r477, %r477, 8;
	add.s32 	%r476, %r476, 1;
	setp.lt.s32 	%p43, %r477, %r175;
	@%p43 bra 	$L__BB9_68;
$L__BB9_69:
	add.s64 	%rd136, %rd136, %rd4;
	setp.lt.u64 	%p44, %rd136, %rd9;
	@%p44 bra 	$L__BB9_32;
$L__BB9_70:
	bar.sync 	0;
	@%p1 bra 	$L__BB9_152;
	setp.lt.u32 	%p45, %r1, 7;
	mov.b32 	%r480, 0;
	@%p45 bra 	$L__BB9_90;
	mov.b32 	%r478, 0;
$L__BB9_73:
	.pragma "nounroll";
	shl.b32 	%r339, %r478, 10;
	add.s32 	%r124, %r6, %r339;
	ld.shared.u32 	%r125, [%r124];
	setp.eq.s32 	%p46, %r125, 0;
	@%p46 bra 	$L__BB9_75;
	cvt.u32.u64 	%r340, %rd5;
	shl.b32 	%r341, %r478, 8;
	add.s32 	%r342, %r341, %r340;
	mul.wide.u32 	%rd30, %r342, 8;
	add.s64 	%rd31, %rd2, %rd30;
	cvt.u64.u32 	%rd32, %r125;
	atom.global.add.u64 	%rd33, [%rd31], %rd32;
$L__BB9_75:
	ld.shared.u32 	%r126, [%r124+1024];
	setp.eq.s32 	%p47, %r126, 0;
	@%p47 bra 	$L__BB9_77;
	cvt.u32.u64 	%r343, %rd5;
	shl.b32 	%r344, %r478, 8;
	add.s32 	%r345, %r344, %r343;
	add.s32 	%r346, %r345, 256;
	mul.wide.u32 	%rd34, %r346, 8;
	add.s64 	%rd35, %rd2, %rd34;
	cvt.u64.u32 	%rd36, %r126;
	atom.global.add.u64 	%rd37, [%rd35], %rd36;
$L__BB9_77:
	ld.shared.u32 	%r127, [%r124+2048];
	setp.eq.s32 	%p48, %r127, 0;
	@%p48 bra 	$L__BB9_79;
	cvt.u32.u64 	%r347, %rd5;
	shl.b32 	%r348, %r478, 8;
	add.s32 	%r349, %r348, %r347;
	add.s32 	%r350, %r349, 512;
	mul.wide.u32 	%rd38, %r350, 8;
	add.s64 	%rd39, %rd2, %rd38;
	cvt.u64.u32 	%rd40, %r127;
	atom.global.add.u64 	%rd41, [%rd39], %rd40;
$L__BB9_79:
	ld.shared.u32 	%r128, [%r124+3072];
	setp.eq.s32 	%p49, %r128, 0;
	@%p49 bra 	$L__BB9_81;
	cvt.u32.u64 	%r351, %rd5;
	shl.b32 	%r352, %r478, 8;
	add.s32 	%r353, %r352, %r351;
	add.s32 	%r354, %r353, 768;
	mul.wide.u32 	%rd42, %r354, 8;
	add.s64 	%rd43, %rd2, %rd42;
	cvt.u64.u32 	%rd44, %r128;
	atom.global.add.u64 	%rd45, [%rd43], %rd44;
$L__BB9_81:
	ld.shared.u32 	%r129, [%r124+4096];
	setp.eq.s32 	%p50, %r129, 0;
	@%p50 bra 	$L__BB9_83;
	cvt.u32.u64 	%r355, %rd5;
	shl.b32 	%r356, %r478, 8;
	add.s32 	%r357, %r356, %r355;
	add.s32 	%r358, %r357, 1024;
	mul.wide.u32 	%rd46, %r358, 8;
	add.s64 	%rd47, %rd2, %rd46;
	cvt.u64.u32 	%rd48, %r129;
	atom.global.add.u64 	%rd49, [%rd47], %rd48;
$L__BB9_83:
	ld.shared.u32 	%r130, [%r124+5120];
	setp.eq.s32 	%p51, %r130, 0;
	@%p51 bra 	$L__BB9_85;
	cvt.u32.u64 	%r359, %rd5;
	shl.b32 	%r360, %r478, 8;
	add.s32 	%r361, %r360, %r359;
	add.s32 	%r362, %r361, 1280;
	mul.wide.u32 	%rd50, %r362, 8;
	add.s64 	%rd51, %rd2, %rd50;
	cvt.u64.u32 	%rd52, %r130;
	atom.global.add.u64 	%rd53, [%rd51], %rd52;
$L__BB9_85:
	ld.shared.u32 	%r131, [%r124+6144];
	setp.eq.s32 	%p52, %r131, 0;
	@%p52 bra 	$L__BB9_87;
	cvt.u32.u64 	%r363, %rd5;
	shl.b32 	%r364, %r478, 8;
	add.s32 	%r365, %r364, %r363;
	add.s32 	%r366, %r365, 1536;
	mul.wide.u32 	%rd54, %r366, 8;
	add.s64 	%rd55, %rd2, %rd54;
	cvt.u64.u32 	%rd56, %r131;
	atom.global.add.u64 	%rd57, [%rd55], %rd56;
$L__BB9_87:
	ld.shared.u32 	%r132, [%r124+7168];
	setp.eq.s32 	%p53, %r132, 0;
	@%p53 bra 	$L__BB9_89;
	cvt.u32.u64 	%r367, %rd5;
	shl.b32 	%r368, %r478, 8;
	add.s32 	%r369, %r368, %r367;
	add.s32 	%r370, %r369, 1792;
	mul.wide.u32 	%rd58, %r370, 8;
	add.s64 	%rd59, %rd2, %rd58;
	cvt.u64.u32 	%rd60, %r132;
	atom.global.add.u64 	%rd61, [%rd59], %rd60;
$L__BB9_89:
	add.s32 	%r478, %r478, 8;
	setp.ne.s32 	%p54, %r478, %r16;
	mov.u32 	%r480, %r16;
	@%p54 bra 	$L__BB9_73;
$L__BB9_90:
	add.s32 	%r135, %r5, -1;
	setp.eq.s32 	%p55, %r3, 0;
	@%p55 bra 	$L__BB9_111;
	setp.lt.u32 	%p56, %r4, 3;
	@%p56 bra 	$L__BB9_101;
	shl.b32 	%r371, %r480, 10;
	add.s32 	%r136, %r6, %r371;
	ld.shared.u32 	%r137, [%r136];
	setp.eq.s32 	%p57, %r137, 0;
	@%p57 bra 	$L__BB9_94;
	cvt.u32.u64 	%r372, %rd5;
	shl.b32 	%r373, %r480, 8;
	add.s32 	%r374, %r373, %r372;
	mul.wide.u32 	%rd62, %r374, 8;
	add.s64 	%rd63, %rd2, %rd62;
	cvt.u64.u32 	%rd64, %r137;
	atom.global.add.u64 	%rd65, [%rd63], %rd64;
$L__BB9_94:
	ld.shared.u32 	%r138, [%r136+1024];
	setp.eq.s32 	%p58, %r138, 0;
	@%p58 bra 	$L__BB9_96;
	cvt.u32.u64 	%r375, %rd5;
	shl.b32 	%r376, %r480, 8;
	add.s32 	%r377, %r376, %r375;
	add.s32 	%r378, %r377, 256;
	mul.wide.u32 	%rd66, %r378, 8;
	add.s64 	%rd67, %rd2, %rd66;
	cvt.u64.u32 	%rd68, %r138;
	atom.global.add.u64 	%rd69, [%rd67], %rd68;
$L__BB9_96:
	ld.shared.u32 	%r139, [%r136+2048];
	setp.eq.s32 	%p59, %r139, 0;
	@%p59 bra 	$L__BB9_98;
	cvt.u32.u64 	%r379, %rd5;
	shl.b32 	%r380, %r480, 8;
	add.s32 	%r381, %r380, %r379;
	add.s32 	%r382, %r381, 512;
	mul.wide.u32 	%rd70, %r382, 8;
	add.s64 	%rd71, %rd2, %rd70;
	cvt.u64.u32 	%rd72, %r139;
	atom.global.add.u64 	%rd73, [%rd71], %rd72;
$L__BB9_98:
	ld.shared.u32 	%r140, [%r136+3072];
	setp.eq.s32 	%p60, %r140, 0;
	@%p60 bra 	$L__BB9_100;
	cvt.u32.u64 	%r383, %rd5;
	shl.b32 	%r384, %r480, 8;
	add.s32 	%r385, %r384, %r383;
	add.s32 	%r386, %r385, 768;
	mul.wide.u32 	%rd74, %r386, 8;
	add.s64 	%rd75, %rd2, %rd74;
	cvt.u64.u32 	%rd76, %r140;
	atom.global.add.u64 	%rd77, [%rd75], %rd76;
$L__BB9_100:
	add.s32 	%r480, %r480, 4;
$L__BB9_101:
	setp.eq.s32 	%p61, %r5, 0;
	@%p61 bra 	$L__BB9_111;
	setp.eq.s32 	%p62, %r135, 0;
	@%p62 bra 	$L__BB9_108;
	shl.b32 	%r387, %r480, 10;
	add.s32 	%r143, %r6, %r387;
	ld.shared.u32 	%r144, [%r143];
	setp.eq.s32 	%p63, %r144, 0;
	@%p63 bra 	$L__BB9_105;
	cvt.u32.u64 	%r388, %rd5;
	shl.b32 	%r389, %r480, 8;
	add.s32 	%r390, %r389, %r388;
	mul.wide.u32 	%rd78, %r390, 8;
	add.s64 	%rd79, %rd2, %rd78;
	cvt.u64.u32 	%rd80, %r144;
	atom.global.add.u64 	%rd81, [%rd79], %rd80;
$L__BB9_105:
	ld.shared.u32 	%r145, [%r143+1024];
	setp.eq.s32 	%p64, %r145, 0;
	@%p64 bra 	$L__BB9_107;
	cvt.u32.u64 	%r391, %rd5;
	shl.b32 	%r392, %r480, 8;
	add.s32 	%r393, %r392, %r391;
	add.s32 	%r394, %r393, 256;
	mul.wide.u32 	%rd82, %r394, 8;
	add.s64 	%rd83, %rd2, %rd82;
	cvt.u64.u32 	%rd84, %r145;
	atom.global.add.u64 	%rd85, [%rd83], %rd84;
$L__BB9_107:
	add.s32 	%r480, %r480, 2;
$L__BB9_108:
	setp.eq.s32 	%p65, %r17, 0;
	@%p65 bra 	$L__BB9_111;
	shl.b32 	%r395, %r480, 10;
	add.s32 	%r396, %r6, %r395;
	ld.shared.u32 	%r148, [%r396];
	setp.eq.s32 	%p66, %r148, 0;
	@%p66 bra 	$L__BB9_111;
	cvt.u32.u64 	%r397, %rd5;
	shl.b32 	%r398, %r480, 8;
	add.s32 	%r399, %r398, %r397;
	mul.wide.u32 	%rd86, %r399, 8;
	add.s64 	%rd87, %rd2, %rd86;
	cvt.u64.u32 	%rd88, %r148;
	atom.global.add.u64 	%rd89, [%rd87], %rd88;
$L__BB9_111:
	cvt.u32.u64 	%r400, %rd5;
	setp.gt.u32 	%p67, %r400, 127;
	@%p67 bra 	$L__BB9_152;
	setp.lt.u32 	%p68, %r1, 7;
	mov.b32 	%r484, 0;
	@%p68 bra 	$L__BB9_131;
	mov.b32 	%r482, 0;
$L__BB9_114:
	.pragma "nounroll";
	shl.b32 	%r404, %r482, 10;
	add.s32 	%r150, %r6, %r404;
	ld.shared.u32 	%r151, [%r150+512];
	setp.eq.s32 	%p69, %r151, 0;
	shl.b32 	%r405, %r482, 8;
	add.s32 	%r406, %r405, %r400;
	mul.wide.u32 	%rd90, %r406, 8;
	add.s64 	%rd15, %rd2, %rd90;
	@%p69 bra 	$L__BB9_116;
	cvt.u64.u32 	%rd91, %r151;
	atom.global.add.u64 	%rd92, [%rd15+1024], %rd91;
$L__BB9_116:
	ld.shared.u32 	%r152, [%r150+1536];
	setp.eq.s32 	%p70, %r152, 0;
	@%p70 bra 	$L__BB9_118;
	cvt.u64.u32 	%rd93, %r152;
	atom.global.add.u64 	%rd94, [%rd15+3072], %rd93;
$L__BB9_118:
	ld.shared.u32 	%r153, [%r150+2560];
	setp.eq.s32 	%p71, %r153, 0;
	@%p71 bra 	$L__BB9_120;
	cvt.u64.u32 	%rd95, %r153;
	atom.global.add.u64 	%rd96, [%rd15+5120], %rd95;
$L__BB9_120:
	ld.shared.u32 	%r154, [%r150+3584];
	setp.eq.s32 	%p72, %r154, 0;
	@%p72 bra 	$L__BB9_122;
	cvt.u64.u32 	%rd97, %r154;
	atom.global.add.u64 	%rd98, [%rd15+7168], %rd97;
$L__BB9_122:
	ld.shared.u32 	%r155, [%r150+4608];
	setp.eq.s32 	%p73, %r155, 0;
	@%p73 bra 	$L__BB9_124;
	cvt.u64.u32 	%rd99, %r155;
	atom.global.add.u64 	%rd100, [%rd15+9216], %rd99;
$L__BB9_124:
	ld.shared.u32 	%r156, [%r150+5632];
	setp.eq.s32 	%p74, %r156, 0;
	@%p74 bra 	$L__BB9_126;
	cvt.u64.u32 	%rd101, %r156;
	atom.global.add.u64 	%rd102, [%rd15+11264], %rd101;
$L__BB9_126:
	ld.shared.u32 	%r157, [%r150+6656];
	setp.eq.s32 	%p75, %r157, 0;
	@%p75 bra 	$L__BB9_128;
	cvt.u64.u32 	%rd103, %r157;
	atom.global.add.u64 	%rd104, [%rd15+13312], %rd103;
$L__BB9_128:
	ld.shared.u32 	%r158, [%r150+7680];
	setp.eq.s32 	%p76, %r158, 0;
	@%p76 bra 	$L__BB9_130;
	cvt.u64.u32 	%rd105, %r158;
	atom.global.add.u64 	%rd106, [%rd15+15360], %rd105;
$L__BB9_130:
	add.s32 	%r482, %r482, 8;
	setp.ne.s32 	%p77, %r482, %r16;
	mov.u32 	%r484, %r16;
	@%p77 bra 	$L__BB9_114;
$L__BB9_131:
	setp.eq.s32 	%p78, %r3, 0;
	@%p78 bra 	$L__BB9_152;
	setp.lt.u32 	%p79, %r4, 3;
	@%p79 bra 	$L__BB9_142;
	shl.b32 	%r407, %r484, 10;
	add.s32 	%r161, %r6, %r407;
	ld.shared.u32 	%r162, [%r161+512];
	setp.eq.s32 	%p80, %r162, 0;
	@%p80 bra 	$L__BB9_135;
	shl.b32 	%r409, %r484, 8;
	add.s32 	%r410, %r409, %r400;
	mul.wide.u32 	%rd107, %r410, 8;
	add.s64 	%rd108, %rd2, %rd107;
	cvt.u64.u32 	%rd109, %r162;
	atom.global.add.u64 	%rd110, [%rd108+1024], %rd109;
$L__BB9_135:
	ld.shared.u32 	%r163, [%r161+1536];
	setp.eq.s32 	%p81, %r163, 0;
	@%p81 bra 	$L__BB9_137;
	shl.b32 	%r412, %r484, 8;
	add.s32 	%r413, %r412, %r400;
	add.s32 	%r414, %r413, 256;
	mul.wide.u32 	%rd111, %r414, 8;
	add.s64 	%rd112, %rd2, %rd111;
	cvt.u64.u32 	%rd113, %r163;
	atom.global.add.u64 	%rd114, [%rd112+1024], %rd113;
$L__BB9_137:
	ld.shared.u32 	%r164, [%r161+2560];
	setp.eq.s32 	%p82, %r164, 0;
	@%p82 bra 	$L__BB9_139;
	shl.b32 	%r416, %r484, 8;
	add.s32 	%r417, %r416, %r400;
	add.s32 	%r418, %r417, 512;
	mul.wide.u32 	%rd115, %r418, 8;
	add.s64 	%rd116, %rd2, %rd115;
	cvt.u64.u32 	%rd117, %r164;
	atom.global.add.u64 	%rd118, [%rd116+1024], %rd117;
$L__BB9_139:
	ld.shared.u32 	%r165, [%r161+3584];
	setp.eq.s32 	%p83, %r165, 0;
	@%p83 bra 	$L__BB9_141;
	shl.b32 	%r420, %r484, 8;
	add.s32 	%r421, %r420, %r400;
	add.s32 	%r422, %r421, 768;
	mul.wide.u32 	%rd119, %r422, 8;
	add.s64 	%rd120, %rd2, %rd119;
	cvt.u64.u32 	%rd121, %r165;
	atom.global.add.u64 	%rd122, [%rd120+1024], %rd121;
$L__BB9_141:
	add.s32 	%r484, %r484, 4;
$L__BB9_142:
	setp.eq.s32 	%p84, %r5, 0;
	@%p84 bra 	$L__BB9_152;
	setp.eq.s32 	%p85, %r135, 0;
	@%p85 bra 	$L__BB9_149;
	shl.b32 	%r423, %r484, 10;
	add.s32 	%r168, %r6, %r423;
	ld.shared.u32 	%r169, [%r168+512];
	setp.eq.s32 	%p86, %r169, 0;
	@%p86 bra 	$L__BB9_146;
	shl.b32 	%r425, %r484, 8;
	add.s32 	%r426, %r425, %r400;
	mul.wide.u32 	%rd123, %r426, 8;
	add.s64 	%rd124, %rd2, %rd123;
	cvt.u64.u32 	%rd125, %r169;
	atom.global.add.u64 	%rd126, [%rd124+1024], %rd125;
$L__BB9_146:
	ld.shared.u32 	%r170, [%r168+1536];
	setp.eq.s32 	%p87, %r170, 0;
	@%p87 bra 	$L__BB9_148;
	shl.b32 	%r428, %r484, 8;
	add.s32 	%r429, %r428, %r400;
	add.s32 	%r430, %r429, 256;
	mul.wide.u32 	%rd127, %r430, 8;
	add.s64 	%rd128, %rd2, %rd127;
	cvt.u64.u32 	%rd129, %r170;
	atom.global.add.u64 	%rd130, [%rd128+1024], %rd129;
$L__BB9_148:
	add.s32 	%r484, %r484, 2;
$L__BB9_149:
	setp.eq.s32 	%p88, %r17, 0;
	@%p88 bra 	$L__BB9_152;
	shl.b32 	%r431, %r484, 10;
	add.s32 	%r432, %r6, %r431;
	ld.shared.u32 	%r173, [%r432+512];
	setp.eq.s32 	%p89, %r173, 0;
	@%p89 bra 	$L__BB9_152;
	shl.b32 	%r434, %r484, 8;
	add.s32 	%r435, %r434, %r400;
	mul.wide.u32 	%rd131, %r435, 8;
	add.s64 	%rd132, %rd2, %rd131;
	cvt.u64.u32 	%rd133, %r173;
	atom.global.add.u64 	%rd134, [%rd132+1024], %rd133;
$L__BB9_152:
	bar.sync 	0;
	add.s64 	%rd135, %rd135, 1;
	setp.ne.s64 	%p90, %rd135, %rd6;
	@%p90 bra 	$L__BB9_2;
$L__BB9_153:
	ret;

}
	// .globl	_ZN3cub18CUB_300001_SM_10006detail10radix_sort33DeviceRadixSortExclusiveSumKernelINS1_5radix10policy_hubIiiyE10Policy1000EyEEvPT0_
.visible .entry _ZN3cub18CUB_300001_SM_10006detail10radix_sort33DeviceRadixSortExclusiveSumKernelINS1_5radix10policy_hubIiiyE10Policy1000EyEEvPT0_(
	.param .u64 .ptr .align 1 _ZN3cub18CUB_300001_SM_10006detail10radix_sort33DeviceRadixSortExclusiveSumKernelINS1_5radix10policy_hubIiiyE10Policy1000EyEEvPT0__param_0
)
{
	.reg .pred 	%p<4>;
	.reg .b32 	%r<28>;
	.reg .b64 	%rd<54>;
	// demoted variable
	.shared .align 16 .b8 _ZZN3cub18CUB_300001_SM_10006detail10radix_sort33DeviceRadixSortExclusiveSumKernelINS1_5radix10policy_hubIiiyE10Policy1000EyEEvPT0_E12temp_storage[2336];
	ld.param.u64 	%rd5, [_ZN3cub18CUB_300001_SM_10006detail10radix_sort33DeviceRadixSortExclusiveSumKernelINS1_5radix10policy_hubIiiyE10Policy1000EyEEvPT0__param_0];
	cvta.to.global.u64 	%rd6, %rd5;
	mov.u32 	%r3, %ctaid.x;
	shl.b32 	%r4, %r3, 8;
	mov.u32 	%r1, %tid.x;
	setp.gt.u32 	%p1, %r1, 255;
	add.s32 	%r5, %r4, %r1;
	mul.wide.s32 	%rd7, %r5, 8;
	add.s64 	%rd1, %rd6, %rd7;
	@%p1 bra 	$L__BB10_2;
	ld.global.u64 	%rd53, [%rd1];
$L__BB10_2:
	shr.u32 	%r6, %r1, 3;
	add.s32 	%r7, %r6, %r1;
	shl.b32 	%r8, %r7, 3;
	mov.u32 	%r9, _ZZN3cub18CUB_300001_SM_10006detail10radix_sort33DeviceRadixSortExclusiveSumKernelINS1_5radix10policy_hubIiiyE10Policy1000EyEEvPT0_E12temp_storage;
	add.s32 	%r10, %r9, %r8;
	add.s32 	%r2, %r10, 16;
	st.shared.u64 	[%r10+16], %rd53;
	bar.sync 	0;
	setp.gt.u32 	%p2, %r1, 31;
	@%p2 bra 	$L__BB10_4;
	mad.lo.s32 	%r27, %r1, 72, %r9;
	ld.shared.u64 	%rd23, [%r27+16];
	ld.shared.u64 	%rd24, [%r27+24];
	ld.shared.u64 	%rd25, [%r27+32];
	ld.shared.u64 	%rd26, [%r27+40];
	ld.shared.u64 	%rd27, [%r27+48];
	ld.shared.u64 	%rd28, [%r27+56];
	ld.shared.u64 	%rd29, [%r27+64];
	ld.shared.u64 	%rd30, [%r27+72];
	add.s64 	%rd31, %rd24, %rd23;
	add.s64 	%rd32, %rd31, %rd25;
	add.s64 	%rd33, %rd32, %rd26;
	add.s64 	%rd34, %rd33, %rd27;
	add.s64 	%rd35, %rd34, %rd28;
	add.s64 	%rd36, %rd35, %rd29;
	add.s64 	%rd10, %rd36, %rd30;
	mov.b32 	%r11, 1;
	mov.b32 	%r24, 0;
	mov.b32 	%r25, -1;
	// begin inline asm
	{  .reg .u64 r0;  .reg .u32 lo;  .reg .u32 hi;  .reg .pred p;  mov.b64 {lo, hi}, %rd10;  shfl.sync.up.b32 lo|p, lo, %r11, %r24, %r25;  shfl.sync.up.b32 hi|p, hi, %r11, %r24, %r25;  mov.b64 r0, {lo, hi};  @p add.u64 r0, r0, %rd10;  mov.u64 %rd8, r0;}
	// end inline asm
	mov.b32 	%r14, 2;
	// begin inline asm
	{  .reg .u64 r0;  .reg .u32 lo;  .reg .u32 hi;  .reg .pred p;  mov.b64 {lo, hi}, %rd8;  shfl.sync.up.b32 lo|p, lo, %r14, %r24, %r25;  shfl.sync.up.b32 hi|p, hi, %r14, %r24, %r25;  mov.b64 r0, {lo, hi};  @p add.u64 r0, r0, %rd8;  mov.u64 %rd11, r0;}
	// end inline asm
	mov.b32 	%r17, 4;
	// begin inline asm
	{  .reg .u64 r0;  .reg .u32 lo;  .reg .u32 hi;  .reg .pred p;  mov.b64 {lo, hi}, %rd11;  shfl.sync.up.b32 lo|p, lo, %r17, %r24, %r25;  shfl.sync.up.b32 hi|p, hi, %r17, %r24, %r25;  mov.b64 r0, {lo, hi};  @p add.u64 r0, r0, %rd11;  mov.u64 %rd14, r0;}
	// end inline asm
	mov.b32 	%r20, 8;
	// begin inline asm
	{  .reg .u64 r0;  .reg .u32 lo;  .reg .u32 hi;  .reg .pred p;  mov.b64 {lo, hi}, %rd14;  shfl.sync.up.b32 lo|p, lo, %r20, %r24, %r25;  shfl.sync.up.b32 hi|p, hi, %r20, %r24, %r25;  mov.b64 r0, {lo, hi};  @p add.u64 r0, r0, %rd14;  mov.u64 %rd17, r0;}
	// end inline asm
	mov.b32 	%r23, 16;
	// begin inline asm
	{  .reg .u64 r0;  .reg .u32 lo;  .reg .u32 hi;  .reg .pred p;  mov.b64 {lo, hi}, %rd17;  shfl.sync.up.b32 lo|p, lo, %r23, %r24, %r25;  shfl.sync.up.b32 hi|p, hi, %r23, %r24, %r25;  mov.b64 r0, {lo, hi};  @p add.u64 r0, r0, %rd17;  mov.u64 %rd20, r0;}
	// end inline asm
	sub.s64 	%rd37, %rd20, %rd10;
	ld.shared.u64 	%rd38, [%r27+16];
	ld.shared.u64 	%rd39, [%r27+24];
	ld.shared.u64 	%rd40, [%r27+32];
	ld.shared.u64 	%rd41, [%r27+40];
	ld.shared.u64 	%rd42, [%r27+48];
	ld.shared.u64 	%rd43, [%r27+56];
	ld.shared.u64 	%rd44, [%r27+64];
	add.s64 	%rd45, %rd38, %rd37;
	add.s64 	%rd46, %rd39, %rd45;
	add.s64 	%rd47, %rd40, %rd46;
	add.s64 	%rd48, %rd41, %rd47;
	add.s64 	%rd49, %rd42, %rd48;
	add.s64 	%rd50, %rd43, %rd49;
	add.s64 	%rd51, %rd44, %rd50;
	st.shared.u64 	[%r27+16], %rd37;
	st.shared.u64 	[%r27+24], %rd45;
	st.shared.u64 	[%r27+32], %rd46;
	st.shared.u64 	[%r27+40], %rd47;
	st.shared.u64 	[%r27+48], %rd48;
	st.shared.u64 	[%r27+56], %rd49;
	st.shared.u64 	[%r27+64], %rd50;
	st.shared.u64 	[%r27+72], %rd51;
$L__BB10_4:
	setp.gt.u32 	%p3, %r1, 255;
	bar.sync 	0;
	@%p3 bra 	$L__BB10_6;
	ld.shared.u64 	%rd52, [%r2];
	st.global.u64 	[%rd1], %rd52;
$L__BB10_6:
	ret;

}
	// .globl	_ZN3cub18CUB_300001_SM_10006detail10radix_sort29DeviceRadixSortOnesweepKernelINS1_5radix10policy_hubIiiyE10Policy1000ELNS0_9SortOrderE0EiiyiiNS1_21identity_decomposer_tEEEvPT5_SB_PT3_PKSC_PT1_PKSG_PT2_PKSK_T4_iiT6_
.visible .entry _ZN3cub18CUB_300001_SM_10006detail10radix_sort29DeviceRadixSortOnesweepKernelINS1_5radix10policy_hubIiiyE10Policy1000ELNS0_9SortOrderE0EiiyiiNS1_21identity_decomposer_tEEEvPT5_SB_PT3_PKSC_PT1_PKSG_PT2_PKSK_T4_iiT6_(
	.param .u64 .ptr .align 1 _ZN3cub18CUB_300001_SM_10006detail10radix_sort29DeviceRadixSortOnesweepKernelINS1_5radix10policy_hubIiiyE10Policy1000ELNS0_9SortOrderE0EiiyiiNS1_21identity_decomposer_tEEEvPT5_SB_PT3_PKSC_PT1_PKSG_PT2_PKSK_T4_iiT6__param_0,
	.param .u64 .ptr .align 1 _ZN3cub18CUB_300001_SM_10006detail10radix_sort29DeviceRadixSortOnesweepKernelINS1_5radix10policy_hubIiiyE10Policy1000ELNS0_9SortOrderE0EiiyiiNS1_21identity_decomposer_tEEEvPT5_SB_PT3_PKSC_PT1_PKSG_PT2_PKSK_T4_iiT6__param_1,
	.param .u64 .ptr .align 1 _ZN3cub18CUB_300001_SM_10006detail10radix_sort29DeviceRadixSortOnesweepKernelINS1_5radix10policy_hubIiiyE10Policy1000ELNS0_9SortOrderE0EiiyiiNS1_21identity_decomposer_tEEEvPT5_SB_PT3_PKSC_PT1_PKSG_PT2_PKSK_T4_iiT6__param_2,
	.param .u64 .ptr .align 1 _ZN3cub18CUB_300001_SM_10006detail10radix_sort29DeviceRadixSortOnesweepKernelINS1_5radix10policy_hubIiiyE10Policy1000ELNS0_9SortOrderE0EiiyiiNS1_21identity_decomposer_tEEEvPT5_SB_PT3_PKSC_PT1_PKSG_PT2_PKSK_T4_iiT6__param_3,
	.param .u64 .ptr .align 1 _ZN3cub18CUB_300001_SM_10006detail10radix_sort29DeviceRadixSortOnesweepKernelINS1_5radix10policy_hubIiiyE10Policy1000ELNS0_9SortOrderE0EiiyiiNS1_21identity_decomposer_tEEEvPT5_SB_PT3_PKSC_PT1_PKSG_PT2_PKSK_T4_iiT6__param_4,
	.param .u64 .ptr .align 1 _ZN3cub18CUB_300001_SM_10006detail10radix_sort29DeviceRadixSortOnesweepKernelINS1_5radix10policy_hubIiiyE10Policy1000ELNS0_9SortOrderE0EiiyiiNS1_21identity_decomposer_tEEEvPT5_SB_PT3_PKSC_PT1_PKSG_PT2_PKSK_T4_iiT6__param_5,
	.param .u64 .ptr .align 1 _ZN3cub18CUB_300001_SM_10006detail10radix_sort29DeviceRadixSortOnesweepKernelINS1_5radix10policy_hubIiiyE10Policy1000ELNS0_9SortOrderE0EiiyiiNS1_21identity_decomposer_tEEEvPT5_SB_PT3_PKSC_PT1_PKSG_PT2_PKSK_T4_iiT6__param_6,
	.param .u64 .ptr .align 1 _ZN3cub18CUB_300001_SM_10006detail10radix_sort29DeviceRadixSortOnesweepKernelINS1_5radix10policy_hubIiiyE10Policy1000ELNS0_9SortOrderE0EiiyiiNS1_21identity_decomposer_tEEEvPT5_SB_PT3_PKSC_PT1_PKSG_PT2_PKSK_T4_iiT6__param_7,
	.param .u32 _ZN3cub18CUB_300001_SM_10006detail10radix_sort29DeviceRadixSortOnesweepKernelINS1_5radix10policy_hubIiiyE10Policy1000ELNS0_9SortOrderE0EiiyiiNS1_21identity_decomposer_tEEEvPT5_SB_PT3_PKSC_PT1_PKSG_PT2_PKSK_T4_iiT6__param_8,
	.param .u32 _ZN3cub18CUB_300001_SM_10006detail10radix_sort29DeviceRadixSortOnesweepKernelINS1_5radix10policy_hubIiiyE10Policy1000ELNS0_9SortOrderE0EiiyiiNS1_21identity_decomposer_tEEEvPT5_SB_PT3_PKSC_PT1_PKSG_PT2_PKSK_T4_iiT6__param_9,
	.param .u32 _ZN3cub18CUB_300001_SM_10006detail10radix_sort29DeviceRadixSortOnesweepKernelINS1_5radix10policy_hubIiiyE10Policy1000ELNS0_9SortOrderE0EiiyiiNS1_21identity_decomposer_tEEEvPT5_SB_PT3_PKSC_PT1_PKSG_PT2_PKSK_T4_iiT6__param_10,
	.param .align 1 .b8 _ZN3cub18CUB_300001_SM_10006detail10radix_sort29DeviceRadixSortOnesweepKernelINS1_5radix10policy_hubIiiyE10Policy1000ELNS0_9SortOrderE0EiiyiiNS1_21identity_decomposer_tEEEvPT5_SB_PT3_PKSC_PT1_PKSG_PT2_PKSK_T4_iiT6__param_11[1]
)
.maxntid 384
{
	.reg .pred 	%p<205>;
	.reg .b32 	%r<2283>;
	.reg .b64 	%rd<457>;
	// demoted variable
	.shared .align 16 .b8 _ZZN3cub18CUB_300001_SM_10006detail10radix_sort29DeviceRadixSortOnesweepKernelINS1_5radix10policy_hubIiiyE10Policy1000ELNS0_9SortOrderE0EiiyiiNS1_21identity_decomposer_tEEEvPT5_SB_PT3_PKSC_PT1_PKSG_PT2_PKSK_T4_iiT6_E1s[28160];
	ld.param.u64 	%rd43, [_ZN3cub18CUB_300001_SM_10006detail10radix_sort29DeviceRadixSortOnesweepKernelINS1_5radix10policy_hubIiiyE10Policy1000ELNS0_9SortOrderE0EiiyiiNS1_21identity_decomposer_tEEEvPT5_SB_PT3_PKSC_PT1_PKSG_PT2_PKSK_T4_iiT6__param_0];
	ld.param.u64 	%rd44, [_ZN3cub18CUB_300001_SM_10006detail10radix_sort29DeviceRadixSortOnesweepKernelINS1_5radix10policy_hubIiiyE10Policy1000ELNS0_9SortOrderE0EiiyiiNS1_21identity_decomposer_tEEEvPT5_SB_PT3_PKSC_PT1_PKSG_PT2_PKSK_T4_iiT6__param_1];
	ld.param.u64 	%rd47, [_ZN3cub18CUB_300001_SM_10006detail10radix_sort29DeviceRadixSortOnesweepKernelINS1_5radix10policy_hubIiiyE10Policy1000ELNS0_9SortOrderE0EiiyiiNS1_21identity_decomposer_tEEEvPT5_SB_PT3_PKSC_PT1_PKSG_PT2_PKSK_T4_iiT6__param_4];
	ld.param.u64 	%rd50, [_ZN3cub18CUB_300001_SM_10006detail10radix_sort29DeviceRadixSortOnesweepKernelINS1_5radix10policy_hubIiiyE10Policy1000ELNS0_9SortOrderE0EiiyiiNS1_21identity_decomposer_tEEEvPT5_SB_PT3_PKSC_PT1_PKSG_PT2_PKSK_T4_iiT6__param_5];
	cvta.to.global.u64 	%rd1, %rd47;
	cvta.to.global.u64 	%rd2, %rd43;
	cvta.to.global.u64 	%rd3, %rd50;
	mov.u32 	%r1, %tid.x;
	// begin inline asm
	mov.u32 %r443, %laneid;
	// end inline asm
	setp.ne.s32 	%p1, %r1, 0;
	@%p1 bra 	$L__BB11_2;
	cvta.to.global.u64 	%rd51, %rd44;
	atom.global.add.u32 	%r444, [%rd51], 1;
	st.shared.u32 	[_ZZN3cub18CUB_300001_SM_10006detail10radix_sort29DeviceRadixSortOnesweepKernelINS1_5radix10policy_hubIiiyE10Policy1000ELNS0_9SortOrderE0EiiyiiNS1_21identity_decomposer_tEEEvPT5_SB_PT3_PKSC_PT1_PKSG_PT2_PKSK_T4_iiT6_E1s+26112], %r444;
$L__BB11_2:
	ld.param.u32 	%r2078, [_ZN3cub18CUB_300001_SM_10006detail10radix_sort29DeviceRadixSortOnesweepKernelINS1_5radix10policy_hubIiiyE10Policy1000ELNS0_9SortOrderE0EiiyiiNS1_21identity_decomposer_tEEEvPT5_SB_PT3_PKSC_PT1_PKSG_PT2_PKSK_T4_iiT6__param_8];
	bar.sync 	0;
	ld.shared.u32 	%r3, [_ZZN3cub18CUB_300001_SM_10006detail10radix_sort29DeviceRadixSortOnesweepKernelINS1_5radix10policy_hubIiiyE10Policy1000ELNS0_9SortOrderE0EiiyiiNS1_21identity_decomposer_tEEEvPT5_SB_PT3_PKSC_PT1_PKSG_PT2_PKSK_T4_iiT6_E1s+26112];
	mul.lo.s32 	%r445, %r3, 6528;
	add.s32 	%r4, %r445, 6528;
	setp.gt.s32 	%p2, %r4, %r2078;
	cvt.s64.s32 	%rd4, %r445;
	@%p2 bra 	$L__BB11_4;
	and.b32  	%r446, %r1, 31;
	and.b32  	%r447, %r1, 992;
	mul.lo.s32 	%r448, %r447, 17;
	or.b32  	%r449, %r448, %r446;
	cvt.u64.u32 	%rd52, %r449;
	add.s64 	%rd53, %rd52, %rd4;
	shl.b64 	%rd54, %rd53, 2;
	add.s64 	%rd55, %rd3, %rd54;
	ld.global.u32 	%r2165, [%rd55];
	ld.global.u32 	%r2164, [%rd55+128];
	ld.global.u32 	%r2163, [%rd55+256];
	ld.global.u32 	%r2162, [%rd55+384];
	ld.global.u32 	%r2161, [%rd55+512];
	ld.global.u32 	%r2160, [%rd55+640];
	ld.global.u32 	%r2159, [%rd55+768];
	ld.global.u32 	%r2158, [%rd55+896];
	ld.global.u32 	%r2157, [%rd55+1024];
	ld.global.u32 	%r2156, [%rd55+1152];
	ld.global.u32 	%r2155, [%rd55+1280];
	ld.global.u32 	%r2154, [%rd55+1408];
	ld.global.u32 	%r2153, [%rd55+1536];
	ld.global.u32 	%r2152, [%rd55+1664];
	ld.global.u32 	%r2151, [%rd55+1792];
	ld.global.u32 	%r2150, [%rd55+1920];
	ld.global.u32 	%r2149, [%rd55+2048];
	bra.uni 	$L__BB11_38;
$L__BB11_4:
	ld.param.u32 	%r2079, [_ZN3cub18CUB_300001_SM_10006detail10radix_sort29DeviceRadixSortOnesweepKernelINS1_5radix10policy_hubIiiyE10Policy1000ELNS0_9SortOrderE0EiiyiiNS1_21identity_decomposer_tEEEvPT5_SB_PT3_PKSC_PT1_PKSG_PT2_PKSK_T4_iiT6__param_8];
	cvt.u32.u64 	%r451, %rd4;
	sub.s32 	%r22, %r2079, %r451;
	and.b32  	%r452, %r1, 31;
	and.b32  	%r453, %r1, 992;
	mul.lo.s32 	%r454, %r453, 17;
	or.b32  	%r23, %r454, %r452;
	setp.ge.s32 	%p3, %r23, %r22;
	cvt.u64.u32 	%rd56, %r23;
	add.s64 	%rd57, %rd56, %rd4;
	shl.b64 	%rd58, %rd57, 2;
	add.s64 	%rd5, %rd3, %rd58;
	mov.b32 	%r2165, 2147483647;
	@%p3 bra 	$L__BB11_6;
	ld.global.u32 	%r2165, [%rd5];
$L__BB11_6:
	add.s32 	%r456, %r23, 32;
	setp.ge.s32 	%p4, %r456, %r22;
	mov.b32 	%r2164, 2147483647;
	@%p4 bra 	$L__BB11_8;
	ld.global.u32 	%r2164, [%rd5+128];
$L__BB11_8:
	add.s32 	%r458, %r23, 64;
	setp.ge.s32 	%p5, %r458, %r22;
	mov.b32 	%r2163, 2147483647;
	@%p5 bra 	$L__BB11_10;
	ld.global.u32 	%r2163, [%rd5+256];
$L__BB11_10:
	add.s32 	%r460, %r23, 96;
	setp.ge.s32 	%p6, %r460, %r22;
	mov.b32 	%r2162, 2147483647;
	@%p6 bra 	$L__BB11_12;
	ld.global.u32 	%r2162, [%rd5+384];
$L__BB11_12:
	add.s32 	%r462, %r23, 128;
	setp.ge.s32 	%p7, %r462, %r22;
	mov.b32 	%r2161, 2147483647;
	@%p7 bra 	$L__BB11_14;
	ld.global.u32 	%r2161, [%rd5+512];
$L__BB11_14:
	add.s32 	%r464, %r23, 160;
	setp.ge.s32 	%p8, %r464, %r22;
	mov.b32 	%r2160, 2147483647;
	@%p8 bra 	$L__BB11_16;
	ld.global.u32 	%r2160, [%rd5+640];
$L__BB11_16:
	add.s32 	%r466, %r23, 192;
	setp.ge.s32 	%p9, %r466, %r22;
	mov.b32 	%r2159, 2147483647;
	@%p9 bra 	$L__BB11_18;
	ld.global.u32 	%r2159, [%rd5+768];
$L__BB11_18:
	add.s32 	%r468, %r23, 224;
	setp.ge.s32 	%p10, %r468, %r22;
	mov.b32 	%r2158, 2147483647;
	@%p10 bra 	$L__BB11_20;
	ld.global.u32 	%r2158, [%rd5+896];
$L__BB11_20:
	add.s32 	%r470, %r23, 256;
	setp.ge.s32 	%p11, %r470, %r22;
	mov.b32 	%r2157, 2147483647;
	@%p11 bra 	$L__BB11_22;
	ld.global.u32 	%r2157, [%rd5+1024];
$L__BB11_22:
	add.s32 	%r472, %r23, 288;
	setp.ge.s32 	%p12, %r472, %r22;
	mov.b32 	%r2156, 2147483647;
	@%p12 bra 	$L__BB11_24;
	ld.global.u32 	%r2156, [%rd5+1152];
$L__BB11_24:
	add.s32 	%r474, %r23, 320;
	setp.ge.s32 	%p13, %r474, %r22;
	mov.b32 	%r2155, 2147483647;
	@%p13 bra 	$L__BB11_26;
	ld.global.u32 	%r2155, [%rd5+1280];
$L__BB11_26:
	add.s32 	%r476, %r23, 352;
	setp.ge.s32 	%p14, %r476, %r22;
	mov.b32 	%r2154, 2147483647;
	@%p14 bra 	$L__BB11_28;
	ld.global.u32 	%r2154, [%rd5+1408];
$L__BB11_28:
	add.s32 	%r478, %r23, 384;
	setp.ge.s32 	%p15, %r478, %r22;
	mov.b32 	%r2153, 2147483647;
	@%p15 bra 	$L__BB11_30;
	ld.global.u32 	%r2153, [%rd5+1536];
$L__BB11_30:
	add.s32 	%r480, %r23, 416;
	setp.ge.s32 	%p16, %r480, %r22;
	mov.b32 	%r2152, 2147483647;
	@%p16 bra 	$L__BB11_32;
	ld.global.u32 	%r2152, [%rd5+1664];
$L__BB11_32:
	add.s32 	%r482, %r23, 448;
	setp.ge.s32 	%p17, %r482, %r22;
	mov.b32 	%r2151, 2147483647;
	@%p17 bra 	$L__BB11_34;
	ld.global.u32 	%r2151, [%rd5+1792];
$L__BB11_34:
	add.s32 	%r484, %r23, 480;
	setp.ge.s32 	%p18, %r484, %r22;
	mov.b32 	%r2150, 2147483647;
	@%p18 bra 	$L__BB11_36;
	ld.global.u32 	%r2150, [%rd5+1920];
$L__BB11_36:
	add.s32 	%r486, %r23, 512;
	setp.ge.s32 	%p19, %r486, %r22;
	mov.b32 	%r2149, 2147483647;
	@%p19 bra 	$L__BB11_38;
	ld.global.u32 	%r2149, [%rd5+2048];
$L__BB11_38:
	ld.param.u32 	%r2131, [_ZN3cub18CUB_300001_SM_10006detail10radix_sort29DeviceRadixSortOnesweepKernelINS1_5radix10policy_hubIiiyE10Policy1000ELNS0_9SortOrderE0EiiyiiNS1_21identity_decomposer_tEEEvPT5_SB_PT3_PKSC_PT1_PKSG_PT2_PKSK_T4_iiT6__param_10];
	mov.b32 	%r487, -1;
	shl.b32 	%r488, %r487, %r2131;
	not.b32 	%r74, %r488;
	shr.u32 	%r75, %r1, 5;
	shl.b32 	%r489, %r75, 10;
	mov.u32 	%r490, _ZZN3cub18CUB_300001_SM_10006detail10radix_sort29DeviceRadixSortOnesweepKernelINS1_5radix10policy_hubIiiyE10Policy1000ELNS0_9SortOrderE0EiiyiiNS1_21identity_decomposer_tEEEvPT5_SB_PT3_PKSC_PT1_PKSG_PT2_PKSK_T4_iiT6_E1s;
	add.s32 	%r76, %r490, %r489;
	setp.gt.s32 	%p20, %r443, 255;
	@%p20 bra 	$L__BB11_51;
	max.s32 	%r491, %r443, 224;
	sub.s32 	%r492, %r491, %r443;
	add.s32 	%r493, %r492, 31;
	shr.u32 	%r494, %r493, 5;
	add.s32 	%r77, %r494, 1;
	and.b32  	%r78, %r77, 15;
	setp.lt.u32 	%p21, %r493, 480;
	mov.u32 	%r2169, %r443;
	@%p21 bra 	$L__BB11_42;
	and.b32  	%r495, %r77, 268435440;
	neg.s32 	%r2167, %r495;
	shl.b32 	%r497, %r443, 2;
	add.s32 	%r498, %r489, %r497;
	add.s32 	%r500, %r498, %r490;
	add.s32 	%r2166, %r500, 1024;
	mov.u32 	%r2169, %r443;
$L__BB11_41:
	.pragma "nounroll";
	mov.b32 	%r501, 0;
	st.shared.u32 	[%r2166+-1024], %r501;
	st.shared.u32 	[%r2166+-896], %r501;
	st.shared.u32 	[%r2166+-768], %r501;
	st.shared.u32 	[%r2166+-640], %r501;
	st.shared.u32 	[%r2166+-512], %r501;
	st.shared.u32 	[%r2166+-384], %r501;
	st.shared.u32 	[%r2166+-256], %r501;
	st.shared.u32 	[%r2166+-128], %r501;
	st.shared.u32 	[%r2166], %r501;
	st.shared.u32 	[%r2166+128], %r501;
	st.shared.u32 	[%r2166+256], %r501;
	st.shared.u32 	[%r2166+384], %r501;
	st.shared.u32 	[%r2166+512], %r501;
	st.shared.u32 	[%r2166+640], %r501;
	st.shared.u32 	[%r2166+768], %r501;
	st.shared.u32 	[%r2166+896], %r501;
	add.s32 	%r2169, %r2169, 512;
	add.s32 	%r2167, %r2167, 16;
	add.s32 	%r2166, %r2166, 2048;
	setp.ne.s32 	%p22, %r2167, 0;
	@%p22 bra 	$L__BB11_41;
$L__BB11_42:
	setp.eq.s32 	%p23, %r78, 0;
	@%p23 bra 	$L__BB11_51;
	and.b32  	%r88, %r77, 7;
	setp.lt.u32 	%p24, %r78, 8;
	@%p24 bra 	$L__BB11_45;
	shl.b32 	%r502, %r2169, 2;
	add.s32 	%r503, %r76, %r502;
	mov.b32 	%r504, 0;
	st.shared.u32 	[%r503], %r504;
	st.shared.u32 	[%r503+128], %r504;
	st.shared.u32 	[%r503+256], %r504;
	st.shared.u32 	[%r503+384], %r504;
	st.shared.u32 	[%r503+512], %r504;
	st.shared.u32 	[%r503+640], %r504;
	st.shared.u32 	[%r503+768], %r504;
	st.shared.u32 	[%r503+896], %r504;
	add.s32 	%r2169, %r2169, 256;
$L__BB11_45:
	setp.eq.s32 	%p25, %r88, 0;
	@%p25 bra 	$L__BB11_51;
	and.b32  	%r91, %r77, 3;
	setp.lt.u32 	%p26, %r88, 4;
	@%p26 bra 	$L__BB11_48;
	shl.b32 	%r505, %r2169, 2;
	add.s32 	%r506, %r76, %r505;
	mov.b32 	%r507, 0;
	st.shared.u32 	[%r506], %r507;
	st.shared.u32 	[%r506+128], %r507;
	st.shared.u32 	[%r506+256], %r507;
	st.shared.u32 	[%r506+384], %r507;
	add.s32 	%r2169, %r2169, 128;
$L__BB11_48:
	setp.eq.s32 	%p27, %r91, 0;
	@%p27 bra 	$L__BB11_51;
	shl.b32 	%r509, %r2169, 2;
	add.s32 	%r510, %r489, %r509;
	add.s32 	%r2173, %r490, %r510;
	neg.s32 	%r2172, %r91;
$L__BB11_50:
	.pragma "nounroll";
	mov.b32 	%r512, 0;
	st.shared.u32 	[%r2173], %r512;
	add.s32 	%r2173, %r2173, 128;
	add.s32 	%r2172, %r2172, 1;
	setp.ne.s32 	%p28, %r2172, 0;
	@%p28 bra 	$L__BB11_50;
$L__BB11_51:
	ld.param.u32 	%r2094, [_ZN3cub18CUB_300001_SM_10006detail10radix_sort29DeviceRadixSortOnesweepKernelINS1_5radix10policy_hubIiiyE10Policy1000ELNS0_9SortOrderE0EiiyiiNS1_21identity_decomposer_tEEEvPT5_SB_PT3_PKSC_PT1_PKSG_PT2_PKSK_T4_iiT6__param_9];
	bar.warp.sync 	-1;
	xor.b32  	%r514, %r2165, -2147483648;
	shr.u32 	%r515, %r514, %r2094;
	and.b32  	%r100, %r515, %r74;
	shl.b32 	%r516, %r100, 2;
	add.s32 	%r517, %r76, %r516;
	atom.shared.add.u32 	%r518, [%r517], 1;
	xor.b32  	%r2227, %r2164, -2147483648;
	shr.u32 	%r520, %r2227, %r2094;
	and.b32  	%r521, %r520, %r74;
	shl.b32 	%r522, %r521, 2;
	add.s32 	%r523, %r76, %r522;
	atom.shared.add.u32 	%r524, [%r523], 1;
	xor.b32  	%r2226, %r2163, -2147483648;
	shr.u32 	%r526, %r2226, %r2094;
	and.b32  	%r527, %r526, %r74;
	shl.b32 	%r528, %r527, 2;
	add.s32 	%r529, %r76, %r528;
	atom.shared.add.u32 	%r530, [%r529], 1;
	xor.b32  	%r2225, %r2162, -2147483648;
	shr.u32 	%r532, %r2225, %r2094;
	and.b32  	%r533, %r532, %r74;
	shl.b32 	%r534, %r533, 2;
	add.s32 	%r535, %r76, %r534;
	atom.shared.add.u32 	%r536, [%r535], 1;
	xor.b32  	%r537, %r2161, -2147483648;
	shr.u32 	%r538, %r537, %r2094;
	and.b32  	%r539, %r538, %r74;
	shl.b32 	%r540, %r539, 2;
	add.s32 	%r541, %r76, %r540;
	atom.shared.add.u32 	%r542, [%r541], 1;
	xor.b32  	%r543, %r2160, -2147483648;
	shr.u32 	%r544, %r543, %r2094;
	and.b32  	%r545, %r544, %r74;
	shl.b32 	%r546, %r545, 2;
	add.s32 	%r547, %r76, %r546;
	atom.shared.add.u32 	%r548, [%r547], 1;
	xor.b32  	%r549, %r2159, -2147483648;
	shr.u32 	%r550, %r549, %r2094;
	and.b32  	%r551, %r550, %r74;
	shl.b32 	%r552, %r551, 2;
	add.s32 	%r553, %r76, %r552;
	atom.shared.add.u32 	%r554, [%r553], 1;
	xor.b32  	%r555, %r2158, -2147483648;
	shr.u32 	%r556, %r555, %r2094;
	and.b32  	%r557, %r556, %r74;
	shl.b32 	%r558, %r557, 2;
	add.s32 	%r559, %r76, %r558;
	atom.shared.add.u32 	%r560, [%r559], 1;
	xor.b32  	%r561, %r2157, -2147483648;
	shr.u32 	%r562, %r561, %r2094;
	and.b32  	%r563, %r562, %r74;
	shl.b32 	%r564, %r563, 2;
	add.s32 	%r565, %r76, %r564;
	atom.shared.add.u32 	%r566, [%r565], 1;
	xor.b32  	%r567, %r2156, -2147483648;
	shr.u32 	%r568, %r567, %r2094;
	and.b32  	%r569, %r568, %r74;
	shl.b32 	%r570, %r569, 2;
	add.s32 	%r571, %r76, %r570;
	atom.shared.add.u32 	%r572, [%r571], 1;
	xor.b32  	%r573, %r2155, -2147483648;
	shr.u32 	%r574, %r573, %r2094;
	and.b32  	%r575, %r574, %r74;
	shl.b32 	%r576, %r575, 2;
	add.s32 	%r577, %r76, %r576;
	atom.shared.add.u32 	%r578, [%r577], 1;
	xor.b32  	%r579, %r2154, -2147483648;
	shr.u32 	%r580, %r579, %r2094;
	and.b32  	%r581, %r580, %r74;
	shl.b32 	%r582, %r581, 2;
	add.s32 	%r583, %r76, %r582;
	atom.shared.add.u32 	%r584, [%r583], 1;
	xor.b32  	%r585, %r2153, -2147483648;
	shr.u32 	%r586, %r585, %r2094;
	and.b32  	%r587, %r586, %r74;
	shl.b32 	%r588, %r587, 2;
	add.s32 	%r589, %r76, %r588;
	atom.shared.add.u32 	%r590, [%r589], 1;
	xor.b32  	%r591, %r2152, -2147483648;
	shr.u32 	%r592, %r591, %r2094;
	and.b32  	%r593, %r592, %r74;
	shl.b32 	%r594, %r593, 2;
	add.s32 	%r595, %r76, %r594;
	atom.shared.add.u32 	%r596, [%r595], 1;
	xor.b32  	%r597, %r2151, -2147483648;
	shr.u32 	%r598, %r597, %r2094;
	and.b32  	%r599, %r598, %r74;
	shl.b32 	%r600, %r599, 2;
	add.s32 	%r601, %r76, %r600;
	atom.shared.add.u32 	%r602, [%r601], 1;
	xor.b32  	%r603, %r2150, -2147483648;
	shr.u32 	%r604, %r603, %r2094;
	and.b32  	%r605, %r604, %r74;
	shl.b32 	%r606, %r605, 2;
	add.s32 	%r607, %r76, %r606;
	atom.shared.add.u32 	%r608, [%r607], 1;
	xor.b32  	%r2212, %r2149, -2147483648;
	shr.u32 	%r610, %r2212, %r2094;
	and.b32  	%r611, %r610, %r74;
	shl.b32 	%r612, %r611, 2;
	add.s32 	%r613, %r76, %r612;
	atom.shared.add.u32 	%r614, [%r613], 1;
	bar.sync 	0;
	setp.gt.u32 	%p29, %r1, 255;
	shl.b32 	%r615, %r1, 2;
	add.s32 	%r101, %r490, %r615;
	mov.b32 	%r2174, 0;
	@%p29 bra 	$L__BB11_53;
	ld.shared.u32 	%r617, [%r101];
	mov.b32 	%r618, 0;
	st.shared.u32 	[%r101], %r618;
	ld.shared.u32 	%r619, [%r101+1024];
	st.shared.u32 	[%r101+1024], %r617;
	add.s32 	%r620, %r619, %r617;
	ld.shared.u32 	%r621, [%r101+2048];
	st.shared.u32 	[%r101+2048], %r620;
	add.s32 	%r622, %r621, %r620;
	ld.shared.u32 	%r623, [%r101+3072];
	st.shared.u32 	[%r101+3072], %r622;
	add.s32 	%r624, %r623, %r622;
	ld.shared.u32 	%r625, [%r101+4096];
	st.shared.u32 	[%r101+4096], %r624;
	add.s32 	%r626, %r625, %r624;
	ld.shared.u32 	%r627, [%r101+5120];
	st.shared.u32 	[%r101+5120], %r626;
	add.s32 	%r628, %r627, %r626;
	ld.shared.u32 	%r629, [%r101+6144];
	st.shared.u32 	[%r101+6144], %r628;
	add.s32 	%r630, %r629, %r628;
	ld.shared.u32 	%r631, [%r101+7168];
	st.shared.u32 	[%r101+7168], %r630;
	add.s32 	%r632, %r631, %r630;
	ld.shared.u32 	%r633, [%r101+8192];
	st.shared.u32 	[%r101+8192], %r632;
	add.s32 	%r634, %r633, %r632;
	ld.shared.u32 	%r635, [%r101+9216];
	st.shared.u32 	[%r101+9216], %r634;
	add.s32 	%r636, %r635, %r634;
	ld.shared.u32 	%r637, [%r101+10240];
	st.shared.u32 	[%r101+10240], %r636;
	add.s32 	%r638, %r637, %r636;
	ld.shared.u32 	%r639, [%r101+11264];
	st.shared.u32 	[%r101+11264], %r638;
	add.s32 	%r2174, %r639, %r638;
$L__BB11_53:
	setp.gt.u32 	%p30, %r1, 255;
	shl.b32 	%r640, %r3, 8;
	add.s32 	%r641, %r640, %r1;
	mul.wide.s32 	%rd59, %r641, 4;
	add.s64 	%rd6, %rd2, %rd59;
	@%p30 bra 	$L__BB11_55;
	or.b32  	%r642, %r2174, 1073741824;
	st.volatile.global.u32 	[%rd6], %r642;
$L__BB11_55:
	ld.param.u64 	%rd442, [_ZN3cub18CUB_300001_SM_10006detail10radix_sort29DeviceRadixSortOnesweepKernelINS1_5radix10policy_hubIiiyE10Policy1000ELNS0_9SortOrderE0EiiyiiNS1_21identity_decomposer_tEEEvPT5_SB_PT3_PKSC_PT1_PKSG_PT2_PKSK_T4_iiT6__param_7];
	xor.b32  	%r2223, %r2160, -2147483648;
	xor.b32  	%r2224, %r2161, -2147483648;
	xor.b32  	%r2222, %r2159, -2147483648;
	xor.b32  	%r2221, %r2158, -2147483648;
	xor.b32  	%r2228, %r2165, -2147483648;
	xor.b32  	%r2218, %r2155, -2147483648;
	xor.b32  	%r2220, %r2157, -2147483648;
	xor.b32  	%r2217, %r2154, -2147483648;
	xor.b32  	%r2219, %r2156, -2147483648;
	xor.b32  	%r2215, %r2152, -2147483648;
	xor.b32  	%r2216, %r2153, -2147483648;
	xor.b32  	%r2213, %r2150, -2147483648;
	xor.b32  	%r2214, %r2151, -2147483648;
	setp.lt.u32 	%p31, %r1, 256;
	setp.eq.s32 	%p32, %r2174, 6528;
	and.pred  	%p33, %p31, %p32;
	selp.u32 	%r643, 1, 0, %p33;
	{ 
	.reg .pred 	%p1; 
	.reg .pred 	%p2; 
	setp.ne.u32 	%p1, %r643, 0; 
	bar.red.or.pred 	%p2, 0, %p1; 
	selp.u32 	%r644, 1, 0, %p2; 
	}
	setp.eq.s32 	%p34, %r644, 0;
	and.b32  	%r645, %r1, 992;
	and.b32  	%r646, %r1, 31;
	mul.lo.s32 	%r647, %r645, 17;
	or.b32  	%r648, %r647, %r646;
	cvt.u64.u32 	%rd7, %r648;
	mul.lo.s32 	%r649, %r3, 6528;
	cvt.s64.s32 	%rd60, %r649;
	add.s64 	%rd61, %rd7, %rd60;
	cvta.to.global.u64 	%rd62, %rd442;
	shl.b64 	%rd63, %rd61, 2;
	add.s64 	%rd8, %rd62, %rd63;
	cvt.u64.u32 	%rd9, %r1;
	@%p34 bra 	$L__BB11_175;
	setp.gt.u32 	%p35, %r1, 255;
	shl.b32 	%r650, %r1, 3;
	mov.u32 	%r651, _ZZN3cub18CUB_300001_SM_10006detail10radix_sort29DeviceRadixSortOnesweepKernelINS1_5radix10policy_hubIiiyE10Policy1000ELNS0_9SortOrderE0EiiyiiNS1_21identity_decomposer_tEEEvPT5_SB_PT3_PKSC_PT1_PKSG_PT2_PKSK_T4_iiT6_E1s;
	add.s32 	%r652, %r651, %r650;
	add.s32 	%r121, %r652, 26112;
	@%p35 bra 	$L__BB11_64;
	ld.param.u64 	%rd436, [_ZN3cub18CUB_300001_SM_10006detail10radix_sort29DeviceRadixSortOnesweepKernelINS1_5radix10policy_hubIiiyE10Policy1000ELNS0_9SortOrderE0EiiyiiNS1_21identity_decomposer_tEEEvPT5_SB_PT3_PKSC_PT1_PKSG_PT2_PKSK_T4_iiT6__param_3];
	cvta.to.global.u64 	%rd64, %rd436;
	shl.b64 	%rd65, %rd9, 3;
	add.s64 	%rd66, %rd64, %rd65;
	ld.global.u64 	%rd67, [%rd66];
	setp.gt.u32 	%p36, %r1, %r100;
	selp.b64 	%rd68, 6528, 0, %p36;
	sub.s64 	%rd455, %rd67, %rd68;
	st.shared.u64 	[%r121], %rd455;
	setp.lt.s32 	%p37, %r3, 1;
	mov.u32 	%r2178, %r2174;
	@%p37 bra 	$L__BB11_63;
	mov.b32 	%r2176, -1;
	mov.u32 	%r2175, %r3;
	mov.u32 	%r2178, %r2174;
$L__BB11_59:
	ld.param.u64 	%rd429, [_ZN3cub18CUB_300001_SM_10006detail10radix_sort29DeviceRadixSortOnesweepKernelINS1_5radix10policy_hubIiiyE10Policy1000ELNS0_9SortOrderE0EiiyiiNS1_21identity_decomposer_tEEEvPT5_SB_PT3_PKSC_PT1_PKSG_PT2_PKSK_T4_iiT6__param_0];
	add.s32 	%r125, %r2175, -1;
	shl.b32 	%r654, %r125, 8;
	add.s32 	%r655, %r654, %r1;
	cvta.to.global.u64 	%rd69, %rd429;
	mul.wide.s32 	%rd70, %r655, 4;
	add.s64 	%rd11, %rd69, %rd70;
$L__BB11_60:
	membar.cta;
	ld.volatile.global.u32 	%r126, [%rd11];
	setp.eq.s32 	%p38, %r126, 0;
	@%p38 bra 	$L__BB11_60;
	and.b32  	%r656, %r126, 1073741823;
	add.s32 	%r2178, %r656, %r2178;
	setp.gt.s32 	%p39, %r126, -1;
	vote.sync.ballot.b32 	%r2176, %p39, %r2176;
	setp.gt.u32 	%p41, %r2175, 1;
	and.pred  	%p42, %p39, %p41;
	mov.u32 	%r2175, %r125;
	@%p42 bra 	$L__BB11_59;
	ld.shared.u64 	%rd455, [%r121];
$L__BB11_63:
	or.b32  	%r657, %r2178, -2147483648;
	st.volatile.global.u32 	[%rd6], %r657;
	sub.s32 	%r658, %r2178, %r2174;
	cvt.s64.s32 	%rd71, %r658;
	add.s64 	%rd72, %rd455, %rd71;
	st.shared.u64 	[%r121], %rd72;
$L__BB11_64:
	ld.param.u32 	%r2080, [_ZN3cub18CUB_300001_SM_10006detail10radix_sort29DeviceRadixSortOnesweepKernelINS1_5radix10policy_hubIiiyE10Policy1000ELNS0_9SortOrderE0EiiyiiNS1_21identity_decomposer_tEEEvPT5_SB_PT3_PKSC_PT1_PKSG_PT2_PKSK_T4_iiT6__param_8];
	ld.param.u64 	%rd432, [_ZN3cub18CUB_300001_SM_10006detail10radix_sort29DeviceRadixSortOnesweepKernelINS1_5radix10policy_hubIiiyE10Policy1000ELNS0_9SortOrderE0EiiyiiNS1_21identity_decomposer_tEEEvPT5_SB_PT3_PKSC_PT1_PKSG_PT2_PKSK_T4_iiT6__param_2];
	setp.gt.u32 	%p43, %r1, 255;
	setp.lt.s32 	%p44, %r4, %r2080;
	setp.eq.s64 	%p45, %rd432, 0;
	or.pred  	%p46, %p45, %p44;
	or.pred  	%p47, %p43, %p46;
	@%p47 bra 	$L__BB11_66;
	ld.param.u64 	%rd433, [_ZN3cub18CUB_300001_SM_10006detail10radix_sort29DeviceRadixSortOnesweepKernelINS1_5radix10policy_hubIiiyE10Policy1000ELNS0_9SortOrderE0EiiyiiNS1_21identity_decomposer_tEEEvPT5_SB_PT3_PKSC_PT1_PKSG_PT2_PKSK_T4_iiT6__param_2];
	ld.shared.u64 	%rd73, [%r121];
	setp.gt.u32 	%p48, %r1, %r100;
	selp.b64 	%rd74, 6528, 0, %p48;
	cvt.s64.s32 	%rd75, %r2174;
	add.s64 	%rd76, %rd74, %rd75;
	add.s64 	%rd77, %rd76, %rd73;
	cvta.to.global.u64 	%rd78, %rd433;
	shl.b64 	%rd79, %rd9, 3;
	add.s64 	%rd80, %rd78, %rd79;
	st.global.u64 	[%rd80], %rd77;
$L__BB11_66:
	ld.param.u32 	%r2081, [_ZN3cub18CUB_300001_SM_10006detail10radix_sort29DeviceRadixSortOnesweepKernelINS1_5radix10policy_hubIiiyE10Policy1000ELNS0_9SortOrderE0EiiyiiNS1_21identity_decomposer_tEEEvPT5_SB_PT3_PKSC_PT1_PKSG_PT2_PKSK_T4_iiT6__param_8];
	setp.gt.s32 	%p49, %r4, %r2081;
	bar.sync 	0;
	shl.b32 	%r659, %r100, 3;
	add.s32 	%r661, %r651, %r659;
	ld.shared.u64 	%rd14, [%r661+26112];
	@%p49 bra 	$L__BB11_68;
	add.s64 	%rd81, %rd14, %rd7;
	shl.b64 	%rd82, %rd81, 2;
	add.s64 	%rd83, %rd1, %rd82;
	st.global.u32 	[%rd83], %r2165;
	st.global.u32 	[%rd83+128], %r2164;
	st.global.u32 	[%rd83+256], %r2163;
	st.global.u32 	[%rd83+384], %r2162;
	st.global.u32 	[%rd83+512], %r2161;
	st.global.u32 	[%rd83+640], %r2160;
	st.global.u32 	[%rd83+768], %r2159;
	st.global.u32 	[%rd83+896], %r2158;
	st.global.u32 	[%rd83+1024], %r2157;
	st.global.u32 	[%rd83+1152], %r2156;
	st.global.u32 	[%rd83+1280], %r2155;
	st.global.u32 	[%rd83+1408], %r2154;
	st.global.u32 	[%rd83+1536], %r2153;
	st.global.u32 	[%rd83+1664], %r2152;
	st.global.u32 	[%rd83+1792], %r2151;
	st.global.u32 	[%rd83+1920], %r2150;
	st.global.u32 	[%rd83+2048], %r2149;
	bra.uni 	$L__BB11_102;
$L__BB11_68:
	ld.param.u32 	%r2082, [_ZN3cub18CUB_300001_SM_10006detail10radix_sort29DeviceRadixSortOnesweepKernelINS1_5radix10policy_hubIiiyE10Policy1000ELNS0_9SortOrderE0EiiyiiNS1_21identity_decomposer_tEEEvPT5_SB_PT3_PKSC_PT1_PKSG_PT2_PKSK_T4_iiT6__param_8];
	cvt.u32.u64 	%r662, %rd7;
	mad.lo.s32 	%r130, %r3, -6528, %r2082;
	setp.ge.s32 	%p50, %r662, %r130;
	add.s64 	%rd84, %rd14, %rd7;
	shl.b64 	%rd85, %rd84, 2;
	add.s64 	%rd15, %rd1, %rd85;
	@%p50 bra 	$L__BB11_70;
	st.global.u32 	[%rd15], %r2165;
$L__BB11_70:
	add.s32 	%r664, %r662, 32;
	setp.ge.s32 	%p51, %r664, %r130;
	@%p51 bra 	$L__BB11_72;
	st.global.u32 	[%rd15+128], %r2164;
$L__BB11_72:
	add.s32 	%r666, %r662, 64;
	setp.ge.s32 	%p52, %r666, %r130;
	@%p52 bra 	$L__BB11_74;
	st.global.u32 	[%rd15+256], %r2163;
$L__BB11_74:
	add.s32 	%r668, %r662, 96;
	setp.ge.s32 	%p53, %r668, %r130;
	@%p53 bra 	$L__BB11_76;
	st.global.u32 	[%rd15+384], %r2162;
$L__BB11_76:
	add.s32 	%r670, %r662, 128;
	setp.ge.s32 	%p54, %r670, %r130;
	@%p54 bra 	$L__BB11_78;
	st.global.u32 	[%rd15+512], %r2161;
$L__BB11_78:
	add.s32 	%r672, %r662, 160;
	setp.ge.s32 	%p55, %r672, %r130;
	@%p55 bra 	$L__BB11_80;
	st.global.u32 	[%rd15+640], %r2160;
$L__BB11_80:
	add.s32 	%r674, %r662, 192;
	setp.ge.s32 	%p56, %r674, %r130;
	@%p56 bra 	$L__BB11_82;
	st.global.u32 	[%rd15+768], %r2159;
$L__BB11_82:
	add.s32 	%r676, %r662, 224;
	setp.ge.s32 	%p57, %r676, %r130;
	@%p57 bra 	$L__BB11_84;
	st.global.u32 	[%rd15+896], %r2158;
$L__BB11_84:
	add.s32 	%r678, %r662, 256;
	setp.ge.s32 	%p58, %r678, %r130;
	@%p58 bra 	$L__BB11_86;
	st.global.u32 	[%rd15+1024], %r2157;
$L__BB11_86:
	add.s32 	%r680, %r662, 288;
	setp.ge.s32 	%p59, %r680, %r130;
	@%p59 bra 	$L__BB11_88;
	st.global.u32 	[%rd15+1152], %r2156;
$L__BB11_88:
	add.s32 	%r682, %r662, 320;
	setp.ge.s32 	%p60, %r682, %r130;
	@%p60 bra 	$L__BB11_90;
	st.global.u32 	[%rd15+1280], %r2155;
$L__BB11_90:
	add.s32 	%r684, %r662, 352;
	setp.ge.s32 	%p61, %r684, %r130;
	@%p61 bra 	$L__BB11_92;
	st.global.u32 	[%rd15+1408], %r2154;
$L__BB11_92:
	add.s32 	%r686, %r662, 384;
	setp.ge.s32 	%p62, %r686, %r130;
	@%p62 bra 	$L__BB11_94;
	st.global.u32 	[%rd15+1536], %r2153;
$L__BB11_94:
	add.s32 	%r688, %r662, 416;
	setp.ge.s32 	%p63, %r688, %r130;
	@%p63 bra 	$L__BB11_96;
	st.global.u32 	[%rd15+1664], %r2152;
$L__BB11_96:
	add.s32 	%r690, %r662, 448;
	setp.ge.s32 	%p64, %r690, %r130;
	@%p64 bra 	$L__BB11_98;
	st.global.u32 	[%rd15+1792], %r2151;
$L__BB11_98:
	add.s32 	%r692, %r662, 480;
	setp.ge.s32 	%p65, %r692, %r130;
	@%p65 bra 	$L__BB11_100;
	st.global.u32 	[%rd15+1920], %r2150;
$L__BB11_100:
	add.s32 	%r694, %r662, 512;
	setp.ge.s32 	%p66, %r694, %r130;
	@%p66 bra 	$L__BB11_102;
	st.global.u32 	[%rd15+2048], %r2149;
$L__BB11_102:
	ld.param.u32 	%r2083, [_ZN3cub18CUB_300001_SM_10006detail10radix_sort29DeviceRadixSortOnesweepKernelINS1_5radix10policy_hubIiiyE10Policy1000ELNS0_9SortOrderE0EiiyiiNS1_21identity_decomposer_tEEEvPT5_SB_PT3_PKSC_PT1_PKSG_PT2_PKSK_T4_iiT6__param_8];
	setp.gt.s32 	%p67, %r4, %r2083;
	@%p67 bra 	$L__BB11_104;
	ld.global.u32 	%r2211, [%rd8];
	ld.global.u32 	%r2210, [%rd8+128];
	ld.global.u32 	%r2209, [%rd8+256];
	ld.global.u32 	%r2208, [%rd8+384];
	ld.global.u32 	%r2207, [%rd8+512];
	ld.global.u32 	%r2206, [%rd8+640];
	ld.global.u32 	%r2205, [%rd8+768];
	ld.global.u32 	%r2204, [%rd8+896];
	ld.global.u32 	%r2203, [%rd8+1024];
	ld.global.u32 	%r2202, [%rd8+1152];
	ld.global.u32 	%r2201, [%rd8+1280];
	ld.global.u32 	%r2200, [%rd8+1408];
	ld.global.u32 	%r2199, [%rd8+1536];
	ld.global.u32 	%r2198, [%rd8+1664];
	ld.global.u32 	%r2197, [%rd8+1792];
	ld.global.u32 	%r2196, [%rd8+1920];
	ld.global.u32 	%r2195, [%rd8+2048];
	bra.uni 	$L__BB11_138;
$L__BB11_104:
	ld.param.u32 	%r2084, [_ZN3cub18CUB_300001_SM_10006detail10radix_sort29DeviceRadixSortOnesweepKernelINS1_5radix10policy_hubIiiyE10Policy1000ELNS0_9SortOrderE0EiiyiiNS1_21identity_decomposer_tEEEvPT5_SB_PT3_PKSC_PT1_PKSG_PT2_PKSK_T4_iiT6__param_8];
	cvt.u32.u64 	%r696, %rd7;
	sub.s32 	%r148, %r2084, %r649;
	setp.ge.s32 	%p68, %r696, %r148;
	@%p68 bra 	$L__BB11_106;
	ld.global.u32 	%r2211, [%rd8];
$L__BB11_106:
	add.s32 	%r700, %r696, 32;
	setp.ge.s32 	%p69, %r700, %r148;
	@%p69 bra 	$L__BB11_108;
	ld.global.u32 	%r2210, [%rd8+128];
$L__BB11_108:
	add.s32 	%r703, %r696, 64;
	setp.ge.s32 	%p70, %r703, %r148;
	@%p70 bra 	$L__BB11_110;
	ld.global.u32 	%r2209, [%rd8+256];
$L__BB11_110:
	add.s32 	%r706, %r696, 96;
	setp.ge.s32 	%p71, %r706, %r148;
	@%p71 bra 	$L__BB11_112;
	ld.global.u32 	%r2208, [%rd8+384];
$L__BB11_112:
	add.s32 	%r709, %r696, 128;
	setp.ge.s32 	%p72, %r709, %r148;
	@%p72 bra 	$L__BB11_114;
	ld.global.u32 	%r2207, [%rd8+512];
$L__BB11_114:
	add.s32 	%r712, %r696, 160;
	setp.ge.s32 	%p73, %r712, %r148;
	@%p73 bra 	$L__BB11_116;
	ld.global.u32 	%r2206, [%rd8+640];
$L__BB11_116:
	add.s32 	%r715, %r696, 192;
	setp.ge.s32 	%p74, %r715, %r148;
	@%p74 bra 	$L__BB11_118;
	ld.global.u32 	%r2205, [%rd8+768];
$L__BB11_118:
	add.s32 	%r718, %r696, 224;
	setp.ge.s32 	%p75, %r718, %r148;
	@%p75 bra 	$L__BB11_120;
	ld.global.u32 	%r2204, [%rd8+896];
$L__BB11_120:
	add.s32 	%r721, %r696, 256;
	setp.ge.s32 	%p76, %r721, %r148;
	@%p76 bra 	$L__BB11_122;
	ld.global.u32 	%r2203, [%rd8+1024];
$L__BB11_122:
	add.s32 	%r724, %r696, 288;
	setp.ge.s32 	%p77, %r724, %r148;
	@%p77 bra 	$L__BB11_124;
	ld.global.u32 	%r2202, [%rd8+1152];
$L__BB11_124:
	add.s32 	%r727, %r696, 320;
	setp.ge.s32 	%p78, %r727, %r148;
	@%p78 bra 	$L__BB11_126;
	ld.global.u32 	%r2201, [%rd8+1280];
$L__BB11_126:
	add.s32 	%r730, %r696, 352;
	setp.ge.s32 	%p79, %r730, %r148;
	@%p79 bra 	$L__BB11_128;
	ld.global.u32 	%r2200, [%rd8+1408];
$L__BB11_128:
	add.s32 	%r733, %r696, 384;
	setp.ge.s32 	%p80, %r733, %r148;
	@%p80 bra 	$L__BB11_130;
	ld.global.u32 	%r2199, [%rd8+1536];
$L__BB11_130:
	add.s32 	%r736, %r696, 416;
	setp.ge.s32 	%p81, %r736, %r148;
	@%p81 bra 	$L__BB11_132;
	ld.global.u32 	%r2198, [%rd8+1664];
$L__BB11_132:
	add.s32 	%r739, %r696, 448;
	setp.ge.s32 	%p82, %r739, %r148;
	@%p82 bra 	$L__BB11_134;
	ld.global.u32 	%r2197, [%rd8+1792];
$L__BB11_134:
	add.s32 	%r742, %r696, 480;
	setp.ge.s32 	%p83, %r742, %r148;
	@%p83 bra 	$L__BB11_136;
	ld.global.u32 	%r2196, [%rd8+1920];
$L__BB11_136:
	add.s32 	%r745, %r696, 512;
	setp.ge.s32 	%p84, %r745, %r148;
	@%p84 bra 	$L__BB11_138;
	ld.global.u32 	%r2195, [%rd8+2048];
$L__BB11_138:
	ld.param.u32 	%r2085, [_ZN3cub18CUB_300001_SM_10006detail10radix_sort29DeviceRadixSortOnesweepKernelINS1_5radix10policy_hubIiiyE10Policy1000ELNS0_9SortOrderE0EiiyiiNS1_21identity_decomposer_tEEEvPT5_SB_PT3_PKSC_PT1_PKSG_PT2_PKSK_T4_iiT6__param_8];
	mad.lo.s32 	%r746, %r3, 6528, 6528;
	setp.gt.s32 	%p85, %r746, %r2085;
	@%p85 bra 	$L__BB11_140;
	ld.param.u64 	%rd439, [_ZN3cub18CUB_300001_SM_10006detail10radix_sort29DeviceRadixSortOnesweepKernelINS1_5radix10policy_hubIiiyE10Policy1000ELNS0_9SortOrderE0EiiyiiNS1_21identity_decomposer_tEEEvPT5_SB_PT3_PKSC_PT1_PKSG_PT2_PKSK_T4_iiT6__param_6];
	add.s64 	%rd86, %rd14, %rd7;
	cvta.to.global.u64 	%rd87, %rd439;
	shl.b64 	%rd88, %rd86, 2;
	add.s64 	%rd89, %rd87, %rd88;
	st.global.u32 	[%rd89], %r2211;
	st.global.u32 	[%rd89+128], %r2210;
	st.global.u32 	[%rd89+256], %r2209;
	st.global.u32 	[%rd89+384], %r2208;
	st.global.u32 	[%rd89+512], %r2207;
	st.global.u32 	[%rd89+640], %r2206;
	st.global.u32 	[%rd89+768], %r2205;
	st.global.u32 	[%rd89+896], %r2204;
	st.global.u32 	[%rd89+1024], %r2203;
	st.global.u32 	[%rd89+1152], %r2202;
	st.global.u32 	[%rd89+1280], %r2201;
	st.global.u32 	[%rd89+1408], %r2200;
	st.global.u32 	[%rd89+1536], %r2199;
	st.global.u32 	[%rd89+1664], %r2198;
	st.global.u32 	[%rd89+1792], %r2197;
	st.global.u32 	[%rd89+1920], %r2196;
	st.global.u32 	[%rd89+2048], %r2195;
	bra.uni 	$L__BB11_174;
$L__BB11_140:
	ld.param.u32 	%r2086, [_ZN3cub18CUB_300001_SM_10006detail10radix_sort29DeviceRadixSortOnesweepKernelINS1_5radix10policy_hubIiiyE10Policy1000ELNS0_9SortOrderE0EiiyiiNS1_21identity_decomposer_tEEEvPT5_SB_PT3_PKSC_PT1_PKSG_PT2_PKSK_T4_iiT6__param_8];
	ld.param.u64 	%rd440, [_ZN3cub18CUB_300001_SM_10006detail10radix_sort29DeviceRadixSortOnesweepKernelINS1_5radix10policy_hubIiiyE10Policy1000ELNS0_9SortOrderE0EiiyiiNS1_21identity_decomposer_tEEEvPT5_SB_PT3_PKSC_PT1_PKSG_PT2_PKSK_T4_iiT6__param_6];
	cvt.u32.u64 	%r747, %rd7;
	mad.lo.s32 	%r199, %r3, -6528, %r2086;
	setp.ge.s32 	%p86, %r747, %r199;
	add.s64 	%rd90, %rd14, %rd7;
	cvta.to.global.u64 	%rd91, %rd440;
	shl.b64 	%rd92, %rd90, 2;
	add.s64 	%rd16, %rd91, %rd92;
	@%p86 bra 	$L__BB11_142;
	st.global.u32 	[%rd16], %r2211;
$L__BB11_142:
	add.s32 	%r749, %r747, 32;
	setp.ge.s32 	%p87, %r749, %r199;
	@%p87 bra 	$L__BB11_144;
	st.global.u32 	[%rd16+128], %r2210;
$L__BB11_144:
	add.s32 	%r751, %r747, 64;
	setp.ge.s32 	%p88, %r751, %r199;
	@%p88 bra 	$L__BB11_146;
	st.global.u32 	[%rd16+256], %r2209;
$L__BB11_146:
	add.s32 	%r753, %r747, 96;
	setp.ge.s32 	%p89, %r753, %r199;
	@%p89 bra 	$L__BB11_148;
	st.global.u32 	[%rd16+384], %r2208;
$L__BB11_148:
	add.s32 	%r755, %r747, 128;
	setp.ge.s32 	%p90, %r755, %r199;
	@%p90 bra 	$L__BB11_150;
	st.global.u32 	[%rd16+512], %r2207;
$L__BB11_150:
	add.s32 	%r757, %r747, 160;
	setp.ge.s32 	%p91, %r757, %r199;
	@%p91 bra 	$L__BB11_152;
	st.global.u32 	[%rd16+640], %r2206;
$L__BB11_152:
	add.s32 	%r759, %r747, 192;
	setp.ge.s32 	%p92, %r759, %r199;
	@%p92 bra 	$L__BB11_154;
	st.global.u32 	[%rd16+768], %r2205;
$L__BB11_154:
	add.s32 	%r761, %r747, 224;
	setp.ge.s32 	%p93, %r761, %r199;
	@%p93 bra 	$L__BB11_156;
	st.global.u32 	[%rd16+896], %r2204;
$L__BB11_156:
	add.s32 	%r763, %r747, 256;
	setp.ge.s32 	%p94, %r763, %r199;
	@%p94 bra 	$L__BB11_158;
	st.global.u32 	[%rd16+1024], %r2203;
$L__BB11_158:
	add.s32 	%r765, %r747, 288;
	setp.ge.s32 	%p95, %r765, %r199;
	@%p95 bra 	$L__BB11_160;
	st.global.u32 	[%rd16+1152], %r2202;
$L__BB11_160:
	add.s32 	%r767, %r747, 320;
	setp.ge.s32 	%p96, %r767, %r199;
	@%p96 bra 	$L__BB11_162;
	st.global.u32 	[%rd16+1280], %r2201;
$L__BB11_162:
	add.s32 	%r769, %r747, 352;
	setp.ge.s32 	%p97, %r769, %r199;
	@%p97 bra 	$L__BB11_164;
	st.global.u32 	[%rd16+1408], %r2200;
$L__BB11_164:
	add.s32 	%r771, %r747, 384;
	setp.ge.s32 	%p98, %r771, %r199;
	@%p98 bra 	$L__BB11_166;
	st.global.u32 	[%rd16+1536], %r2199;
$L__BB11_166:
	add.s32 	%r773, %r747, 416;
	setp.ge.s32 	%p99, %r773, %r199;
	@%p99 bra 	$L__BB11_168;
	st.global.u32 	[%rd16+1664], %r2198;
$L__BB11_168:
	add.s32 	%r775, %r747, 448;
	setp.ge.s32 	%p100, %r775, %r199;
	@%p100 bra 	$L__BB11_170;
	st.global.u32 	[%rd16+1792], %r2197;
$L__BB11_170:
	add.s32 	%r777, %r747, 480;
	setp.ge.s32 	%p101, %r777, %r199;
	@%p101 bra 	$L__BB11_172;
	st.global.u32 	[%rd16+1920], %r2196;
$L__BB11_172:
	add.s32 	%r779, %r747, 512;
	setp.ge.s32 	%p102, %r779, %r199;
	@%p102 bra 	$L__BB11_174;
	st.global.u32 	[%rd16+2048], %r2195;
$L__BB11_174:
	// begin inline asm
	exit;
	// end inline asm
	mov.u32 	%r2212, %r2149;
	mov.u32 	%r2213, %r2150;
	mov.u32 	%r2214, %r2151;
	mov.u32 	%r2215, %r2152;
	mov.u32 	%r2216, %r2153;
	mov.u32 	%r2217, %r2154;
	mov.u32 	%r2218, %r2155;
	mov.u32 	%r2219, %r2156;
	mov.u32 	%r2220, %r2157;
	mov.u32 	%r2221, %r2158;
	mov.u32 	%r2222, %r2159;
	mov.u32 	%r2223, %r2160;
	mov.u32 	%r2224, %r2161;
	mov.u32 	%r2225, %r2162;
	mov.u32 	%r2226, %r2163;
	mov.u32 	%r2227, %r2164;
	mov.u32 	%r2228, %r2165;
$L__BB11_175:
	mul.hi.u32 	%r780, %r1, 357913942;
	add.s32 	%r781, %r780, %r1;
	shl.b32 	%r782, %r781, 2;
	mov.u32 	%r783, _ZZN3cub18CUB_300001_SM_10006detail10radix_sort29DeviceRadixSortOnesweepKernelINS1_5radix10policy_hubIiiyE10Policy1000ELNS0_9SortOrderE0EiiyiiNS1_21identity_decomposer_tEEEvPT5_SB_PT3_PKSC_PT1_PKSG_PT2_PKSK_T4_iiT6_E1s;
	add.s32 	%r784, %r783, %r782;
	add.s32 	%r217, %r784, 13328;
	st.shared.u32 	[%r784+13328], %r2174;
	bar.sync 	0;
	setp.gt.u32 	%p103, %r1, 31;
	@%p103 bra 	$L__BB11_177;
	mad.lo.s32 	%r816, %r1, 52, %r783;
	ld.shared.u32 	%r817, [%r816+13328];
	ld.shared.u32 	%r818, [%r816+13332];
	ld.shared.u32 	%r819, [%r816+13336];
	ld.shared.u32 	%r820, [%r816+13340];
	ld.shared.u32 	%r821, [%r816+13344];
	ld.shared.u32 	%r822, [%r816+13348];
	ld.shared.u32 	%r823, [%r816+13352];
	ld.shared.u32 	%r824, [%r816+13356];
	ld.shared.u32 	%r825, [%r816+13360];
	ld.shared.u32 	%r826, [%r816+13364];
	ld.shared.u32 	%r827, [%r816+13368];
	ld.shared.u32 	%r828, [%r816+13372];
	add.s32 	%r829, %r818, %r817;
	add.s32 	%r830, %r829, %r819;
	add.s32 	%r831, %r830, %r820;
	add.s32 	%r832, %r831, %r821;
	add.s32 	%r833, %r832, %r822;
	add.s32 	%r834, %r833, %r823;
	add.s32 	%r835, %r834, %r824;
	add.s32 	%r836, %r835, %r825;
	add.s32 	%r837, %r836, %r826;
	add.s32 	%r838, %r837, %r827;
	add.s32 	%r789, %r838, %r828;
	mov.b32 	%r787, 1;
	mov.b32 	%r812, 0;
	mov.b32 	%r814, -1;
	// begin inline asm
	{  .reg .s32 r0;  .reg .pred p;  shfl.sync.up.b32 r0|p, %r789, %r787, %r812, %r814;  @p add.s32 r0, r0, %r789;  mov.s32 %r785, r0;}
	// end inline asm
	mov.b32 	%r793, 2;
	// begin inline asm
	{  .reg .s32 r0;  .reg .pred p;  shfl.sync.up.b32 r0|p, %r785, %r793, %r812, %r814;  @p add.s32 r0, r0, %r785;  mov.s32 %r791, r0;}
	// end inline asm
	mov.b32 	%r799, 4;
	// begin inline asm
	{  .reg .s32 r0;  .reg .pred p;  shfl.sync.up.b32 r0|p, %r791, %r799, %r812, %r814;  @p add.s32 r0, r0, %r791;  mov.s32 %r797, r0;}
	// end inline asm
	mov.b32 	%r805, 8;
	// begin inline asm
	{  .reg .s32 r0;  .reg .pred p;  shfl.sync.up.b32 r0|p, %r797, %r805, %r812, %r814;  @p add.s32 r0, r0, %r797;  mov.s32 %r803, r0;}
	// end inline asm
	mov.b32 	%r811, 16;
	// begin inline asm
	{  .reg .s32 r0;  .reg .pred p;  shfl.sync.up.b32 r0|p, %r803, %r811, %r812, %r814;  @p add.s32 r0, r0, %r803;  mov.s32 %r809, r0;}
	// end inline asm
	sub.s32 	%r839, %r809, %r789;
	add.s32 	%r840, %r817, %r839;
	add.s32 	%r841, %r818, %r840;
	add.s32 	%r842, %r819, %r841;
	add.s32 	%r843, %r820, %r842;
	add.s32 	%r844, %r821, %r843;
	add.s32 	%r845, %r822, %r844;
	add.s32 	%r846, %r823, %r845;
	add.s32 	%r847, %r824, %r846;
	add.s32 	%r848, %r825, %r847;
	add.s32 	%r849, %r826, %r848;
	add.s32 	%r850, %r827, %r849;
	st.shared.u32 	[%r816+13328], %r839;
	st.shared.u32 	[%r816+13332], %r840;
	st.shared.u32 	[%r816+13336], %r841;
	st.shared.u32 	[%r816+13340], %r842;
	st.shared.u32 	[%r816+13344], %r843;
	st.shared.u32 	[%r816+13348], %r844;
	st.shared.u32 	[%r816+13352], %r845;
	st.shared.u32 	[%r816+13356], %r846;
	st.shared.u32 	[%r816+13360], %r847;
	st.shared.u32 	[%r816+13364], %r848;
	st.shared.u32 	[%r816+13368], %r849;
	st.shared.u32 	[%r816+13372], %r850;
$L__BB11_177:
	setp.gt.u32 	%p104, %r1, 255;
	bar.sync 	0;
	ld.shared.u32 	%r218, [%r217];
	@%p104 bra 	$L__BB11_179;
	shl.b32 	%r851, %r1, 2;
	add.s32 	%r853, %r783, %r851;
	ld.shared.u32 	%r854, [%r853];
	add.s32 	%r855, %r854, %r218;
	st.shared.u32 	[%r853], %r855;
	ld.shared.u32 	%r856, [%r853+1024];
	add.s32 	%r857, %r856, %r218;
	st.shared.u32 	[%r853+1024], %r857;
	ld.shared.u32 	%r858, [%r853+2048];
	add.s32 	%r859, %r858, %r218;
	st.shared.u32 	[%r853+2048], %r859;
	ld.shared.u32 	%r860, [%r853+3072];
	add.s32 	%r861, %r860, %r218;
	st.shared.u32 	[%r853+3072], %r861;
	ld.shared.u32 	%r862, [%r853+4096];
	add.s32 	%r863, %r862, %r218;
	st.shared.u32 	[%r853+4096], %r863;
	ld.shared.u32 	%r864, [%r853+5120];
	add.s32 	%r865, %r864, %r218;
	st.shared.u32 	[%r853+5120], %r865;
	ld.shared.u32 	%r866, [%r853+6144];
	add.s32 	%r867, %r866, %r218;
	st.shared.u32 	[%r853+6144], %r867;
	ld.shared.u32 	%r868, [%r853+7168];
	add.s32 	%r869, %r868, %r218;
	st.shared.u32 	[%r853+7168], %r869;
	ld.shared.u32 	%r870, [%r853+8192];
	add.s32 	%r871, %r870, %r218;
	st.shared.u32 	[%r853+8192], %r871;
	ld.shared.u32 	%r872, [%r853+9216];
	add.s32 	%r873, %r872, %r218;
	st.shared.u32 	[%r853+9216], %r873;
	ld.shared.u32 	%r874, [%r853+10240];
	add.s32 	%r875, %r874, %r218;
	st.shared.u32 	[%r853+10240], %r875;
	ld.shared.u32 	%r876, [%r853+11264];
	add.s32 	%r877, %r876, %r218;
	st.shared.u32 	[%r853+11264], %r877;
$L__BB11_179:
	ld.param.u32 	%r2132, [_ZN3cub18CUB_300001_SM_10006detail10radix_sort29DeviceRadixSortOnesweepKernelINS1_5radix10policy_hubIiiyE10Policy1000ELNS0_9SortOrderE0EiiyiiNS1_21identity_decomposer_tEEEvPT5_SB_PT3_PKSC_PT1_PKSG_PT2_PKSK_T4_iiT6__param_10];
	ld.param.u32 	%r2095, [_ZN3cub18CUB_300001_SM_10006detail10radix_sort29DeviceRadixSortOnesweepKernelINS1_5radix10policy_hubIiiyE10Policy1000ELNS0_9SortOrderE0EiiyiiNS1_21identity_decomposer_tEEEvPT5_SB_PT3_PKSC_PT1_PKSG_PT2_PKSK_T4_iiT6__param_9];
	shl.b32 	%r904, %r1, 5;
	and.b32  	%r905, %r904, 31744;
	add.s32 	%r219, %r783, %r905;
	bar.sync 	0;
	// begin inline asm
	mov.u32 %r878, %lanemask_le;
	// end inline asm
	shr.u32 	%r907, %r2228, %r2095;
	mov.b32 	%r908, -1;
	shl.b32 	%r909, %r908, %r2132;
	not.b32 	%r221, %r909;
	and.b32  	%r901, %r907, %r221;
	mov.b32 	%r881, 1;
	// begin inline asm
	{
    .reg .pred p;
    and.b32 %r879, %r901, %r881;    setp.ne.u32 p, %r879, 0;
    vote.ballot.sync.b32 %r879, p, 0xffffffff;
    @!p not.b32 %r879, %r879;
}

	// end inline asm
	mov.b32 	%r884, 2;
	// begin inline asm
	{
    .reg .pred p;
    and.b32 %r882, %r901, %r884;    setp.ne.u32 p, %r882, 0;
    vote.ballot.sync.b32 %r882, p, 0xffffffff;
    @!p not.b32 %r882, %r882;
}

	// end inline asm
	and.b32  	%r910, %r882, %r879;
	mov.b32 	%r887, 4;
	// begin inline asm
	{
    .reg .pred p;
    and.b32 %r885, %r901, %r887;    setp.ne.u32 p, %r885, 0;
    vote.ballot.sync.b32 %r885, p, 0xffffffff;
    @!p not.b32 %r885, %r885;
}

	// end inline asm
	and.b32  	%r911, %r885, %r910;
	mov.b32 	%r890, 8;
	// begin inline asm
	{
    .reg .pred p;
    and.b32 %r888, %r901, %r890;    setp.ne.u32 p, %r888, 0;
    vote.ballot.sync.b32 %r888, p, 0xffffffff;
    @!p not.b32 %r888, %r888;
}

	// end inline asm
	and.b32  	%r912, %r888, %r911;
	mov.b32 	%r893, 16;
	// begin inline asm
	{
    .reg .pred p;
    and.b32 %r891, %r901, %r893;    setp.ne.u32 p, %r891, 0;
    vote.ballot.sync.b32 %r891, p, 0xffffffff;
    @!p not.b32 %r891, %r891;
}

	// end inline asm
	and.b32  	%r913, %r891, %r912;
	mov.b32 	%r896, 32;
	// begin inline asm
	{
    .reg .pred p;
    and.b32 %r894, %r901, %r896;    setp.ne.u32 p, %r894, 0;
    vote.ballot.sync.b32 %r894, p, 0xffffffff;
    @!p not.b32 %r894, %r894;
}

	// end inline asm
	and.b32  	%r914, %r894, %r913;
	mov.b32 	%r899, 64;
	// begin inline asm
	{
    .reg .pred p;
    and.b32 %r897, %r901, %r899;    setp.ne.u32 p, %r897, 0;
    vote.ballot.sync.b32 %r897, p, 0xffffffff;
    @!p not.b32 %r897, %r897;
}

	// end inline asm
	and.b32  	%r915, %r897, %r914;
	mov.b32 	%r902, 128;
	// begin inline asm
	{
    .reg .pred p;
    and.b32 %r900, %r901, %r902;    setp.ne.u32 p, %r900, 0;
    vote.ballot.sync.b32 %r900, p, 0xffffffff;
    @!p not.b32 %r900, %r900;
}

	// end inline asm
	and.b32  	%r916, %r900, %r915;
	clz.b32 	%r917, %r916;
	sub.s32 	%r223, 31, %r917;
	and.b32  	%r918, %r878, %r916;
	popc.b32 	%r224, %r918;
	setp.ne.s32 	%p105, %r443, %r223;
	mov.b32 	%r2229, 0;
	@%p105 bra 	$L__BB11_181;
	shl.b32 	%r919, %r901, 2;
	add.s32 	%r920, %r219, %r919;
	atom.shared.add.u32 	%r2229, [%r920], %r224;
$L__BB11_181:
	ld.param.u32 	%r2096, [_ZN3cub18CUB_300001_SM_10006detail10radix_sort29DeviceRadixSortOnesweepKernelINS1_5radix10policy_hubIiiyE10Policy1000ELNS0_9SortOrderE0EiiyiiNS1_21identity_decomposer_tEEEvPT5_SB_PT3_PKSC_PT1_PKSG_PT2_PKSK_T4_iiT6__param_9];
	shfl.sync.idx.b32	%r946|%p106, %r2229, %r223, 31, -1;
	add.s32 	%r227, %r224, %r946;
	shr.u32 	%r947, %r2227, %r2096;
	and.b32  	%r943, %r947, %r221;
	mov.b32 	%r923, 1;
	// begin inline asm
	{
    .reg .pred p;
    and.b32 %r921, %r943, %r923;    setp.ne.u32 p, %r921, 0;
    vote.ballot.sync.b32 %r921, p, 0xffffffff;
    @!p not.b32 %r921, %r921;
}

	// end inline asm
	mov.b32 	%r926, 2;
	// begin inline asm
	{
    .reg .pred p;
    and.b32 %r924, %r943, %r926;    setp.ne.u32 p, %r924, 0;
    vote.ballot.sync.b32 %r924, p, 0xffffffff;
    @!p not.b32 %r924, %r924;
}

	// end inline asm
	and.b32  	%r948, %r924, %r921;
	mov.b32 	%r929, 4;
	// begin inline asm
	{
    .reg .pred p;
    and.b32 %r927, %r943, %r929;    setp.ne.u32 p, %r927, 0;
    vote.ballot.sync.b32 %r927, p, 0xffffffff;
    @!p not.b32 %r927, %r927;
}

	// end inline asm
	and.b32  	%r949, %r927, %r948;
	mov.b32 	%r932, 8;
	// begin inline asm
	{
    .reg .pred p;
    and.b32 %r930, %r943, %r932;    setp.ne.u32 p, %r930, 0;
    vote.ballot.sync.b32 %r930, p, 0xffffffff;
    @!p not.b32 %r930, %r930;
}

	// end inline asm
	and.b32  	%r950, %r930, %r949;
	mov.b32 	%r935, 16;
	// begin inline asm
	{
    .reg .pred p;
    and.b32 %r933, %r943, %r935;    setp.ne.u32 p, %r933, 0;
    vote.ballot.sync.b32 %r933, p, 0xffffffff;
    @!p not.b32 %r933, %r933;
}

	// end inline asm
	and.b32  	%r951, %r933, %r950;
	mov.b32 	%r938, 32;
	// begin inline asm
	{
    .reg .pred p;
    and.b32 %r936, %r943, %r938;    setp.ne.u32 p, %r936, 0;
    vote.ballot.sync.b32 %r936, p, 0xffffffff;
    @!p not.b32 %r936, %r936;
}

	// end inline asm
	and.b32  	%r952, %r936, %r951;
	mov.b32 	%r941, 64;
	// begin inline asm
	{
    .reg .pred p;
    and.b32 %r939, %r943, %r941;    setp.ne.u32 p, %r939, 0;
    vote.ballot.sync.b32 %r939, p, 0xffffffff;
    @!p not.b32 %r939, %r939;
}

	// end inline asm
	and.b32  	%r953, %r939, %r952;
	mov.b32 	%r944, 128;
	// begin inline asm
	{
    .reg .pred p;
    and.b32 %r942, %r943, %r944;    setp.ne.u32 p, %r942, 0;
    vote.ballot.sync.b32 %r942, p, 0xffffffff;
    @!p not.b32 %r942, %r942;
}

	// end inline asm
	and.b32  	%r954, %r942, %r953;
	clz.b32 	%r955, %r954;
	sub.s32 	%r229, 31, %r955;
	and.b32  	%r956, %r878, %r954;
	popc.b32 	%r230, %r956;
	setp.ne.s32 	%p107, %r443, %r229;
	mov.b32 	%r2230, 0;
	@%p107 bra 	$L__BB11_183;
	shl.b32 	%r957, %r943, 2;
	add.s32 	%r958, %r219, %r957;
	atom.shared.add.u32 	%r2230, [%r958], %r230;
$L__BB11_183:
	ld.param.u32 	%r2097, [_ZN3cub18CUB_300001_SM_10006detail10radix_sort29DeviceRadixSortOnesweepKernelINS1_5radix10policy_hubIiiyE10Policy1000ELNS0_9SortOrderE0EiiyiiNS1_21identity_decomposer_tEEEvPT5_SB_PT3_PKSC_PT1_PKSG_PT2_PKSK_T4_iiT6__param_9];
	shfl.sync.idx.b32	%r984|%p108, %r2230, %r229, 31, -1;
	add.s32 	%r233, %r230, %r984;
	shr.u32 	%r985, %r2226, %r2097;
	and.b32  	%r981, %r985, %r221;
	mov.b32 	%r961, 1;
	// begin inline asm
	{
    .reg .pred p;
    and.b32 %r959, %r981, %r961;    setp.ne.u32 p, %r959, 0;
    vote.ballot.sync.b32 %r959, p, 0xffffffff;
    @!p not.b32 %r959, %r959;
}

	// end inline asm
	mov.b32 	%r964, 2;
	// begin inline asm
	{
    .reg .pred p;
    and.b32 %r962, %r981, %r964;    setp.ne.u32 p, %r962, 0;
    vote.ballot.sync.b32 %r962, p, 0xffffffff;
    @!p not.b32 %r962, %r962;
}

	// end inline asm
	and.b32  	%r986, %r962, %r959;
	mov.b32 	%r967, 4;
	// begin inline asm
	{
    .reg .pred p;
    and.b32 %r965, %r981, %r967;    setp.ne.u32 p, %r965, 0;
    vote.ballot.sync.b32 %r965, p, 0xffffffff;
    @!p not.b32 %r965, %r965;
}

	// end inline asm
	and.b32  	%r987, %r965, %r986;
	mov.b32 	%r970, 8;
	// begin inline asm
	{
    .reg .pred p;
    and.b32 %r968, %r981, %r970;    setp.ne.u32 p, %r968, 0;
    vote.ballot.sync.b32 %r968, p, 0xffffffff;
    @!p not.b32 %r968, %r968;
}

	// end inline asm
	and.b32  	%r988, %r968, %r987;
	mov.b32 	%r973, 16;
	// begin inline asm
	{
    .reg .pred p;
    and.b32 %r971, %r981, %r973;    setp.ne.u32 p, %r971, 0;
    vote.ballot.sync.b32 %r971, p, 0xffffffff;
    @!p not.b32 %r971, %r971;
}

	// end inline asm
	and.b32  	%r989, %r971, %r988;
	mov.b32 	%r976, 32;
	// begin inline asm
	{
    .reg .pred p;
    and.b32 %r974, %r981, %r976;    setp.ne.u32 p, %r974, 0;
    vote.ballot.sync.b32 %r974, p, 0xffffffff;
    @!p not.b32 %r974, %r974;
}

	// end inline asm
	and.b32  	%r990, %r974, %r989;
	mov.b32 	%r979, 64;
	// begin inline asm
	{
    .reg .pred p;
    and.b32 %r977, %r981, %r979;    setp.ne.u32 p, %r977, 0;
    vote.ballot.sync.b32 %r977, p, 0xffffffff;
    @!p not.b32 %r977, %r977;
}

	// end inline asm
	and.b32  	%r991, %r977, %r990;
	mov.b32 	%r982, 128;
	// begin inline asm
	{
    .reg .pred p;
    and.b32 %r980, %r981, %r982;    setp.ne.u32 p, %r980, 0;
    vote.ballot.sync.b32 %r980, p, 0xffffffff;
    @!p not.b32 %r980, %r980;
}

	// end inline asm
	and.b32  	%r992, %r980, %r991;
	clz.b32 	%r993, %r992;
	sub.s32 	%r235, 31, %r993;
	and.b32  	%r994, %r878, %r992;
	popc.b32 	%r236, %r994;
	setp.ne.s32 	%p109, %r443, %r235;
	mov.b32 	%r2231, 0;
	@%p109 bra 	$L__BB11_185;
	shl.b32 	%r995, %r981, 2;
	add.s32 	%r996, %r219, %r995;
	atom.shared.add.u32 	%r2231, [%r996], %r236;
$L__BB11_185:
	ld.param.u32 	%r2098, [_ZN3cub18CUB_300001_SM_10006detail10radix_sort29DeviceRadixSortOnesweepKernelINS1_5radix10policy_hubIiiyE10Policy1000ELNS0_9SortOrderE0EiiyiiNS1_21identity_decomposer_tEEEvPT5_SB_PT3_PKSC_PT1_PKSG_PT2_PKSK_T4_iiT6__param_9];
	shfl.sync.idx.b32	%r1022|%p110, %r2231, %r235, 31, -1;
	add.s32 	%r239, %r236, %r1022;
	shr.u32 	%r1023, %r2225, %r2098;
	and.b32  	%r1019, %r1023, %r221;
	mov.b32 	%r999, 1;
	// begin inline asm
	{
    .reg .pred p;
    and.b32 %r997, %r1019, %r999;    setp.ne.u32 p, %r997, 0;
    vote.ballot.sync.b32 %r997, p, 0xffffffff;
    @!p not.b32 %r997, %r997;
}

	// end inline asm
	mov.b32 	%r1002, 2;
	// begin inline asm
	{
    .reg .pred p;
    and.b32 %r1000, %r1019, %r1002;    setp.ne.u32 p, %r1000, 0;
    vote.ballot.sync.b32 %r1000, p, 0xffffffff;
    @!p not.b32 %r1000, %r1000;
}

	// end inline asm
	and.b32  	%r1024, %r1000, %r997;
	mov.b32 	%r1005, 4;
	// begin inline asm
	{
    .reg .pred p;
    and.b32 %r1003, %r1019, %r1005;    setp.ne.u32 p, %r1003, 0;
    vote.ballot.sync.b32 %r1003, p, 0xffffffff;
    @!p not.b32 %r1003, %r1003;
}

	// end inline asm
	and.b32  	%r1025, %r1003, %r1024;
	mov.b32 	%r1008, 8;
	// begin inline asm
	{
    .reg .pred p;
    and.b32 %r1006, %r1019, %r1008;    setp.ne.u32 p, %r1006, 0;
    vote.ballot.sync.b32 %r1006, p, 0xffffffff;
    @!p not.b32 %r1006, %r1006;
}

	// end inline asm
	and.b32  	%r1026, %r1006, %r1025;
	mov.b32 	%r1011, 16;
	// begin inline asm
	{
    .reg .pred p;
    and.b32 %r1009, %r1019, %r1011;    setp.ne.u32 p, %r1009, 0;
    vote.ballot.sync.b32 %r1009, p, 0xffffffff;
    @!p not.b32 %r1009, %r1009;
}

	// end inline asm
	and.b32  	%r1027, %r1009, %r1026;
	mov.b32 	%r1014, 32;
	// begin inline asm
	{
    .reg .pred p;
    and.b32 %r1012, %r1019, %r1014;    setp.ne.u32 p, %r1012, 0;
    vote.ballot.sync.b32 %r1012, p, 0xffffffff;
    @!p not.b32 %r1012, %r1012;
}

	// end inline asm
	and.b32  	%r1028, %r1012, %r1027;
	mov.b32 	%r1017, 64;
	// begin inline asm
	{
    .reg .pred p;
    and.b32 %r1015, %r1019, %r1017;    setp.ne.u32 p, %r1015, 0;
    vote.ballot.sync.b32 %r1015, p, 0xffffffff;
    @!p not.b32 %r1015, %r1015;
}

	// end inline asm
	and.b32  	%r1029, %r1015, %r1028;
	mov.b32 	%r1020, 128;
	// begin inline asm
	{
    .reg .pred p;
    and.b32 %r1018, %r1019, %r1020;    setp.ne.u32 p, %r1018, 0;
    vote.ballot.sync.b32 %r1018, p, 0xffffffff;
    @!p not.b32 %r1018, %r1018;
}

	// end inline asm
	and.b32  	%r1030, %r1018, %r1029;
	clz.b32 	%r1031, %r1030;
	sub.s32 	%r241, 31, %r1031;
	and.b32  	%r1032, %r878, %r1030;
	popc.b32 	%r242, %r1032;
	setp.ne.s32 	%p111, %r443, %r241;
	mov.b32 	%r2232, 0;
	@%p111 bra 	$L__BB11_187;
	shl.b32 	%r1033, %r1019, 2;
	add.s32 	%r1034, %r219, %r1033;
	atom.shared.add.u32 	%r2232, [%r1034], %r242;
$L__BB11_187:
	ld.param.u32 	%r2099, [_ZN3cub18CUB_300001_SM_10006detail10radix_sort29DeviceRadixSortOnesweepKernelINS1_5radix10policy_hubIiiyE10Policy1000ELNS0_9SortOrderE0EiiyiiNS1_21identity_decomposer_tEEEvPT5_SB_PT3_PKSC_PT1_PKSG_PT2_PKSK_T4_iiT6__param_9];
	shfl.sync.idx.b32	%r1060|%p112, %r2232, %r241, 31, -1;
	add.s32 	%r245, %r242, %r1060;
	shr.u32 	%r1061, %r2224, %r2099;
	and.b32  	%r1057, %r1061, %r221;
	mov.b32 	%r1037, 1;
	// begin inline asm
	{
    .reg .pred p;
    and.b32 %r1035, %r1057, %r1037;    setp.ne.u32 p, %r1035, 0;
    vote.ballot.sync.b32 %r1035, p, 0xffffffff;
    @!p not.b32 %r1035, %r1035;
}

	// end inline asm
	mov.b32 	%r1040, 2;
	// begin inline asm
	{
    .reg .pred p;
    and.b32 %r1038, %r1057, %r1040;    setp.ne.u32 p, %r1038, 0;
    vote.ballot.sync.b32 %r1038, p, 0xffffffff;
    @!p not.b32 %r1038, %r1038;
}

	// end inline asm
	and.b32  	%r1062, %r1038, %r1035;
	mov.b32 	%r1043, 4;
	// begin inline asm
	{
    .reg .pred p;
    and.b32 %r1041, %r1057, %r1043;    setp.ne.u32 p, %r1041, 0;
    vote.ballot.sync.b32 %r1041, p, 0xffffffff;
    @!p not.b32 %r1041, %r1041;
}

	// end inline asm
	and.b32  	%r1063, %r1041, %r1062;
	mov.b32 	%r1046, 8;
	// begin inline asm
	{
    .reg .pred p;
    and.b32 %r1044, %r1057, %r1046;    setp.ne.u32 p, %r1044, 0;
    vote.ballot.sync.b32 %r1044, p, 0xffffffff;
    @!p not.b32 %r1044, %r1044;
}

	// end inline asm
	and.b32  	%r1064, %r1044, %r1063;
	mov.b32 	%r1049, 16;
	// begin inline asm
	{
    .reg .pred p;
    and.b32 %r1047, %r1057, %r1049;    setp.ne.u32 p, %r1047, 0;
    vote.ballot.sync.b32 %r1047, p, 0xffffffff;
    @!p not.b32 %r1047, %r1047;
}

	// end inline asm
	and.b32  	%r1065, %r1047, %r1064;
	mov.b32 	%r1052, 32;
	// begin inline asm
	{
    .reg .pred p;
    and.b32 %r1050, %r1057, %r1052;    setp.ne.u32 p, %r1050, 0;
    vote.ballot.sync.b32 %r1050, p, 0xffffffff;
    @!p not.b32 %r1050, %r1050;
}

	// end inline asm
	and.b32  	%r1066, %r1050, %r1065;
	mov.b32 	%r1055, 64;
	// begin inline asm
	{
    .reg .pred p;
    and.b32 %r1053, %r1057, %r1055;    setp.ne.u32 p, %r1053, 0;
    vote.ballot.sync.b32 %r1053, p, 0xffffffff;
    @!p not.b32 %r1053, %r1053;
}

	// end inline asm
	and.b32  	%r1067, %r1053, %r1066;
	mov.b32 	%r1058, 128;
	// begin inline asm
	{
    .reg .pred p;
    and.b32 %r1056, %r1057, %r1058;    setp.ne.u32 p, %r1056, 0;
    vote.ballot.sync.b32 %r1056, p, 0xffffffff;
    @!p not.b32 %r1056, %r1056;
}

	// end inline asm
	and.b32  	%r1068, %r1056, %r1067;
	clz.b32 	%r1069, %r1068;
	sub.s32 	%r247, 31, %r1069;
	and.b32  	%r1070, %r878, %r1068;
	popc.b32 	%r248, %r1070;
	setp.ne.s32 	%p113, %r443, %r247;
	mov.b32 	%r2233, 0;
	@%p113 bra 	$L__BB11_189;
	shl.b32 	%r1071, %r1057, 2;
	add.s32 	%r1072, %r219, %r1071;
	atom.shared.add.u32 	%r2233, [%r1072], %r248;
$L__BB11_189:
	ld.param.u32 	%r2100, [_ZN3cub18CUB_300001_SM_10006detail10radix_sort29DeviceRadixSortOnesweepKernelINS1_5radix10policy_hubIiiyE10Policy1000ELNS0_9SortOrderE0EiiyiiNS1_21identity_decomposer_tEEEvPT5_SB_PT3_PKSC_PT1_PKSG_PT2_PKSK_T4_iiT6__param_9];
	shfl.sync.idx.b32	%r1098|%p114, %r2233, %r247, 31, -1;
	add.s32 	%r251, %r248, %r1098;
	shr.u32 	%r1099, %r2223, %r2100;
	and.b32  	%r1095, %r1099, %r221;
	mov.b32 	%r1075, 1;
	// begin inline asm
	{
    .reg .pred p;
    and.b32 %r1073, %r1095, %r1075;    setp.ne.u32 p, %r1073, 0;
    vote.ballot.sync.b32 %r1073, p, 0xffffffff;
    @!p not.b32 %r1073, %r1073;
}

	// end inline asm
	mov.b32 	%r1078, 2;
	// begin inline asm
	{
    .reg .pred p;
    and.b32 %r1076, %r1095, %r1078;    setp.ne.u32 p, %r1076, 0;
    vote.ballot.sync.b32 %r1076, p, 0xffffffff;
    @!p not.b32 %r1076, %r1076;
}

	// end inline asm
	and.b32  	%r1100, %r1076, %r1073;
	mov.b32 	%r1081, 4;
	// begin inline asm
	{
    .reg .pred p;
    and.b32 %r1079, %r1095, %r1081;    setp.ne.u32 p, %r1079, 0;
    vote.ballot.sync.b32 %r1079, p, 0xffffffff;
    @!p not.b32 %r1079, %r1079;
}

	// end inline asm
	and.b32  	%r1101, %r1079, %r1100;
	mov.b32 	%r1084, 8;
	// begin inline asm
	{
    .reg .pred p;
    and.b32 %r1082, %r1095, %r1084;    setp.ne.u32 p, %r1082, 0;
    vote.ballot.sync.b32 %r1082, p, 0xffffffff;
    @!p not.b32 %r1082, %r1082;
}

	// end inline asm
	and.b32  	%r1102, %r1082, %r1101;
	mov.b32 	%r1087, 16;
	// begin inline asm
	{
    .reg .pred p;
    and.b32 %r1085, %r1095, %r1087;    setp.ne.u32 p, %r1085, 0;
    vote.ballot.sync.b32 %r1085, p, 0xffffffff;
    @!p not.b32 %r1085, %r1085;
}

	// end inline asm
	and.b32  	%r1103, %r1085, %r1102;
	mov.b32 	%r1090, 32;
	// begin inline asm
	{
    .reg .pred p;
    and.b32 %r1088, %r1095, %r1090;    setp.ne.u32 p, %r1088, 0;
    vote.ballot.sync.b32 %r1088, p, 0xffffffff;
    @!p not.b32 %r1088, %r1088;
}

	// end inline asm
	and.b32  	%r1104, %r1088, %r1103;
	mov.b32 	%r1093, 64;
	// begin inline asm
	{
    .reg .pred p;
    and.b32 %r1091, %r1095, %r1093;    setp.ne.u32 p, %r1091, 0;
    vote.ballot.sync.b32 %r1091, p, 0xffffffff;
    @!p not.b32 %r1091, %r1091;
}

	// end inline asm
	and.b32  	%r1105, %r1091, %r1104;
	mov.b32 	%r1096, 128;
	// begin inline asm
	{
    .reg .pred p;
    and.b32 %r1094, %r1095, %r1096;    setp.ne.u32 p, %r1094, 0;
    vote.ballot.sync.b32 %r1094, p, 0xffffffff;
    @!p not.b32 %r1094, %r1094;
}

	// end inline asm
	and.b32  	%r1106, %r1094, %r1105;
	clz.b32 	%r1107, %r1106;
	sub.s32 	%r253, 31, %r1107;
	and.b32  	%r1108, %r878, %r1106;
	popc.b32 	%r254, %r1108;
	setp.ne.s32 	%p115, %r443, %r253;
	mov.b32 	%r2234, 0;
	@%p115 bra 	$L__BB11_191;
	shl.b32 	%r1109, %r1095, 2;
	add.s32 	%r1110, %r219, %r1109;
	atom.shared.add.u32 	%r2234, [%r1110], %r254;
$L__BB11_191:
	ld.param.u32 	%r2101, [_ZN3cub18CUB_300001_SM_10006detail10radix_sort29DeviceRadixSortOnesweepKernelINS1_5radix10policy_hubIiiyE10Policy1000ELNS0_9SortOrderE0EiiyiiNS1_21identity_decomposer_tEEEvPT5_SB_PT3_PKSC_PT1_PKSG_PT2_PKSK_T4_iiT6__param_9];
	shfl.sync.idx.b32	%r1136|%p116, %r2234, %r253, 31, -1;
	add.s32 	%r257, %r254, %r1136;
	shr.u32 	%r1137, %r2222, %r2101;
	and.b32  	%r1133, %r1137, %r221;
	mov.b32 	%r1113, 1;
	// begin inline asm
	{
    .reg .pred p;
    and.b32 %r1111, %r1133, %r1113;    setp.ne.u32 p, %r1111, 0;
    vote.ballot.sync.b32 %r1111, p, 0xffffffff;
    @!p not.b32 %r1111, %r1111;
}

	// end inline asm
	mov.b32 	%r1116, 2;
	// begin inline asm
	{
    .reg .pred p;
    and.b32 %r1114, %r1133, %r1116;    setp.ne.u32 p, %r1114, 0;
    vote.ballot.sync.b32 %r1114, p, 0xffffffff;
    @!p not.b32 %r1114, %r1114;
}

	// end inline asm
	and.b32  	%r1138, %r1114, %r1111;
	mov.b32 	%r1119, 4;
	// begin inline asm
	{
    .reg .pred p;
    and.b32 %r1117, %r1133, %r1119;    setp.ne.u32 p, %r1117, 0;
    vote.ballot.sync.b32 %r1117, p, 0xffffffff;
    @!p not.b32 %r1117, %r1117;
}

	// end inline asm
	and.b32  	%r1139, %r1117, %r1138;
	mov.b32 	%r1122, 8;
	// begin inline asm
	{
    .reg .pred p;
    and.b32 %r1120, %r1133, %r1122;    setp.ne.u32 p, %r1120, 0;
    vote.ballot.sync.b32 %r1120, p, 0xffffffff;
    @!p not.b32 %r1120, %r1120;
}

	// end inline asm
	and.b32  	%r1140, %r1120, %r1139;
	mov.b32 	%r1125, 16;
	// begin inline asm
	{
    .reg .pred p;
    and.b32 %r1123, %r1133, %r1125;    setp.ne.u32 p, %r1123, 0;
    vote.ballot.sync.b32 %r1123, p, 0xffffffff;
    @!p not.b32 %r1123, %r1123;
}

	// end inline asm
	and.b32  	%r1141, %r1123, %r1140;
	mov.b32 	%r1128, 32;
	// begin inline asm
	{
    .reg .pred p;
    and.b32 %r1126, %r1133, %r1128;    setp.ne.u32 p, %r1126, 0;
    vote.ballot.sync.b32 %r1126, p, 0xffffffff;
    @!p not.b32 %r1126, %r1126;
}

	// end inline asm
	and.b32  	%r1142, %r1126, %r1141;
	mov.b32 	%r1131, 64;
	// begin inline asm
	{
    .reg .pred p;
    and.b32 %r1129, %r1133, %r1131;    setp.ne.u32 p, %r1129, 0;
    vote.ballot.sync.b32 %r1129, p, 0xffffffff;
    @!p not.b32 %r1129, %r1129;
}

	// end inline asm
	and.b32  	%r1143, %r1129, %r1142;
	mov.b32 	%r1134, 128;
	// begin inline asm
	{
    .reg .pred p;
    and.b32 %r1132, %r1133, %r1134;    setp.ne.u32 p, %r1132, 0;
    vote.ballot.sync.b32 %r1132, p, 0xffffffff;
    @!p not.b32 %r1132, %r1132;
}

	// end inline asm
	and.b32  	%r1144, %r1132, %r1143;
	clz.b32 	%r1145, %r1144;
	sub.s32 	%r259, 31, %r1145;
	and.b32  	%r1146, %r878, %r1144;
	popc.b32 	%r260, %r1146;
	setp.ne.s32 	%p117, %r443, %r259;
	mov.b32 	%r2235, 0;
	@%p117 bra 	$L__BB11_193;
	shl.b32 	%r1147, %r1133, 2;
	add.s32 	%r1148, %r219, %r1147;
	atom.shared.add.u32 	%r2235, [%r1148], %r260;
$L__BB11_193:
	ld.param.u32 	%r2102, [_ZN3cub18CUB_300001_SM_10006detail10radix_sort29DeviceRadixSortOnesweepKernelINS1_5radix10policy_hubIiiyE10Policy1000ELNS0_9SortOrderE0EiiyiiNS1_21identity_decomposer_tEEEvPT5_SB_PT3_PKSC_PT1_PKSG_PT2_PKSK_T4_iiT6__param_9];
	shfl.sync.idx.b32	%r1174|%p118, %r2235, %r259, 31, -1;
	add.s32 	%r263, %r260, %r1174;
	shr.u32 	%r1175, %r2221, %r2102;
	and.b32  	%r1171, %r1175, %r221;
	mov.b32 	%r1151, 1;
	// begin inline asm
	{
    .reg .pred p;
    and.b32 %r1149, %r1171, %r1151;    setp.ne.u32 p, %r1149, 0;
    vote.ballot.sync.b32 %r1149, p, 0xffffffff;
    @!p not.b32 %r1149, %r1149;
}

	// end inline asm
	mov.b32 	%r1154, 2;
	// begin inline asm
	{
    .reg .pred p;
    and.b32 %r1152, %r1171, %r1154;    setp.ne.u32 p, %r1152, 0;
    vote.ballot.sync.b32 %r1152, p, 0xffffffff;
    @!p not.b32 %r1152, %r1152;
}

	// end inline asm
	and.b32  	%r1176, %r1152, %r1149;
	mov.b32 	%r1157, 4;
	// begin inline asm
	{
    .reg .pred p;
    and.b32 %r1155, %r1171, %r1157;    setp.ne.u32 p, %r1155, 0;
    vote.ballot.sync.b32 %r1155, p, 0xffffffff;
    @!p not.b32 %r1155, %r1155;
}

	// end inline asm
	and.b32  	%r1177, %r1155, %r1176;
	mov.b32 	%r1160, 8;
	// begin inline asm
	{
    .reg .pred p;
    and.b32 %r1158, %r1171, %r1160;    setp.ne.u32 p, %r1158, 0;
    vote.ballot.sync.b32 %r1158, p, 0xffffffff;
    @!p not.b32 %r1158, %r1158;
}

	// end inline asm
	and.b32  	%r1178, %r1158, %r1177;
	mov.b32 	%r1163, 16;
	// begin inline asm
	{
    .reg .pred p;
    and.b32 %r1161, %r1171, %r1163;    setp.ne.u32 p, %r1161, 0;
    vote.ballot.sync.b32 %r1161, p, 0xffffffff;
    @!p not.b32 %r1161, %r1161;
}

	// end inline asm
	and.b32  	%r1179, %r1161, %r1178;
	mov.b32 	%r1166, 32;
	// begin inline asm
	{
    .reg .pred p;
    and.b32 %r1164, %r1171, %r1166;    setp.ne.u32 p, %r1164, 0;
    vote.ballot.sync.b32 %r1164, p, 0xffffffff;
    @!p not.b32 %r1164, %r1164;
}

	// end inline asm
	and.b32  	%r1180, %r1164, %r1179;
	mov.b32 	%r1169, 64;
	// begin inline asm
	{
    .reg .pred p;
    and.b32 %r1167, %r1171, %r1169;    setp.ne.u32 p, %r1167, 0;
    vote.ballot.sync.b32 %r1167, p, 0xffffffff;
    @!p not.b32 %r1167, %r1167;
}

	// end inline asm
	and.b32  	%r1181, %r1167, %r1180;
	mov.b32 	%r1172, 128;
	// begin inline asm
	{
    .reg .pred p;
    and.b32 %r1170, %r1171, %r1172;    setp.ne.u32 p, %r1170, 0;
    vote.ballot.sync.b32 %r1170, p, 0xffffffff;
    @!p not.b32 %r1170, %r1170;
}

	// end inline asm
	and.b32  	%r1182, %r1170, %r1181;
	clz.b32 	%r1183, %r1182;
	sub.s32 	%r265, 31, %r1183;
	and.b32  	%r1184, %r878, %r1182;
	popc.b32 	%r266, %r1184;
	setp.ne.s32 	%p119, %r443, %r265;
	mov.b32 	%r2236, 0;
	@%p119 bra 	$L__BB11_195;
	shl.b32 	%r1185, %r1171, 2;
	add.s32 	%r1186, %r219, %r1185;
	atom.shared.add.u32 	%r2236, [%r1186], %r266;
$L__BB11_195:
	ld.param.u32 	%r2103, [_ZN3cub18CUB_300001_SM_10006detail10radix_sort29DeviceRadixSortOnesweepKernelINS1_5radix10policy_hubIiiyE10Policy1000ELNS0_9SortOrderE0EiiyiiNS1_21identity_decomposer_tEEEvPT5_SB_PT3_PKSC_PT1_PKSG_PT2_PKSK_T4_iiT6__param_9];
	shfl.sync.idx.b32	%r1212|%p120, %r2236, %r265, 31, -1;
	add.s32 	%r269, %r266, %r1212;
	shr.u32 	%r1213, %r2220, %r2103;
	and.b32  	%r1209, %r1213, %r221;
	mov.b32 	%r1189, 1;
	// begin inline asm
	{
    .reg .pred p;
    and.b32 %r1187, %r1209, %r1189;    setp.ne.u32 p, %r1187, 0;
    vote.ballot.sync.b32 %r1187, p, 0xffffffff;
    @!p not.b32 %r1187, %r1187;
}

	// end inline asm
	mov.b32 	%r1192, 2;
	// begin inline asm
	{
    .reg .pred p;
    and.b32 %r1190, %r1209, %r1192;    setp.ne.u32 p, %r1190, 0;
    vote.ballot.sync.b32 %r1190, p, 0xffffffff;
    @!p not.b32 %r1190, %r1190;
}

	// end inline asm
	and.b32  	%r1214, %r1190, %r1187;
	mov.b32 	%r1195, 4;
	// begin inline asm
	{
    .reg .pred p;
    and.b32 %r1193, %r1209, %r1195;    setp.ne.u32 p, %r1193, 0;
    vote.ballot.sync.b32 %r1193, p, 0xffffffff;
    @!p not.b32 %r1193, %r1193;
}

	// end inline asm
	and.b32  	%r1215, %r1193, %r1214;
	mov.b32 	%r1198, 8;
	// begin inline asm
	{
    .reg .pred p;
    and.b32 %r1196, %r1209, %r1198;    setp.ne.u32 p, %r1196, 0;
    vote.ballot.sync.b32 %r1196, p, 0xffffffff;
    @!p not.b32 %r1196, %r1196;
}

	// end inline asm
	and.b32  	%r1216, %r1196, %r1215;
	mov.b32 	%r1201, 16;
	// begin inline asm
	{
    .reg .pred p;
    and.b32 %r1199, %r1209, %r1201;    setp.ne.u32 p, %r1199, 0;
    vote.ballot.sync.b32 %r1199, p, 0xffffffff;
    @!p not.b32 %r1199, %r1199;
}

	// end inline asm
	and.b32  	%r1217, %r1199, %r1216;
	mov.b32 	%r1204, 32;
	// begin inline asm
	{
    .reg .pred p;
    and.b32 %r1202, %r1209, %r1204;    setp.ne.u32 p, %r1202, 0;
    vote.ballot.sync.b32 %r1202, p, 0xffffffff;
    @!p not.b32 %r1202, %r1202;
}

	// end inline asm
	and.b32  	%r1218, %r1202, %r1217;
	mov.b32 	%r1207, 64;
	// begin inline asm
	{
    .reg .pred p;
    and.b32 %r1205, %r1209, %r1207;    setp.ne.u32 p, %r1205, 0;
    vote.ballot.sync.b32 %r1205, p, 0xffffffff;
    @!p not.b32 %r1205, %r1205;
}

	// end inline asm
	and.b32  	%r1219, %r1205, %r1218;
	mov.b32 	%r1210, 128;
	// begin inline asm
	{
    .reg .pred p;
    and.b32 %r1208, %r1209, %r1210;    setp.ne.u32 p, %r1208, 0;
    vote.ballot.sync.b32 %r1208, p, 0xffffffff;
    @!p not.b32 %r1208, %r1208;
}

	// end inline asm
	and.b32  	%r1220, %r1208, %r1219;
	clz.b32 	%r1221, %r1220;
	sub.s32 	%r271, 31, %r1221;
	and.b32  	%r1222, %r878, %r1220;
	popc.b32 	%r272, %r1222;
	setp.ne.s32 	%p121, %r443, %r271;
	mov.b32 	%r2237, 0;
	@%p121 bra 	$L__BB11_197;
	shl.b32 	%r1223, %r1209, 2;
	add.s32 	%r1224, %r219, %r1223;
	atom.shared.add.u32 	%r2237, [%r1224], %r272;
$L__BB11_197:
	ld.param.u32 	%r2104, [_ZN3cub18CUB_300001_SM_10006detail10radix_sort29DeviceRadixSortOnesweepKernelINS1_5radix10policy_hubIiiyE10Policy1000ELNS0_9SortOrderE0EiiyiiNS1_21identity_decomposer_tEEEvPT5_SB_PT3_PKSC_PT1_PKSG_PT2_PKSK_T4_iiT6__param_9];
	shfl.sync.idx.b32	%r1250|%p122, %r2237, %r271, 31, -1;
	add.s32 	%r275, %r272, %r1250;
	shr.u32 	%r1251, %r2219, %r2104;
	and.b32  	%r1247, %r1251, %r221;
	mov.b32 	%r1227, 1;
	// begin inline asm
	{
    .reg .pred p;
    and.b32 %r1225, %r1247, %r1227;    setp.ne.u32 p, %r1225, 0;
    vote.ballot.sync.b32 %r1225, p, 0xffffffff;
    @!p not.b32 %r1225, %r1225;
}

	// end inline asm
	mov.b32 	%r1230, 2;
	// begin inline asm
	{
    .reg .pred p;
    and.b32 %r1228, %r1247, %r1230;    setp.ne.u32 p, %r1228, 0;
    vote.ballot.sync.b32 %r1228, p, 0xffffffff;
    @!p not.b32 %r1228, %r1228;
}

	// end inline asm
	and.b32  	%r1252, %r1228, %r1225;
	mov.b32 	%r1233, 4;
	// begin inline asm
	{
    .reg .pred p;
    and.b32 %r1231, %r1247, %r1233;    setp.ne.u32 p, %r1231, 0;
    vote.ballot.sync.b32 %r1231, p, 0xffffffff;
    @!p not.b32 %r1231, %r1231;
}

	// end inline asm
	and.b32  	%r1253, %r1231, %r1252;
	mov.b32 	%r1236, 8;
	// begin inline asm
	{
    .reg .pred p;
    and.b32 %r1234, %r1247, %r1236;    setp.ne.u32 p, %r1234, 0;
    vote.ballot.sync.b32 %r1234, p, 0xffffffff;
    @!p not.b32 %r1234, %r1234;
}

	// end inline asm
	and.b32  	%r1254, %r1234, %r1253;
	mov.b32 	%r1239, 16;
	// begin inline asm
	{
    .reg .pred p;
    and.b32 %r1237, %r1247, %r1239;    setp.ne.u32 p, %r1237, 0;
    vote.ballot.sync.b32 %r1237, p, 0xffffffff;
    @!p not.b32 %r1237, %r1237;
}

	// end inline asm
	and.b32  	%r1255, %r1237, %r1254;
	mov.b32 	%r1242, 32;
	// begin inline asm
	{
    .reg .pred p;
    and.b32 %r1240, %r1247, %r1242;    setp.ne.u32 p, %r1240, 0;
    vote.ballot.sync.b32 %r1240, p, 0xffffffff;
    @!p not.b32 %r1240, %r1240;
}

	// end inline asm
	and.b32  	%r1256, %r1240, %r1255;
	mov.b32 	%r1245, 64;
	// begin inline asm
	{
    .reg .pred p;
    and.b32 %r1243, %r1247, %r1245;    setp.ne.u32 p, %r1243, 0;
    vote.ballot.sync.b32 %r1243, p, 0xffffffff;
    @!p not.b32 %r1243, %r1243;
}

	// end inline asm
	and.b32  	%r1257, %r1243, %r1256;
	mov.b32 	%r1248, 128;
	// begin inline asm
	{
    .reg .pred p;
    and.b32 %r1246, %r1247, %r1248;    setp.ne.u32 p, %r1246, 0;
    vote.ballot.sync.b32 %r1246, p, 0xffffffff;
    @!p not.b32 %r1246, %r1246;
}

	// end inline asm
	and.b32  	%r1258, %r1246, %r1257;
	clz.b32 	%r1259, %r1258;
	sub.s32 	%r277, 31, %r1259;
	and.b32  	%r1260, %r878, %r1258;
	popc.b32 	%r278, %r1260;
	setp.ne.s32 	%p123, %r443, %r277;
	mov.b32 	%r2238, 0;
	@%p123 bra 	$L__BB11_199;
	shl.b32 	%r1265, %r1247, 2;
	add.s32 	%r1266, %r219, %r1265;
	atom.shared.add.u32 	%r2238, [%r1266], %r278;
$L__BB11_199:
	ld.param.u32 	%r2105, [_ZN3cub18CUB_300001_SM_10006detail10radix_sort29DeviceRadixSortOnesweepKernelINS1_5radix10policy_hubIiiyE10Policy1000ELNS0_9SortOrderE0EiiyiiNS1_21identity_decomposer_tEEEvPT5_SB_PT3_PKSC_PT1_PKSG_PT2_PKSK_T4_iiT6__param_9];
	shfl.sync.idx.b32	%r1292|%p124, %r2238, %r277, 31, -1;
	add.s32 	%r281, %r278, %r1292;
	shr.u32 	%r1293, %r2218, %r2105;
	and.b32  	%r1289, %r1293, %r221;
	mov.b32 	%r1269, 1;
	// begin inline asm
	{
    .reg .pred p;
    and.b32 %r1267, %r1289, %r1269;    setp.ne.u32 p, %r1267, 0;
    vote.ballot.sync.b32 %r1267, p, 0xffffffff;
    @!p not.b32 %r1267, %r1267;
}

	// end inline asm
	mov.b32 	%r1272, 2;
	// begin inline asm
	{
    .reg .pred p;
    and.b32 %r1270, %r1289, %r1272;    setp.ne.u32 p, %r1270, 0;
    vote.ballot.sync.b32 %r1270, p, 0xffffffff;
    @!p not.b32 %r1270, %r1270;
}

	// end inline asm
	and.b32  	%r1294, %r1270, %r1267;
	mov.b32 	%r1275, 4;
	// begin inline asm
	{
    .reg .pred p;
    and.b32 %r1273, %r1289, %r1275;    setp.ne.u32 p, %r1273, 0;
    vote.ballot.sync.b32 %r1273, p, 0xffffffff;
    @!p not.b32 %r1273, %r1273;
}

	// end inline asm
	and.b32  	%r1295, %r1273, %r1294;
	mov.b32 	%r1278, 8;
	// begin inline asm
	{
    .reg .pred p;
    and.b32 %r1276, %r1289, %r1278;    setp.ne.u32 p, %r1276, 0;
    vote.ballot.sync.b32 %r1276, p, 0xffffffff;
    @!p not.b32 %r1276, %r1276;
}

	// end inline asm
	and.b32  	%r1296, %r1276, %r1295;
	mov.b32 	%r1281, 16;
	// begin inline asm
	{
    .reg .pred p;
    and.b32 %r1279, %r1289, %r1281;    setp.ne.u32 p, %r1279, 0;
    vote.ballot.sync.b32 %r1279, p, 0xffffffff;
    @!p not.b32 %r1279, %r1279;
}

	// end inline asm
	and.b32  	%r1297, %r1279, %r1296;
	mov.b32 	%r1284, 32;
	// begin inline asm
	{
    .reg .pred p;
    and.b32 %r1282, %r1289, %r1284;    setp.ne.u32 p, %r1282, 0;
    vote.ballot.sync.b32 %r1282, p, 0xffffffff;
    @!p not.b32 %r1282, %r1282;
}

	// end inline asm
	and.b32  	%r1298, %r1282, %r1297;
	mov.b32 	%r1287, 64;
	// begin inline asm
	{
    .reg .pred p;
    and.b32 %r1285, %r1289, %r1287;    setp.ne.u32 p, %r1285, 0;
    vote.ballot.sync.b32 %r1285, p, 0xffffffff;
    @!p not.b32 %r1285, %r1285;
}

	// end inline asm
	and.b32  	%r1299, %r1285, %r1298;
	mov.b32 	%r1290, 128;
	// begin inline asm
	{
    .reg .pred p;
    and.b32 %r1288, %r1289, %r1290;    setp.ne.u32 p, %r1288, 0;
    vote.ballot.sync.b32 %r1288, p, 0xffffffff;
    @!p not.b32 %r1288, %r1288;
}

	// end inline asm
	and.b32  	%r1300, %r1288, %r1299;
	clz.b32 	%r1301, %r1300;
	sub.s32 	%r283, 31, %r1301;
	and.b32  	%r1302, %r878, %r1300;
	popc.b32 	%r284, %r1302;
	setp.ne.s32 	%p125, %r443, %r283;
	mov.b32 	%r2239, 0;
	@%p125 bra 	$L__BB11_201;
	shl.b32 	%r1307, %r1289, 2;
	add.s32 	%r1308, %r219, %r1307;
	atom.shared.add.u32 	%r2239, [%r1308], %r284;
$L__BB11_201:
	ld.param.u32 	%r2106, [_ZN3cub18CUB_300001_SM_10006detail10radix_sort29DeviceRadixSortOnesweepKernelINS1_5radix10policy_hubIiiyE10Policy1000ELNS0_9SortOrderE0EiiyiiNS1_21identity_decomposer_tEEEvPT5_SB_PT3_PKSC_PT1_PKSG_PT2_PKSK_T4_iiT6__param_9];
	shfl.sync.idx.b32	%r1334|%p126, %r2239, %r283, 31, -1;
	add.s32 	%r287, %r284, %r1334;
	shr.u32 	%r1335, %r2217, %r2106;
	and.b32  	%r1331, %r1335, %r221;
	mov.b32 	%r1311, 1;
	// begin inline asm
	{
    .reg .pred p;
    and.b32 %r1309, %r1331, %r1311;    setp.ne.u32 p, %r1309, 0;
    vote.ballot.sync.b32 %r1309, p, 0xffffffff;
    @!p not.b32 %r1309, %r1309;
}

	// end inline asm
	mov.b32 	%r1314, 2;
	// begin inline asm
	{
    .reg .pred p;
    and.b32 %r1312, %r1331, %r1314;    setp.ne.u32 p, %r1312, 0;
    vote.ballot.sync.b32 %r1312, p, 0xffffffff;
    @!p not.b32 %r1312, %r1312;
}

	// end inline asm
	and.b32  	%r1336, %r1312, %r1309;
	mov.b32 	%r1317, 4;
	// begin inline asm
	{
    .reg .pred p;
    and.b32 %r1315, %r1331, %r1317;    setp.ne.u32 p, %r1315, 0;
    vote.ballot.sync.b32 %r1315, p, 0xffffffff;
    @!p not.b32 %r1315, %r1315;
}

	// end inline asm
	and.b32  	%r1337, %r1315, %r1336;
	mov.b32 	%r1320, 8;
	// begin inline asm
	{
    .reg .pred p;
    and.b32 %r1318, %r1331, %r1320;    setp.ne.u32 p, %r1318, 0;
    vote.ballot.sync.b32 %r1318, p, 0xffffffff;
    @!p not.b32 %r1318, %r1318;
}

	// end inline asm
	and.b32  	%r1338, %r1318, %r1337;
	mov.b32 	%r1323, 16;
	// begin inline asm
	{
    .reg .pred p;
    and.b32 %r1321, %r1331, %r1323;    setp.ne.u32 p, %r1321, 0;
    vote.ballot.sync.b32 %r1321, p, 0xffffffff;
    @!p not.b32 %r1321, %r1321;
}

	// end inline asm
	and.b32  	%r1339, %r1321, %r1338;
	mov.b32 	%r1326, 32;
	// begin inline asm
	{
    .reg .pred p;
    and.b32 %r1324, %r1331, %r1326;    setp.ne.u32 p, %r1324, 0;
    vote.ballot.sync.b32 %r1324, p, 0xffffffff;
    @!p not.b32 %r1324, %r1324;
}

	// end inline asm
	and.b32  	%r1340, %r1324, %r1339;
	mov.b32 	%r1329, 64;
	// begin inline asm
	{
    .reg .pred p;
    and.b32 %r1327, %r1331, %r1329;    setp.ne.u32 p, %r1327, 0;
    vote.ballot.sync.b32 %r1327, p, 0xffffffff;
    @!p not.b32 %r1327, %r1327;
}

	// end inline asm
	and.b32  	%r1341, %r1327, %r1340;
	mov.b32 	%r1332, 128;
	// begin inline asm
	{
    .reg .pred p;
    and.b32 %r1330, %r1331, %r1332;    setp.ne.u32 p, %r1330, 0;
    vote.ballot.sync.b32 %r1330, p, 0xffffffff;
    @!p not.b32 %r1330, %r1330;
}

	// end inline asm
	and.b32  	%r1342, %r1330, %r1341;
	clz.b32 	%r1343, %r1342;
	sub.s32 	%r289, 31, %r1343;
	and.b32  	%r1344, %r878, %r1342;
	popc.b32 	%r290, %r1344;
	setp.ne.s32 	%p127, %r443, %r289;
	mov.b32 	%r2240, 0;
	@%p127 bra 	$L__BB11_203;
	shl.b32 	%r1349, %r1331, 2;
	add.s32 	%r1350, %r219, %r1349;
	atom.shared.add.u32 	%r2240, [%r1350], %r290;
$L__BB11_203:
	ld.param.u32 	%r2107, [_ZN3cub18CUB_300001_SM_10006detail10radix_sort29DeviceRadixSortOnesweepKernelINS1_5radix10policy_hubIiiyE10Policy1000ELNS0_9SortOrderE0EiiyiiNS1_21identity_decomposer_tEEEvPT5_SB_PT3_PKSC_PT1_PKSG_PT2_PKSK_T4_iiT6__param_9];
	shfl.sync.idx.b32	%r1376|%p128, %r2240, %r289, 31, -1;
	add.s32 	%r293, %r290, %r1376;
	shr.u32 	%r1377, %r2216, %r2107;
	and.b32  	%r1373, %r1377, %r221;
	mov.b32 	%r1353, 1;
	// begin inline asm
	{
    .reg .pred p;
    and.b32 %r1351, %r1373, %r1353;    setp.ne.u32 p, %r1351, 0;
    vote.ballot.sync.b32 %r1351, p, 0xffffffff;
    @!p not.b32 %r1351, %r1351;
}

	// end inline asm
	mov.b32 	%r1356, 2;
	// begin inline asm
	{
    .reg .pred p;
    and.b32 %r1354, %r1373, %r1356;    setp.ne.u32 p, %r1354, 0;
    vote.ballot.sync.b32 %r1354, p, 0xffffffff;
    @!p not.b32 %r1354, %r1354;
}

	// end inline asm
	and.b32  	%r1378, %r1354, %r1351;
	mov.b32 	%r1359, 4;
	// begin inline asm
	{
    .reg .pred p;
    and.b32 %r1357, %r1373, %r1359;    setp.ne.u32 p, %r1357, 0;
    vote.ballot.sync.b32 %r1357, p, 0xffffffff;
    @!p not.b32 %r1357, %r1357;
}

	// end inline asm
	and.b32  	%r1379, %r1357, %r1378;
	mov.b32 	%r1362, 8;
	// begin inline asm
	{
    .reg .pred p;
    and.b32 %r1360, %r1373, %r1362;    setp.ne.u32 p, %r1360, 0;
    vote.ballot.sync.b32 %r1360, p, 0xffffffff;
    @!p not.b32 %r1360, %r1360;
}

	// end inline asm
	and.b32  	%r1380, %r1360, %r1379;
	mov.b32 	%r1365, 16;
	// begin inline asm
	{
    .reg .pred p;
    and.b32 %r1363, %r1373, %r1365;    setp.ne.u32 p, %r1363, 0;
    vote.ballot.sync.b32 %r1363, p, 0xffffffff;
    @!p not.b32 %r1363, %r1363;
}

	// end inline asm
	and.b32  	%r1381, %r1363, %r1380;
	mov.b32 	%r1368, 32;
	// begin inline asm
	{
    .reg .pred p;
    and.b32 %r1366, %r1373, %r1368;    setp.ne.u32 p, %r1366, 0;
    vote.ballot.sync.b32 %r1366, p, 0xffffffff;
    @!p not.b32 %r1366, %r1366;
}

	// end inline asm
	and.b32  	%r1382, %r1366, %r1381;
	mov.b32 	%r1371, 64;
	// begin inline asm
	{
    .reg .pred p;
    and.b32 %r1369, %r1373, %r1371;    setp.ne.u32 p, %r1369, 0;
    vote.ballot.sync.b32 %r1369, p, 0xffffffff;
    @!p not.b32 %r1369, %r1369;
}

	// end inline asm
	and.b32  	%r1383, %r1369, %r1382;
	mov.b32 	%r1374, 128;
	// begin inline asm
	{
    .reg .pred p;
    and.b32 %r1372, %r1373, %r1374;    setp.ne.u32 p, %r1372, 0;
    vote.ballot.sync.b32 %r1372, p, 0xffffffff;
    @!p not.b32 %r1372, %r1372;
}

	// end inline asm
	and.b32  	%r1384, %r1372, %r1383;
	clz.b32 	%r1385, %r1384;
	sub.s32 	%r295, 31, %r1385;
	and.b32  	%r1386, %r878, %r1384;
	popc.b32 	%r296, %r1386;
	setp.ne.s32 	%p129, %r443, %r295;
	mov.b32 	%r2241, 0;
	@%p129 bra 	$L__BB11_205;
	shl.b32 	%r1391, %r1373, 2;
	add.s32 	%r1392, %r219, %r1391;
	atom.shared.add.u32 	%r2241, [%r1392], %r296;
$L__BB11_205:
	ld.param.u32 	%r2108, [_ZN3cub18CUB_300001_SM_10006detail10radix_sort29DeviceRadixSortOnesweepKernelINS1_5radix10policy_hubIiiyE10Policy1000ELNS0_9SortOrderE0EiiyiiNS1_21identity_decomposer_tEEEvPT5_SB_PT3_PKSC_PT1_PKSG_PT2_PKSK_T4_iiT6__param_9];
	shfl.sync.idx.b32	%r1418|%p130, %r2241, %r295, 31, -1;
	add.s32 	%r299, %r296, %r1418;
	shr.u32 	%r1419, %r2215, %r2108;
	and.b32  	%r1415, %r1419, %r221;
	mov.b32 	%r1395, 1;
	// begin inline asm
	{
    .reg .pred p;
    and.b32 %r1393, %r1415, %r1395;    setp.ne.u32 p, %r1393, 0;
    vote.ballot.sync.b32 %r1393, p, 0xffffffff;
    @!p not.b32 %r1393, %r1393;
}

	// end inline asm
	mov.b32 	%r1398, 2;
	// begin inline asm
	{
    .reg .pred p;
    and.b32 %r1396, %r1415, %r1398;    setp.ne.u32 p, %r1396, 0;
    vote.ballot.sync.b32 %r1396, p, 0xffffffff;
    @!p not.b32 %r1396, %r1396;
}

	// end inline asm
	and.b32  	%r1420, %r1396, %r1393;
	mov.b32 	%r1401, 4;
	// begin inline asm
	{
    .reg .pred p;
    and.b32 %r1399, %r1415, %r1401;    setp.ne.u32 p, %r1399, 0;
    vote.ballot.sync.b32 %r1399, p, 0xffffffff;
    @!p not.b32 %r1399, %r1399;
}

	// end inline asm
	and.b32  	%r1421, %r1399, %r1420;
	mov.b32 	%r1404, 8;
	// begin inline asm
	{
    .reg .pred p;
    and.b32 %r1402, %r1415, %r1404;    setp.ne.u32 p, %r1402, 0;
    vote.ballot.sync.b32 %r1402, p, 0xffffffff;
    @!p not.b32 %r1402, %r1402;
}

	// end inline asm
	and.b32  	%r1422, %r1402, %r1421;
	mov.b32 	%r1407, 16;
	// begin inline asm
	{
    .reg .pred p;
    and.b32 %r1405, %r1415, %r1407;    setp.ne.u32 p, %r1405, 0;
    vote.ballot.sync.b32 %r1405, p, 0xffffffff;
    @!p not.b32 %r1405, %r1405;
}

	// end inline asm
	and.b32  	%r1423, %r1405, %r1422;
	mov.b32 	%r1410, 32;
	// begin inline asm
	{
    .reg .pred p;
    and.b32 %r1408, %r1415, %r1410;    setp.ne.u32 p, %r1408, 0;
    vote.ballot.sync.b32 %r1408, p, 0xffffffff;
    @!p not.b32 %r1408, %r1408;
}

	// end inline asm
	and.b32  	%r1424, %r1408, %r1423;
	mov.b32 	%r1413, 64;
	// begin inline asm
	{
    .reg .pred p;
    and.b32 %r1411, %r1415, %r1413;    setp.ne.u32 p, %r1411, 0;
    vote.ballot.sync.b32 %r1411, p, 0xffffffff;
    @!p not.b32 %r1411, %r1411;
}

	// end inline asm
	and.b32  	%r1425, %r1411, %r1424;
	mov.b32 	%r1416, 128;
	// begin inline asm
	{
    .reg .pred p;
    and.b32 %r1414, %r1415, %r1416;    setp.ne.u32 p, %r1414, 0;
    vote.ballot.sync.b32 %r1414, p, 0xffffffff;
    @!p not.b32 %r1414, %r1414;
}

	// end inline asm
	and.b32  	%r1426, %r1414, %r1425;
	clz.b32 	%r1427, %r1426;
	sub.s32 	%r301, 31, %r1427;
	and.b32  	%r1428, %r878, %r1426;
	popc.b32 	%r302, %r1428;
	setp.ne.s32 	%p131, %r443, %r301;
	mov.b32 	%r2242, 0;
	@%p131 bra 	$L__BB11_207;
	shl.b32 	%r1433, %r1415, 2;
	add.s32 	%r1434, %r219, %r1433;
	atom.shared.add.u32 	%r2242, [%r1434], %r302;
$L__BB11_207:
	ld.param.u32 	%r2109, [_ZN3cub18CUB_300001_SM_10006detail10radix_sort29DeviceRadixSortOnesweepKernelINS1_5radix10policy_hubIiiyE10Policy1000ELNS0_9SortOrderE0EiiyiiNS1_21identity_decomposer_tEEEvPT5_SB_PT3_PKSC_PT1_PKSG_PT2_PKSK_T4_iiT6__param_9];
	shfl.sync.idx.b32	%r1460|%p132, %r2242, %r301, 31, -1;
	add.s32 	%r305, %r302, %r1460;
	shr.u32 	%r1461, %r2214, %r2109;
	and.b32  	%r1457, %r1461, %r221;
	mov.b32 	%r1437, 1;
	// begin inline asm
	{
    .reg .pred p;
    and.b32 %r1435, %r1457, %r1437;    setp.ne.u32 p, %r1435, 0;
    vote.ballot.sync.b32 %r1435, p, 0xffffffff;
    @!p not.b32 %r1435, %r1435;
}

	// end inline asm
	mov.b32 	%r1440, 2;
	// begin inline asm
	{
    .reg .pred p;
    and.b32 %r1438, %r1457, %r1440;    setp.ne.u32 p, %r1438, 0;
    vote.ballot.sync.b32 %r1438, p, 0xffffffff;
    @!p not.b32 %r1438, %r1438;
}

	// end inline asm
	and.b32  	%r1462, %r1438, %r1435;
	mov.b32 	%r1443, 4;
	// begin inline asm
	{
    .reg .pred p;
    and.b32 %r1441, %r1457, %r1443;    setp.ne.u32 p, %r1441, 0;
    vote.ballot.sync.b32 %r1441, p, 0xffffffff;
    @!p not.b32 %r1441, %r1441;
}

	// end inline asm
	and.b32  	%r1463, %r1441, %r1462;
	mov.b32 	%r1446, 8;
	// begin inline asm
	{
    .reg .pred p;
    and.b32 %r1444, %r1457, %r1446;    setp.ne.u32 p, %r1444, 0;
    vote.ballot.sync.b32 %r1444, p, 0xffffffff;
    @!p not.b32 %r1444, %r1444;
}

	// end inline asm
	and.b32  	%r1464, %r1444, %r1463;
	mov.b32 	%r1449, 16;
	// begin inline asm
	{
    .reg .pred p;
    and.b32 %r1447, %r1457, %r1449;    setp.ne.u32 p, %r1447, 0;
    vote.ballot.sync.b32 %r1447, p, 0xffffffff;
    @!p not.b32 %r1447, %r1447;
}

	// end inline asm
	and.b32  	%r1465, %r1447, %r1464;
	mov.b32 	%r1452, 32;
	// begin inline asm
	{
    .reg .pred p;
    and.b32 %r1450, %r1457, %r1452;    setp.ne.u32 p, %r1450, 0;
    vote.ballot.sync.b32 %r1450, p, 0xffffffff;
    @!p not.b32 %r1450, %r1450;
}

	// end inline asm
	and.b32  	%r1466, %r1450, %r1465;
	mov.b32 	%r1455, 64;
	// begin inline asm
	{
    .reg .pred p;
    and.b32 %r1453, %r1457, %r1455;    setp.ne.u32 p, %r1453, 0;
    vote.ballot.sync.b32 %r1453, p, 0xffffffff;
    @!p not.b32 %r1453, %r1453;
}

	// end inline asm
	and.b32  	%r1467, %r1453, %r1466;
	mov.b32 	%r1458, 128;
	// begin inline asm
	{
    .reg .pred p;
    and.b32 %r1456, %r1457, %r1458;    setp.ne.u32 p, %r1456, 0;
    vote.ballot.sync.b32 %r1456, p, 0xffffffff;
    @!p not.b32 %r1456, %r1456;
}

	// end inline asm
	and.b32  	%r1468, %r1456, %r1467;
	clz.b32 	%r1469, %r1468;
	sub.s32 	%r307, 31, %r1469;
	and.b32  	%r1470, %r878, %r1468;
	popc.b32 	%r308, %r1470;
	setp.ne.s32 	%p133, %r443, %r307;
	mov.b32 	%r2243, 0;
	@%p133 bra 	$L__BB11_209;
	shl.b32 	%r1475, %r1457, 2;
	add.s32 	%r1476, %r219, %r1475;
	atom.shared.add.u32 	%r2243, [%r1476], %r308;
$L__BB11_209:
	ld.param.u32 	%r2110, [_ZN3cub18CUB_300001_SM_10006detail10radix_sort29DeviceRadixSortOnesweepKernelINS1_5radix10policy_hubIiiyE10Policy1000ELNS0_9SortOrderE0EiiyiiNS1_21identity_decomposer_tEEEvPT5_SB_PT3_PKSC_PT1_PKSG_PT2_PKSK_T4_iiT6__param_9];
	shfl.sync.idx.b32	%r1502|%p134, %r2243, %r307, 31, -1;
	add.s32 	%r311, %r308, %r1502;
	shr.u32 	%r1503, %r2213, %r2110;
	and.b32  	%r1499, %r1503, %r221;
	mov.b32 	%r1479, 1;
	// begin inline asm
	{
    .reg .pred p;
    and.b32 %r1477, %r1499, %r1479;    setp.ne.u32 p, %r1477, 0;
    vote.ballot.sync.b32 %r1477, p, 0xffffffff;
    @!p not.b32 %r1477, %r1477;
}

	// end inline asm
	mov.b32 	%r1482, 2;
	// begin inline asm
	{
    .reg .pred p;
    and.b32 %r1480, %r1499, %r1482;    setp.ne.u32 p, %r1480, 0;
    vote.ballot.sync.b32 %r1480, p, 0xffffffff;
    @!p not.b32 %r1480, %r1480;
}

	// end inline asm
	and.b32  	%r1504, %r1480, %r1477;
	mov.b32 	%r1485, 4;
	// begin inline asm
	{
    .reg .pred p;
    and.b32 %r1483, %r1499, %r1485;    setp.ne.u32 p, %r1483, 0;
    vote.ballot.sync.b32 %r1483, p, 0xffffffff;
    @!p not.b32 %r1483, %r1483;
}

	// end inline asm
	and.b32  	%r1505, %r1483, %r1504;
	mov.b32 	%r1488, 8;
	// begin inline asm
	{
    .reg .pred p;
    and.b32 %r1486, %r1499, %r1488;    setp.ne.u32 p, %r1486, 0;
    vote.ballot.sync.b32 %r1486, p, 0xffffffff;
    @!p not.b32 %r1486, %r1486;
}

	// end inline asm
	and.b32  	%r1506, %r1486, %r1505;
	mov.b32 	%r1491, 16;
	// begin inline asm
	{
    .reg .pred p;
    and.b32 %r1489, %r1499, %r1491;    setp.ne.u32 p, %r1489, 0;
    vote.ballot.sync.b32 %r1489, p, 0xffffffff;
    @!p not.b32 %r1489, %r1489;
}

	// end inline asm
	and.b32  	%r1507, %r1489, %r1506;
	mov.b32 	%r1494, 32;
	// begin inline asm
	{
    .reg .pred p;
    and.b32 %r1492, %r1499, %r1494;    setp.ne.u32 p, %r1492, 0;
    vote.ballot.sync.b32 %r1492, p, 0xffffffff;
    @!p not.b32 %r1492, %r1492;
}

	// end inline asm
	and.b32  	%r1508, %r1492, %r1507;
	mov.b32 	%r1497, 64;
	// begin inline asm
	{
    .reg .pred p;
    and.b32 %r1495, %r1499, %r1497;    setp.ne.u32 p, %r1495, 0;
    vote.ballot.sync.b32 %r1495, p, 0xffffffff;
    @!p not.b32 %r1495, %r1495;
}

	// end inline asm
	and.b32  	%r1509, %r1495, %r1508;
	mov.b32 	%r1500, 128;
	// begin inline asm
	{
    .reg .pred p;
    and.b32 %r1498, %r1499, %r1500;    setp.ne.u32 p, %r1498, 0;
    vote.ballot.sync.b32 %r1498, p, 0xffffffff;
    @!p not.b32 %r1498, %r1498;
}

	// end inline asm
	and.b32  	%r1510, %r1498, %r1509;
	clz.b32 	%r1511, %r1510;
	sub.s32 	%r313, 31, %r1511;
	and.b32  	%r1512, %r878, %r1510;
	popc.b32 	%r314, %r1512;
	setp.ne.s32 	%p135, %r443, %r313;
	mov.b32 	%r2244, 0;
	@%p135 bra 	$L__BB11_211;
	shl.b32 	%r1517, %r1499, 2;
	add.s32 	%r1518, %r219, %r1517;
	atom.shared.add.u32 	%r2244, [%r1518], %r314;
$L__BB11_211:
	ld.param.u32 	%r2111, [_ZN3cub18CUB_300001_SM_10006detail10radix_sort29DeviceRadixSortOnesweepKernelINS1_5radix10policy_hubIiiyE10Policy1000ELNS0_9SortOrderE0EiiyiiNS1_21identity_decomposer_tEEEvPT5_SB_PT3_PKSC_PT1_PKSG_PT2_PKSK_T4_iiT6__param_9];
	shfl.sync.idx.b32	%r1544|%p136, %r2244, %r313, 31, -1;
	add.s32 	%r317, %r314, %r1544;
	shr.u32 	%r1545, %r2212, %r2111;
	and.b32  	%r1541, %r1545, %r221;
	mov.b32 	%r1521, 1;
	// begin inline asm
	{
    .reg .pred p;
    and.b32 %r1519, %r1541, %r1521;    setp.ne.u32 p, %r1519, 0;
    vote.ballot.sync.b32 %r1519, p, 0xffffffff;
    @!p not.b32 %r1519, %r1519;
}

	// end inline asm
	mov.b32 	%r1524, 2;
	// begin inline asm
	{
    .reg .pred p;
    and.b32 %r1522, %r1541, %r1524;    setp.ne.u32 p, %r1522, 0;
    vote.ballot.sync.b32 %r1522, p, 0xffffffff;
    @!p not.b32 %r1522, %r1522;
}

	// end inline asm
	and.b32  	%r1546, %r1522, %r1519;
	mov.b32 	%r1527, 4;
	// begin inline asm
	{
    .reg .pred p;
    and.b32 %r1525, %r1541, %r1527;    setp.ne.u32 p, %r1525, 0;
    vote.ballot.sync.b32 %r1525, p, 0xffffffff;
    @!p not.b32 %r1525, %r1525;
}

	// end inline asm
	and.b32  	%r1547, %r1525, %r1546;
	mov.b32 	%r1530, 8;
	// begin inline asm
	{
    .reg .pred p;
    and.b32 %r1528, %r1541, %r1530;    setp.ne.u32 p, %r1528, 0;
    vote.ballot.sync.b32 %r1528, p, 0xffffffff;
    @!p not.b32 %r1528, %r1528;
}

	// end inline asm
	and.b32  	%r1548, %r1528, %r1547;
	mov.b32 	%r1533, 16;
	// begin inline asm
	{
    .reg .pred p;
    and.b32 %r1531, %r1541, %r1533;    setp.ne.u32 p, %r1531, 0;
    vote.ballot.sync.b32 %r1531, p, 0xffffffff;
    @!p not.b32 %r1531, %r1531;
}

	// end inline asm
	and.b32  	%r1549, %r1531, %r1548;
	mov.b32 	%r1536, 32;
	// begin inline asm
	{
    .reg .pred p;
    and.b32 %r1534, %r1541, %r1536;    setp.ne.u32 p, %r1534, 0;
    vote.ballot.sync.b32 %r1534, p, 0xffffffff;
    @!p not.b32 %r1534, %r1534;
}

	// end inline asm
	and.b32  	%r1550, %r1534, %r1549;
	mov.b32 	%r1539, 64;
	// begin inline asm
	{
    .reg .pred p;
    and.b32 %r1537, %r1541, %r1539;    setp.ne.u32 p, %r1537, 0;
    vote.ballot.sync.b32 %r1537, p, 0xffffffff;
    @!p not.b32 %r1537, %r1537;
}

	// end inline asm
	and.b32  	%r1551, %r1537, %r1550;
	mov.b32 	%r1542, 128;
	// begin inline asm
	{
    .reg .pred p;
    and.b32 %r1540, %r1541, %r1542;    setp.ne.u32 p, %r1540, 0;
    vote.ballot.sync.b32 %r1540, p, 0xffffffff;
    @!p not.b32 %r1540, %r1540;
}

	// end inline asm
	and.b32  	%r1552, %r1540, %r1551;
	clz.b32 	%r1553, %r1552;
	sub.s32 	%r319, 31, %r1553;
	and.b32  	%r1554, %r878, %r1552;
	popc.b32 	%r320, %r1554;
	setp.ne.s32 	%p137, %r443, %r319;
	mov.b32 	%r2245, 0;
	@%p137 bra 	$L__BB11_213;
	shl.b32 	%r1559, %r1541, 2;
	add.s32 	%r1560, %r219, %r1559;
	atom.shared.add.u32 	%r2245, [%r1560], %r320;
$L__BB11_213:
	setp.gt.u32 	%p138, %r1, 255;
	shfl.sync.idx.b32	%r1561|%p139, %r2245, %r319, 31, -1;
	add.s32 	%r1562, %r320, %r1561;
	bar.sync 	0;
	shl.b32 	%r1563, %r227, 2;
	add.s32 	%r323, %r783, %r1563;
	st.shared.u32 	[%r323+-4], %r2228;
	shl.b32 	%r1565, %r233, 2;
	add.s32 	%r324, %r783, %r1565;
	st.shared.u32 	[%r324+-4], %r2227;
	shl.b32 	%r1566, %r239, 2;
	add.s32 	%r325, %r783, %r1566;
	st.shared.u32 	[%r325+-4], %r2226;
	shl.b32 	%r1567, %r245, 2;
	add.s32 	%r326, %r783, %r1567;
	st.shared.u32 	[%r326+-4], %r2225;
	shl.b32 	%r1568, %r251, 2;
	add.s32 	%r327, %r783, %r1568;
	st.shared.u32 	[%r327+-4], %r2224;
	shl.b32 	%r1569, %r257, 2;
	add.s32 	%r328, %r783, %r1569;
	st.shared.u32 	[%r328+-4], %r2223;
	shl.b32 	%r1570, %r263, 2;
	add.s32 	%r329, %r783, %r1570;
	st.shared.u32 	[%r329+-4], %r2222;
	shl.b32 	%r1571, %r269, 2;
	add.s32 	%r330, %r783, %r1571;
	st.shared.u32 	[%r330+-4], %r2221;
	shl.b32 	%r1572, %r275, 2;
	add.s32 	%r331, %r783, %r1572;
	st.shared.u32 	[%r331+-4], %r2220;
	shl.b32 	%r1573, %r281, 2;
	add.s32 	%r332, %r783, %r1573;
	st.shared.u32 	[%r332+-4], %r2219;
	shl.b32 	%r1574, %r287, 2;
	add.s32 	%r333, %r783, %r1574;
	st.shared.u32 	[%r333+-4], %r2218;
	shl.b32 	%r1575, %r293, 2;
	add.s32 	%r334, %r783, %r1575;
	st.shared.u32 	[%r334+-4], %r2217;
	shl.b32 	%r1576, %r299, 2;
	add.s32 	%r335, %r783, %r1576;
	st.shared.u32 	[%r335+-4], %r2216;
	shl.b32 	%r1577, %r305, 2;
	add.s32 	%r336, %r783, %r1577;
	st.shared.u32 	[%r336+-4], %r2215;
	shl.b32 	%r1578, %r311, 2;
	add.s32 	%r337, %r783, %r1578;
	st.shared.u32 	[%r337+-4], %r2214;
	shl.b32 	%r1579, %r317, 2;
	add.s32 	%r338, %r783, %r1579;
	st.shared.u32 	[%r338+-4], %r2213;
	shl.b32 	%r1580, %r1562, 2;
	add.s32 	%r339, %r783, %r1580;
	st.shared.u32 	[%r339+-4], %r2212;
	shl.b32 	%r1581, %r1, 3;
	add.s32 	%r1582, %r783, %r1581;
	add.s32 	%r340, %r1582, 26112;
	@%p138 bra 	$L__BB11_221;
	ld.param.u64 	%rd437, [_ZN3cub18CUB_300001_SM_10006detail10radix_sort29DeviceRadixSortOnesweepKernelINS1_5radix10policy_hubIiiyE10Policy1000ELNS0_9SortOrderE0EiiyiiNS1_21identity_decomposer_tEEEvPT5_SB_PT3_PKSC_PT1_PKSG_PT2_PKSK_T4_iiT6__param_3];
	cvta.to.global.u64 	%rd93, %rd437;
	shl.b64 	%rd94, %rd9, 3;
	add.s64 	%rd95, %rd93, %rd94;
	ld.global.u64 	%rd96, [%rd95];
	cvt.s64.s32 	%rd97, %r218;
	sub.s64 	%rd456, %rd96, %rd97;
	st.shared.u64 	[%r340], %rd456;
	setp.lt.s32 	%p140, %r3, 1;
	mov.u32 	%r2249, %r2174;
	@%p140 bra 	$L__BB11_220;
	mov.b32 	%r2247, -1;
	mov.u32 	%r2246, %r3;
	mov.u32 	%r2249, %r2174;
$L__BB11_216:
	ld.param.u64 	%rd430, [_ZN3cub18CUB_300001_SM_10006detail10radix_sort29DeviceRadixSortOnesweepKernelINS1_5radix10policy_hubIiiyE10Policy1000ELNS0_9SortOrderE0EiiyiiNS1_21identity_decomposer_tEEEvPT5_SB_PT3_PKSC_PT1_PKSG_PT2_PKSK_T4_iiT6__param_0];
	add.s32 	%r344, %r2246, -1;
	shl.b32 	%r1584, %r344, 8;
	add.s32 	%r1585, %r1584, %r1;
	cvta.to.global.u64 	%rd98, %rd430;
	mul.wide.s32 	%rd99, %r1585, 4;
	add.s64 	%rd19, %rd98, %rd99;
$L__BB11_217:
	membar.cta;
	ld.volatile.global.u32 	%r345, [%rd19];
	setp.eq.s32 	%p141, %r345, 0;
	@%p141 bra 	$L__BB11_217;
	and.b32  	%r1586, %r345, 1073741823;
	add.s32 	%r2249, %r1586, %r2249;
	setp.gt.s32 	%p142, %r345, -1;
	vote.sync.ballot.b32 	%r2247, %p142, %r2247;
	setp.gt.u32 	%p144, %r2246, 1;
	and.pred  	%p145, %p142, %p144;
	mov.u32 	%r2246, %r344;
	@%p145 bra 	$L__BB11_216;
	ld.shared.u64 	%rd456, [%r340];
$L__BB11_220:
	ld.param.u64 	%rd431, [_ZN3cub18CUB_300001_SM_10006detail10radix_sort29DeviceRadixSortOnesweepKernelINS1_5radix10policy_hubIiiyE10Policy1000ELNS0_9SortOrderE0EiiyiiNS1_21identity_decomposer_tEEEvPT5_SB_PT3_PKSC_PT1_PKSG_PT2_PKSK_T4_iiT6__param_0];
	or.b32  	%r1587, %r2249, -2147483648;
	cvta.to.global.u64 	%rd100, %rd431;
	shl.b32 	%r1588, %r3, 8;
	add.s32 	%r1589, %r1588, %r1;
	mul.wide.s32 	%rd101, %r1589, 4;
	add.s64 	%rd102, %rd100, %rd101;
	st.volatile.global.u32 	[%rd102], %r1587;
	sub.s32 	%r1590, %r2249, %r2174;
	cvt.s64.s32 	%rd103, %r1590;
	add.s64 	%rd104, %rd456, %rd103;
	st.shared.u64 	[%r340], %rd104;
$L__BB11_221:
	ld.param.u32 	%r2087, [_ZN3cub18CUB_300001_SM_10006detail10radix_sort29DeviceRadixSortOnesweepKernelINS1_5radix10policy_hubIiiyE10Policy1000ELNS0_9SortOrderE0EiiyiiNS1_21identity_decomposer_tEEEvPT5_SB_PT3_PKSC_PT1_PKSG_PT2_PKSK_T4_iiT6__param_8];
	ld.param.u64 	%rd434, [_ZN3cub18CUB_300001_SM_10006detail10radix_sort29DeviceRadixSortOnesweepKernelINS1_5radix10policy_hubIiiyE10Policy1000ELNS0_9SortOrderE0EiiyiiNS1_21identity_decomposer_tEEEvPT5_SB_PT3_PKSC_PT1_PKSG_PT2_PKSK_T4_iiT6__param_2];
	setp.gt.u32 	%p146, %r1, 255;
	mad.lo.s32 	%r349, %r3, 6528, 6528;
	setp.lt.s32 	%p147, %r349, %r2087;
	setp.eq.s64 	%p148, %rd434, 0;
	or.pred  	%p149, %p148, %p147;
	or.pred  	%p150, %p146, %p149;
	@%p150 bra 	$L__BB11_223;
	ld.param.u64 	%rd435, [_ZN3cub18CUB_300001_SM_10006detail10radix_sort29DeviceRadixSortOnesweepKernelINS1_5radix10policy_hubIiiyE10Policy1000ELNS0_9SortOrderE0EiiyiiNS1_21identity_decomposer_tEEEvPT5_SB_PT3_PKSC_PT1_PKSG_PT2_PKSK_T4_iiT6__param_2];
	ld.shared.u64 	%rd105, [%r340];
	cvt.s64.s32 	%rd106, %r2174;
	cvt.s64.s32 	%rd107, %r218;
	add.s64 	%rd108, %rd107, %rd106;
	add.s64 	%rd109, %rd108, %rd105;
	cvta.to.global.u64 	%rd110, %rd435;
	shl.b64 	%rd111, %rd9, 3;
	add.s64 	%rd112, %rd110, %rd111;
	st.global.u64 	[%rd112], %rd109;
$L__BB11_223:
	ld.param.u32 	%r2088, [_ZN3cub18CUB_300001_SM_10006detail10radix_sort29DeviceRadixSortOnesweepKernelINS1_5radix10policy_hubIiiyE10Policy1000ELNS0_9SortOrderE0EiiyiiNS1_21identity_decomposer_tEEEvPT5_SB_PT3_PKSC_PT1_PKSG_PT2_PKSK_T4_iiT6__param_8];
	ld.param.u64 	%rd438, [_ZN3cub18CUB_300001_SM_10006detail10radix_sort29DeviceRadixSortOnesweepKernelINS1_5radix10policy_hubIiiyE10Policy1000ELNS0_9SortOrderE0EiiyiiNS1_21identity_decomposer_tEEEvPT5_SB_PT3_PKSC_PT1_PKSG_PT2_PKSK_T4_iiT6__param_4];
	cvta.to.global.u64 	%rd22, %rd438;
	shl.b32 	%r1591, %r1, 2;
	add.s32 	%r350, %r783, %r1591;
	setp.gt.s32 	%p151, %r349, %r2088;
	bar.sync 	0;
	@%p151 bra 	$L__BB11_225;
	ld.param.u32 	%r2112, [_ZN3cub18CUB_300001_SM_10006detail10radix_sort29DeviceRadixSortOnesweepKernelINS1_5radix10policy_hubIiiyE10Policy1000ELNS0_9SortOrderE0EiiyiiNS1_21identity_decomposer_tEEEvPT5_SB_PT3_PKSC_PT1_PKSG_PT2_PKSK_T4_iiT6__param_9];
	ld.shared.u32 	%r1593, [%r350];
	shr.u32 	%r1594, %r1593, %r2112;
	and.b32  	%r1595, %r1594, %r221;
	shl.b32 	%r1596, %r1595, 3;
	add.s32 	%r1598, %r783, 26112;
	add.s32 	%r1599, %r1598, %r1596;
	ld.shared.u64 	%rd113, [%r1599];
	add.s64 	%rd114, %rd113, %rd9;
	xor.b32  	%r1600, %r1593, -2147483648;
	shl.b64 	%rd115, %rd114, 2;
	add.s64 	%rd116, %rd22, %rd115;
	st.global.u32 	[%rd116], %r1600;
	bar.warp.sync 	-1;
	ld.shared.u32 	%r1601, [%r350+1536];
	shr.u32 	%r1602, %r1601, %r2112;
	and.b32  	%r1603, %r1602, %r221;
	shl.b32 	%r1604, %r1603, 3;
	add.s32 	%r1605, %r1598, %r1604;
	ld.shared.u64 	%rd117, [%r1605];
	add.s64 	%rd118, %rd117, %rd9;
	xor.b32  	%r1606, %r1601, -2147483648;
	shl.b64 	%rd119, %rd118, 2;
	add.s64 	%rd120, %rd22, %rd119;
	st.global.u32 	[%rd120+1536], %r1606;
	bar.warp.sync 	-1;
	ld.shared.u32 	%r1607, [%r350+3072];
	shr.u32 	%r1608, %r1607, %r2112;
	and.b32  	%r1609, %r1608, %r221;
	shl.b32 	%r1610, %r1609, 3;
	add.s32 	%r1611, %r1598, %r1610;
	ld.shared.u64 	%rd121, [%r1611];
	add.s64 	%rd122, %rd121, %rd9;
	xor.b32  	%r1612, %r1607, -2147483648;
	shl.b64 	%rd123, %rd122, 2;
	add.s64 	%rd124, %rd22, %rd123;
	st.global.u32 	[%rd124+3072], %r1612;
	bar.warp.sync 	-1;
	ld.shared.u32 	%r1613, [%r350+4608];
	shr.u32 	%r1614, %r1613, %r2112;
	and.b32  	%r1615, %r1614, %r221;
	shl.b32 	%r1616, %r1615, 3;
	add.s32 	%r1617, %r1598, %r1616;
	ld.shared.u64 	%rd125, [%r1617];
	add.s64 	%rd126, %rd125, %rd9;
	xor.b32  	%r1618, %r1613, -2147483648;
	shl.b64 	%rd127, %rd126, 2;
	add.s64 	%rd128, %rd22, %rd127;
	st.global.u32 	[%rd128+4608], %r1618;
	bar.warp.sync 	-1;
	ld.shared.u32 	%r1619, [%r350+6144];
	shr.u32 	%r1620, %r1619, %r2112;
	and.b32  	%r1621, %r1620, %r221;
	shl.b32 	%r1622, %r1621, 3;
	add.s32 	%r1623, %r1598, %r1622;
	ld.shared.u64 	%rd129, [%r1623];
	add.s64 	%rd130, %rd129, %rd9;
	xor.b32  	%r1624, %r1619, -2147483648;
	shl.b64 	%rd131, %rd130, 2;
	add.s64 	%rd132, %rd22, %rd131;
	st.global.u32 	[%rd132+6144], %r1624;
	bar.warp.sync 	-1;
	ld.shared.u32 	%r1625, [%r350+7680];
	shr.u32 	%r1626, %r1625, %r2112;
	and.b32  	%r1627, %r1626, %r221;
	shl.b32 	%r1628, %r1627, 3;
	add.s32 	%r1629, %r1598, %r1628;
	ld.shared.u64 	%rd133, [%r1629];
	add.s64 	%rd134, %rd133, %rd9;
	xor.b32  	%r1630, %r1625, -2147483648;
	shl.b64 	%rd135, %rd134, 2;
	add.s64 	%rd136, %rd22, %rd135;
	st.global.u32 	[%rd136+7680], %r1630;
	bar.warp.sync 	-1;
	ld.shared.u32 	%r1631, [%r350+9216];
	shr.u32 	%r1632, %r1631, %r2112;
	and.b32  	%r1633, %r1632, %r221;
	shl.b32 	%r1634, %r1633, 3;
	add.s32 	%r1635, %r1598, %r1634;
	ld.shared.u64 	%rd137, [%r1635];
	add.s64 	%rd138, %rd137, %rd9;
	xor.b32  	%r1636, %r1631, -2147483648;
	shl.b64 	%rd139, %rd138, 2;
	add.s64 	%rd140, %rd22, %rd139;
	st.global.u32 	[%rd140+9216], %r1636;
	bar.warp.sync 	-1;
	ld.shared.u32 	%r1637, [%r350+10752];
	shr.u32 	%r1638, %r1637, %r2112;
	and.b32  	%r1639, %r1638, %r221;
	shl.b32 	%r1640, %r1639, 3;
	add.s32 	%r1641, %r1598, %r1640;
	ld.shared.u64 	%rd141, [%r1641];
	add.s64 	%rd142, %rd141, %rd9;
	xor.b32  	%r1642, %r1637, -2147483648;
	shl.b64 	%rd143, %rd142, 2;
	add.s64 	%rd144, %rd22, %rd143;
	st.global.u32 	[%rd144+10752], %r1642;
	bar.warp.sync 	-1;
	ld.shared.u32 	%r1643, [%r350+12288];
	shr.u32 	%r1644, %r1643, %r2112;
	and.b32  	%r1645, %r1644, %r221;
	shl.b32 	%r1646, %r1645, 3;
	add.s32 	%r1647, %r1598, %r1646;
	ld.shared.u64 	%rd145, [%r1647];
	add.s64 	%rd146, %rd145, %rd9;
	xor.b32  	%r1648, %r1643, -2147483648;
	shl.b64 	%rd147, %rd146, 2;
	add.s64 	%rd148, %rd22, %rd147;
	st.global.u32 	[%rd148+12288], %r1648;
	bar.warp.sync 	-1;
	ld.shared.u32 	%r1649, [%r350+13824];
	shr.u32 	%r1650, %r1649, %r2112;
	and.b32  	%r1651, %r1650, %r221;
	shl.b32 	%r1652, %r1651, 3;
	add.s32 	%r1653, %r1598, %r1652;
	ld.shared.u64 	%rd149, [%r1653];
	add.s64 	%rd150, %rd149, %rd9;
	xor.b32  	%r1654, %r1649, -2147483648;
	shl.b64 	%rd151, %rd150, 2;
	add.s64 	%rd152, %rd22, %rd151;
	st.global.u32 	[%rd152+13824], %r1654;
	bar.warp.sync 	-1;
	ld.shared.u32 	%r1655, [%r350+15360];
	shr.u32 	%r1656, %r1655, %r2112;
	and.b32  	%r1657, %r1656, %r221;
	shl.b32 	%r1658, %r1657, 3;
	add.s32 	%r1659, %r1598, %r1658;
	ld.shared.u64 	%rd153, [%r1659];
	add.s64 	%rd154, %rd153, %rd9;
	xor.b32  	%r1660, %r1655, -2147483648;
	shl.b64 	%rd155, %rd154, 2;
	add.s64 	%rd156, %rd22, %rd155;
	st.global.u32 	[%rd156+15360], %r1660;
	bar.warp.sync 	-1;
	ld.shared.u32 	%r1661, [%r350+16896];
	shr.u32 	%r1662, %r1661, %r2112;
	and.b32  	%r1663, %r1662, %r221;
	shl.b32 	%r1664, %r1663, 3;
	add.s32 	%r1665, %r1598, %r1664;
	ld.shared.u64 	%rd157, [%r1665];
	add.s64 	%rd158, %rd157, %rd9;
	xor.b32  	%r1666, %r1661, -2147483648;
	shl.b64 	%rd159, %rd158, 2;
	add.s64 	%rd160, %rd22, %rd159;
	st.global.u32 	[%rd160+16896], %r1666;
	bar.warp.sync 	-1;
	ld.shared.u32 	%r1667, [%r350+18432];
	shr.u32 	%r1668, %r1667, %r2112;
	and.b32  	%r1669, %r1668, %r221;
	shl.b32 	%r1670, %r1669, 3;
	add.s32 	%r1671, %r1598, %r1670;
	ld.shared.u64 	%rd161, [%r1671];
	add.s64 	%rd162, %rd161, %rd9;
	xor.b32  	%r1672, %r1667, -2147483648;
	shl.b64 	%rd163, %rd162, 2;
	add.s64 	%rd164, %rd22, %rd163;
	st.global.u32 	[%rd164+18432], %r1672;
	bar.warp.sync 	-1;
	ld.shared.u32 	%r1673, [%r350+19968];
	shr.u32 	%r1674, %r1673, %r2112;
	and.b32  	%r1675, %r1674, %r221;
	shl.b32 	%r1676, %r1675, 3;
	add.s32 	%r1677, %r1598, %r1676;
	ld.shared.u64 	%rd165, [%r1677];
	add.s64 	%rd166, %rd165, %rd9;
	xor.b32  	%r1678, %r1673, -2147483648;
	shl.b64 	%rd167, %rd166, 2;
	add.s64 	%rd168, %rd22, %rd167;
	st.global.u32 	[%rd168+19968], %r1678;
	bar.warp.sync 	-1;
	ld.shared.u32 	%r1679, [%r350+21504];
	shr.u32 	%r1680, %r1679, %r2112;
	and.b32  	%r1681, %r1680, %r221;
	shl.b32 	%r1682, %r1681, 3;
	add.s32 	%r1683, %r1598, %r1682;
	ld.shared.u64 	%rd169, [%r1683];
	add.s64 	%rd170, %rd169, %rd9;
	xor.b32  	%r1684, %r1679, -2147483648;
	shl.b64 	%rd171, %rd170, 2;
	add.s64 	%rd172, %rd22, %rd171;
	st.global.u32 	[%rd172+21504], %r1684;
	bar.warp.sync 	-1;
	ld.shared.u32 	%r1685, [%r350+23040];
	shr.u32 	%r1686, %r1685, %r2112;
	and.b32  	%r1687, %r1686, %r221;
	shl.b32 	%r1688, %r1687, 3;
	add.s32 	%r1689, %r1598, %r1688;
	ld.shared.u64 	%rd173, [%r1689];
	add.s64 	%rd174, %rd173, %rd9;
	xor.b32  	%r1690, %r1685, -2147483648;
	shl.b64 	%rd175, %rd174, 2;
	add.s64 	%rd176, %rd22, %rd175;
	st.global.u32 	[%rd176+23040], %r1690;
	bar.warp.sync 	-1;
	ld.shared.u32 	%r1691, [%r350+24576];
	shr.u32 	%r1692, %r1691, %r2112;
	and.b32  	%r1693, %r1692, %r221;
	shl.b32 	%r1694, %r1693, 3;
	add.s32 	%r1695, %r1598, %r1694;
	ld.shared.u64 	%rd177, [%r1695];
	add.s64 	%rd178, %rd177, %rd9;
	xor.b32  	%r1696, %r1691, -2147483648;
	shl.b64 	%rd179, %rd178, 2;
	add.s64 	%rd180, %rd22, %rd179;
	st.global.u32 	[%rd180+24576], %r1696;
	bar.warp.sync 	-1;
	bra.uni 	$L__BB11_260;
$L__BB11_225:
	ld.param.u32 	%r2089, [_ZN3cub18CUB_300001_SM_10006detail10radix_sort29DeviceRadixSortOnesweepKernelINS1_5radix10policy_hubIiiyE10Policy1000ELNS0_9SortOrderE0EiiyiiNS1_21identity_decomposer_tEEEvPT5_SB_PT3_PKSC_PT1_PKSG_PT2_PKSK_T4_iiT6__param_8];
	mad.lo.s32 	%r351, %r3, -6528, %r2089;
	setp.ge.s32 	%p152, %r1, %r351;
	@%p152 bra 	$L__BB11_227;
	ld.param.u32 	%r2113, [_ZN3cub18CUB_300001_SM_10006detail10radix_sort29DeviceRadixSortOnesweepKernelINS1_5radix10policy_hubIiiyE10Policy1000ELNS0_9SortOrderE0EiiyiiNS1_21identity_decomposer_tEEEvPT5_SB_PT3_PKSC_PT1_PKSG_PT2_PKSK_T4_iiT6__param_9];
	ld.shared.u32 	%r1697, [%r350];
	shr.u32 	%r1698, %r1697, %r2113;
	and.b32  	%r1699, %r1698, %r221;
	shl.b32 	%r1700, %r1699, 3;
	add.s32 	%r1702, %r783, %r1700;
	ld.shared.u64 	%rd181, [%r1702+26112];
	xor.b32  	%r1703, %r1697, -2147483648;
	add.s64 	%rd182, %rd181, %rd9;
	shl.b64 	%rd183, %rd182, 2;
	add.s64 	%rd184, %rd22, %rd183;
	st.global.u32 	[%rd184], %r1703;
$L__BB11_227:
	bar.warp.sync 	-1;
	add.s32 	%r1704, %r1, 384;
	setp.ge.s32 	%p153, %r1704, %r351;
	@%p153 bra 	$L__BB11_229;
	ld.param.u32 	%r2114, [_ZN3cub18CUB_300001_SM_10006detail10radix_sort29DeviceRadixSortOnesweepKernelINS1_5radix10policy_hubIiiyE10Policy1000ELNS0_9SortOrderE0EiiyiiNS1_21identity_decomposer_tEEEvPT5_SB_PT3_PKSC_PT1_PKSG_PT2_PKSK_T4_iiT6__param_9];
	ld.shared.u32 	%r1705, [%r350+1536];
	shr.u32 	%r1706, %r1705, %r2114;
	and.b32  	%r1707, %r1706, %r221;
	shl.b32 	%r1708, %r1707, 3;
	add.s32 	%r1710, %r783, %r1708;
	ld.shared.u64 	%rd185, [%r1710+26112];
	xor.b32  	%r1711, %r1705, -2147483648;
	add.s64 	%rd186, %rd185, %rd9;
	shl.b64 	%rd187, %rd186, 2;
	add.s64 	%rd188, %rd22, %rd187;
	st.global.u32 	[%rd188+1536], %r1711;
$L__BB11_229:
	bar.warp.sync 	-1;
	add.s32 	%r1712, %r1, 768;
	setp.ge.s32 	%p154, %r1712, %r351;
	@%p154 bra 	$L__BB11_231;
	ld.param.u32 	%r2115, [_ZN3cub18CUB_300001_SM_10006detail10radix_sort29DeviceRadixSortOnesweepKernelINS1_5radix10policy_hubIiiyE10Policy1000ELNS0_9SortOrderE0EiiyiiNS1_21identity_decomposer_tEEEvPT5_SB_PT3_PKSC_PT1_PKSG_PT2_PKSK_T4_iiT6__param_9];
	ld.shared.u32 	%r1713, [%r350+3072];
	shr.u32 	%r1714, %r1713, %r2115;
	and.b32  	%r1715, %r1714, %r221;
	shl.b32 	%r1716, %r1715, 3;
	add.s32 	%r1718, %r783, %r1716;
	ld.shared.u64 	%rd189, [%r1718+26112];
	xor.b32  	%r1719, %r1713, -2147483648;
	add.s64 	%rd190, %rd189, %rd9;
	shl.b64 	%rd191, %rd190, 2;
	add.s64 	%rd192, %rd22, %rd191;
	st.global.u32 	[%rd192+3072], %r1719;
$L__BB11_231:
	bar.warp.sync 	-1;
	add.s32 	%r1720, %r1, 1152;
	setp.ge.s32 	%p155, %r1720, %r351;
	@%p155 bra 	$L__BB11_233;
	ld.param.u32 	%r2116, [_ZN3cub18CUB_300001_SM_10006detail10radix_sort29DeviceRadixSortOnesweepKernelINS1_5radix10policy_hubIiiyE10Policy1000ELNS0_9SortOrderE0EiiyiiNS1_21identity_decomposer_tEEEvPT5_SB_PT3_PKSC_PT1_PKSG_PT2_PKSK_T4_iiT6__param_9];
	ld.shared.u32 	%r1721, [%r350+4608];
	shr.u32 	%r1722, %r1721, %r2116;
	and.b32  	%r1723, %r1722, %r221;
	shl.b32 	%r1724, %r1723, 3;
	add.s32 	%r1726, %r783, %r1724;
	ld.shared.u64 	%rd193, [%r1726+26112];
	xor.b32  	%r1727, %r1721, -2147483648;
	add.s64 	%rd194, %rd193, %rd9;
	shl.b64 	%rd195, %rd194, 2;
	add.s64 	%rd196, %rd22, %rd195;
	st.global.u32 	[%rd196+4608], %r1727;
$L__BB11_233:
	bar.warp.sync 	-1;
	add.s32 	%r1728, %r1, 1536;
	setp.ge.s32 	%p156, %r1728, %r351;
	@%p156 bra 	$L__BB11_235;
	ld.param.u32 	%r2117, [_ZN3cub18CUB_300001_SM_10006detail10radix_sort29DeviceRadixSortOnesweepKernelINS1_5radix10policy_hubIiiyE10Policy1000ELNS0_9SortOrderE0EiiyiiNS1_21identity_decomposer_tEEEvPT5_SB_PT3_PKSC_PT1_PKSG_PT2_PKSK_T4_iiT6__param_9];
	ld.shared.u32 	%r1729, [%r350+6144];
	shr.u32 	%r1730, %r1729, %r2117;
	and.b32  	%r1731, %r1730, %r221;
	shl.b32 	%r1732, %r1731, 3;
	add.s32 	%r1734, %r783, %r1732;
	ld.shared.u64 	%rd197, [%r1734+26112];
	xor.b32  	%r1735, %r1729, -2147483648;
	add.s64 	%rd198, %rd197, %rd9;
	shl.b64 	%rd199, %rd198, 2;
	add.s64 	%rd200, %rd22, %rd199;
	st.global.u32 	[%rd200+6144], %r1735;
$L__BB11_235:
	bar.warp.sync 	-1;
	add.s32 	%r1736, %r1, 1920;
	setp.ge.s32 	%p157, %r1736, %r351;
	@%p157 bra 	$L__BB11_237;
	ld.param.u32 	%r2118, [_ZN3cub18CUB_300001_SM_10006detail10radix_sort29DeviceRadixSortOnesweepKernelINS1_5radix10policy_hubIiiyE10Policy1000ELNS0_9SortOrderE0EiiyiiNS1_21identity_decomposer_tEEEvPT5_SB_PT3_PKSC_PT1_PKSG_PT2_PKSK_T4_iiT6__param_9];
	ld.shared.u32 	%r1737, [%r350+7680];
	shr.u32 	%r1738, %r1737, %r2118;
	and.b32  	%r1739, %r1738, %r221;
	shl.b32 	%r1740, %r1739, 3;
	add.s32 	%r1742, %r783, %r1740;
	ld.shared.u64 	%rd201, [%r1742+26112];
	xor.b32  	%r1743, %r1737, -2147483648;
	add.s64 	%rd202, %rd201, %rd9;
	shl.b64 	%rd203, %rd202, 2;
	add.s64 	%rd204, %rd22, %rd203;
	st.global.u32 	[%rd204+7680], %r1743;
$L__BB11_237:
	bar.warp.sync 	-1;
	add.s32 	%r1744, %r1, 2304;
	setp.ge.s32 	%p158, %r1744, %r351;
	@%p158 bra 	$L__BB11_239;
	ld.param.u32 	%r2119, [_ZN3cub18CUB_300001_SM_10006detail10radix_sort29DeviceRadixSortOnesweepKernelINS1_5radix10policy_hubIiiyE10Policy1000ELNS0_9SortOrderE0EiiyiiNS1_21identity_decomposer_tEEEvPT5_SB_PT3_PKSC_PT1_PKSG_PT2_PKSK_T4_iiT6__param_9];
	ld.shared.u32 	%r1745, [%r350+9216];
	shr.u32 	%r1746, %r1745, %r2119;
	and.b32  	%r1747, %r1746, %r221;
	shl.b32 	%r1748, %r1747, 3;
	add.s32 	%r1750, %r783, %r1748;
	ld.shared.u64 	%rd205, [%r1750+26112];
	xor.b32  	%r1751, %r1745, -2147483648;
	add.s64 	%rd206, %rd205, %rd9;
	shl.b64 	%rd207, %rd206, 2;
	add.s64 	%rd208, %rd22, %rd207;
	st.global.u32 	[%rd208+9216], %r1751;
$L__BB11_239:
	bar.warp.sync 	-1;
	add.s32 	%r1752, %r1, 2688;
	setp.ge.s32 	%p159, %r1752, %r351;
	@%p159 bra 	$L__BB11_241;
	ld.param.u32 	%r2120, [_ZN3cub18CUB_300001_SM_10006detail10radix_sort29DeviceRadixSortOnesweepKernelINS1_5radix10policy_hubIiiyE10Policy1000ELNS0_9SortOrderE0EiiyiiNS1_21identity_decomposer_tEEEvPT5_SB_PT3_PKSC_PT1_PKSG_PT2_PKSK_T4_iiT6__param_9];
	ld.shared.u32 	%r1753, [%r350+10752];
	shr.u32 	%r1754, %r1753, %r2120;
	and.b32  	%r1755, %r1754, %r221;
	shl.b32 	%r1756, %r1755, 3;
	add.s32 	%r1758, %r783, %r1756;
	ld.shared.u64 	%rd209, [%r1758+26112];
	xor.b32  	%r1759, %r1753, -2147483648;
	add.s64 	%rd210, %rd209, %rd9;
	shl.b64 	%rd211, %rd210, 2;
	add.s64 	%rd212, %rd22, %rd211;
	st.global.u32 	[%rd212+10752], %r1759;
$L__BB11_241:
	bar.warp.sync 	-1;
	or.b32  	%r1760, %r1, 3072;
	setp.ge.s32 	%p160, %r1760, %r351;
	@%p160 bra 	$L__BB11_243;
	ld.param.u32 	%r2121, [_ZN3cub18CUB_300001_SM_10006detail10radix_sort29DeviceRadixSortOnesweepKernelINS1_5radix10policy_hubIiiyE10Policy1000ELNS0_9SortOrderE0EiiyiiNS1_21identity_decomposer_tEEEvPT5_SB_PT3_PKSC_PT1_PKSG_PT2_PKSK_T4_iiT6__param_9];
	ld.shared.u32 	%r1761, [%r350+12288];
	shr.u32 	%r1762, %r1761, %r2121;
	and.b32  	%r1763, %r1762, %r221;
	shl.b32 	%r1764, %r1763, 3;
	add.s32 	%r1766, %r783, %r1764;
	ld.shared.u64 	%rd213, [%r1766+26112];
	xor.b32  	%r1767, %r1761, -2147483648;
	add.s64 	%rd214, %rd213, %rd9;
	shl.b64 	%rd215, %rd214, 2;
	add.s64 	%rd216, %rd22, %rd215;
	st.global.u32 	[%rd216+12288], %r1767;
$L__BB11_243:
	bar.warp.sync 	-1;
	add.s32 	%r1768, %r1, 3456;
	setp.ge.s32 	%p161, %r1768, %r351;
	@%p161 bra 	$L__BB11_245;
	ld.param.u32 	%r2122, [_ZN3cub18CUB_300001_SM_10006detail10radix_sort29DeviceRadixSortOnesweepKernelINS1_5radix10policy_hubIiiyE10Policy1000ELNS0_9SortOrderE0EiiyiiNS1_21identity_decomposer_tEEEvPT5_SB_PT3_PKSC_PT1_PKSG_PT2_PKSK_T4_iiT6__param_9];
	ld.shared.u32 	%r1769, [%r350+13824];
	shr.u32 	%r1770, %r1769, %r2122;
	and.b32  	%r1771, %r1770, %r221;
	shl.b32 	%r1772, %r1771, 3;
	add.s32 	%r1774, %r783, %r1772;
	ld.shared.u64 	%rd217, [%r1774+26112];
	xor.b32  	%r1775, %r1769, -2147483648;
	add.s64 	%rd218, %rd217, %rd9;
	shl.b64 	%rd219, %rd218, 2;
	add.s64 	%rd220, %rd22, %rd219;
	st.global.u32 	[%rd220+13824], %r1775;
$L__BB11_245:
	bar.warp.sync 	-1;
	add.s32 	%r1776, %r1, 3840;
	setp.ge.s32 	%p162, %r1776, %r351;
	@%p162 bra 	$L__BB11_247;
	ld.param.u32 	%r2123, [_ZN3cub18CUB_300001_SM_10006detail10radix_sort29DeviceRadixSortOnesweepKernelINS1_5radix10policy_hubIiiyE10Policy1000ELNS0_9SortOrderE0EiiyiiNS1_21identity_decomposer_tEEEvPT5_SB_PT3_PKSC_PT1_PKSG_PT2_PKSK_T4_iiT6__param_9];
	ld.shared.u32 	%r1777, [%r350+15360];
	shr.u32 	%r1778, %r1777, %r2123;
	and.b32  	%r1779, %r1778, %r221;
	shl.b32 	%r1780, %r1779, 3;
	add.s32 	%r1782, %r783, %r1780;
	ld.shared.u64 	%rd221, [%r1782+26112];
	xor.b32  	%r1783, %r1777, -2147483648;
	add.s64 	%rd222, %rd221, %rd9;
	shl.b64 	%rd223, %rd222, 2;
	add.s64 	%rd224, %rd22, %rd223;
	st.global.u32 	[%rd224+15360], %r1783;
$L__BB11_247:
	bar.warp.sync 	-1;
	add.s32 	%r1784, %r1, 4224;
	setp.ge.s32 	%p163, %r1784, %r351;
	@%p163 bra 	$L__BB11_249;
	ld.param.u32 	%r2124, [_ZN3cub18CUB_300001_SM_10006detail10radix_sort29DeviceRadixSortOnesweepKernelINS1_5radix10policy_hubIiiyE10Policy1000ELNS0_9SortOrderE0EiiyiiNS1_21identity_decomposer_tEEEvPT5_SB_PT3_PKSC_PT1_PKSG_PT2_PKSK_T4_iiT6__param_9];
	ld.shared.u32 	%r1785, [%r350+16896];
	shr.u32 	%r1786, %r1785, %r2124;
	and.b32  	%r1787, %r1786, %r221;
	shl.b32 	%r1788, %r1787, 3;
	add.s32 	%r1790, %r783, %r1788;
	ld.shared.u64 	%rd225, [%r1790+26112];
	xor.b32  	%r1791, %r1785, -2147483648;
	add.s64 	%rd226, %rd225, %rd9;
	shl.b64 	%rd227, %rd226, 2;
	add.s64 	%rd228, %rd22, %rd227;
	st.global.u32 	[%rd228+16896], %r1791;
$L__BB11_249:
	bar.warp.sync 	-1;
	add.s32 	%r1792, %r1, 4608;
	setp.ge.s32 	%p164, %r1792, %r351;
	@%p164 bra 	$L__BB11_251;
	ld.param.u32 	%r2125, [_ZN3cub18CUB_300001_SM_10006detail10radix_sort29DeviceRadixSortOnesweepKernelINS1_5radix10policy_hubIiiyE10Policy1000ELNS0_9SortOrderE0EiiyiiNS1_21identity_decomposer_tEEEvPT5_SB_PT3_PKSC_PT1_PKSG_PT2_PKSK_T4_iiT6__param_9];
	ld.shared.u32 	%r1793, [%r350+18432];
	shr.u32 	%r1794, %r1793, %r2125;
	and.b32  	%r1795, %r1794, %r221;
	shl.b32 	%r1796, %r1795, 3;
	add.s32 	%r1798, %r783, %r1796;
	ld.shared.u64 	%rd229, [%r1798+26112];
	xor.b32  	%r1799, %r1793, -2147483648;
	add.s64 	%rd230, %rd229, %rd9;
	shl.b64 	%rd231, %rd230, 2;
	add.s64 	%rd232, %rd22, %rd231;
	st.global.u32 	[%rd232+18432], %r1799;
$L__BB11_251:
	bar.warp.sync 	-1;
	add.s32 	%r1800, %r1, 4992;
	setp.ge.s32 	%p165, %r1800, %r351;
	@%p165 bra 	$L__BB11_253;
	ld.param.u32 	%r2126, [_ZN3cub18CUB_300001_SM_10006detail10radix_sort29DeviceRadixSortOnesweepKernelINS1_5radix10policy_hubIiiyE10Policy1000ELNS0_9SortOrderE0EiiyiiNS1_21identity_decomposer_tEEEvPT5_SB_PT3_PKSC_PT1_PKSG_PT2_PKSK_T4_iiT6__param_9];
	ld.shared.u32 	%r1801, [%r350+19968];
	shr.u32 	%r1802, %r1801, %r2126;
	and.b32  	%r1803, %r1802, %r221;
	shl.b32 	%r1804, %r1803, 3;
	add.s32 	%r1806, %r783, %r1804;
	ld.shared.u64 	%rd233, [%r1806+26112];
	xor.b32  	%r1807, %r1801, -2147483648;
	add.s64 	%rd234, %rd233, %rd9;
	shl.b64 	%rd235, %rd234, 2;
	add.s64 	%rd236, %rd22, %rd235;
	st.global.u32 	[%rd236+19968], %r1807;
$L__BB11_253:
	bar.warp.sync 	-1;
	add.s32 	%r1808, %r1, 5376;
	setp.ge.s32 	%p166, %r1808, %r351;
	@%p166 bra 	$L__BB11_255;
	ld.param.u32 	%r2127, [_ZN3cub18CUB_300001_SM_10006detail10radix_sort29DeviceRadixSortOnesweepKernelINS1_5radix10policy_hubIiiyE10Policy1000ELNS0_9SortOrderE0EiiyiiNS1_21identity_decomposer_tEEEvPT5_SB_PT3_PKSC_PT1_PKSG_PT2_PKSK_T4_iiT6__param_9];
	ld.shared.u32 	%r1809, [%r350+21504];
	shr.u32 	%r1810, %r1809, %r2127;
	and.b32  	%r1811, %r1810, %r221;
	shl.b32 	%r1812, %r1811, 3;
	add.s32 	%r1814, %r783, %r1812;
	ld.shared.u64 	%rd237, [%r1814+26112];
	xor.b32  	%r1815, %r1809, -2147483648;
	add.s64 	%rd238, %rd237, %rd9;
	shl.b64 	%rd239, %rd238, 2;
	add.s64 	%rd240, %rd22, %rd239;
	st.global.u32 	[%rd240+21504], %r1815;
$L__BB11_255:
	bar.warp.sync 	-1;
	add.s32 	%r1816, %r1, 5760;
	setp.ge.s32 	%p167, %r1816, %r351;
	@%p167 bra 	$L__BB11_257;
	ld.param.u32 	%r2128, [_ZN3cub18CUB_300001_SM_10006detail10radix_sort29DeviceRadixSortOnesweepKernelINS1_5radix10policy_hubIiiyE10Policy1000ELNS0_9SortOrderE0EiiyiiNS1_21identity_decomposer_tEEEvPT5_SB_PT3_PKSC_PT1_PKSG_PT2_PKSK_T4_iiT6__param_9];
	ld.shared.u32 	%r1817, [%r350+23040];
	shr.u32 	%r1818, %r1817, %r2128;
	and.b32  	%r1819, %r1818, %r221;
	shl.b32 	%r1820, %r1819, 3;
	add.s32 	%r1822, %r783, %r1820;
	ld.shared.u64 	%rd241, [%r1822+26112];
	xor.b32  	%r1823, %r1817, -2147483648;
	add.s64 	%rd242, %rd241, %rd9;
	shl.b64 	%rd243, %rd242, 2;
	add.s64 	%rd244, %rd22, %rd243;
	st.global.u32 	[%rd244+23040], %r1823;
$L__BB11_257:
	bar.warp.sync 	-1;
	or.b32  	%r1824, %r1, 6144;
	setp.ge.s32 	%p168, %r1824, %r351;
	@%p168 bra 	$L__BB11_259;
	ld.param.u32 	%r2129, [_ZN3cub18CUB_300001_SM_10006detail10radix_sort29DeviceRadixSortOnesweepKernelINS1_5radix10policy_hubIiiyE10Policy1000ELNS0_9SortOrderE0EiiyiiNS1_21identity_decomposer_tEEEvPT5_SB_PT3_PKSC_PT1_PKSG_PT2_PKSK_T4_iiT6__param_9];
	ld.shared.u32 	%r1825, [%r350+24576];
	shr.u32 	%r1826, %r1825, %r2129;
	and.b32  	%r1827, %r1826, %r221;
	shl.b32 	%r1828, %r1827, 3;
	add.s32 	%r1830, %r783, %r1828;
	ld.shared.u64 	%rd245, [%r1830+26112];
	xor.b32  	%r1831, %r1825, -2147483648;
	add.s64 	%rd246, %rd245, %rd9;
	shl.b64 	%rd247, %rd246, 2;
	add.s64 	%rd248, %rd22, %rd247;
	st.global.u32 	[%rd248+24576], %r1831;
$L__BB11_259:
	bar.warp.sync 	-1;
$L__BB11_260:
	ld.param.u32 	%r2130, [_ZN3cub18CUB_300001_SM_10006detail10radix_sort29DeviceRadixSortOnesweepKernelINS1_5radix10policy_hubIiiyE10Policy1000ELNS0_9SortOrderE0EiiyiiNS1_21identity_decomposer_tEEEvPT5_SB_PT3_PKSC_PT1_PKSG_PT2_PKSK_T4_iiT6__param_9];
	ld.param.u32 	%r2090, [_ZN3cub18CUB_300001_SM_10006detail10radix_sort29DeviceRadixSortOnesweepKernelINS1_5radix10policy_hubIiiyE10Policy1000ELNS0_9SortOrderE0EiiyiiNS1_21identity_decomposer_tEEEvPT5_SB_PT3_PKSC_PT1_PKSG_PT2_PKSK_T4_iiT6__param_8];
	setp.gt.s32 	%p169, %r349, %r2090;
	ld.shared.u32 	%r1832, [%r350];
	shr.u32 	%r1833, %r1832, %r2130;
	and.b32  	%r352, %r1833, %r221;
	ld.shared.u32 	%r1834, [%r350+1536];
	shr.u32 	%r1835, %r1834, %r2130;
	and.b32  	%r353, %r1835, %r221;
	ld.shared.u32 	%r1836, [%r350+3072];
	shr.u32 	%r1837, %r1836, %r2130;
	and.b32  	%r354, %r1837, %r221;
	ld.shared.u32 	%r1838, [%r350+4608];
	shr.u32 	%r1839, %r1838, %r2130;
	and.b32  	%r355, %r1839, %r221;
	ld.shared.u32 	%r1840, [%r350+6144];
	shr.u32 	%r1841, %r1840, %r2130;
	and.b32  	%r356, %r1841, %r221;
	ld.shared.u32 	%r1842, [%r350+7680];
	shr.u32 	%r1843, %r1842, %r2130;
	and.b32  	%r357, %r1843, %r221;
	ld.shared.u32 	%r1844, [%r350+9216];
	shr.u32 	%r1845, %r1844, %r2130;
	and.b32  	%r358, %r1845, %r221;
	ld.shared.u32 	%r1846, [%r350+10752];
	shr.u32 	%r1847, %r1846, %r2130;
	and.b32  	%r359, %r1847, %r221;
	ld.shared.u32 	%r1848, [%r350+12288];
	shr.u32 	%r1849, %r1848, %r2130;
	and.b32  	%r360, %r1849, %r221;
	ld.shared.u32 	%r1850, [%r350+13824];
	shr.u32 	%r1851, %r1850, %r2130;
	and.b32  	%r361, %r1851, %r221;
	ld.shared.u32 	%r1852, [%r350+15360];
	shr.u32 	%r1853, %r1852, %r2130;
	and.b32  	%r362, %r1853, %r221;
	ld.shared.u32 	%r1854, [%r350+16896];
	shr.u32 	%r1855, %r1854, %r2130;
	and.b32  	%r363, %r1855, %r221;
	ld.shared.u32 	%r1856, [%r350+18432];
	shr.u32 	%r1857, %r1856, %r2130;
	and.b32  	%r364, %r1857, %r221;
	ld.shared.u32 	%r1858, [%r350+19968];
	shr.u32 	%r1859, %r1858, %r2130;
	and.b32  	%r365, %r1859, %r221;
	ld.shared.u32 	%r1860, [%r350+21504];
	shr.u32 	%r1861, %r1860, %r2130;
	and.b32  	%r366, %r1861, %r221;
	ld.shared.u32 	%r1862, [%r350+23040];
	shr.u32 	%r1863, %r1862, %r2130;
	and.b32  	%r367, %r1863, %r221;
	ld.shared.u32 	%r1864, [%r350+24576];
	shr.u32 	%r1865, %r1864, %r2130;
	and.b32  	%r368, %r1865, %r221;
	@%p169 bra 	$L__BB11_262;
	ld.param.u64 	%rd443, [_ZN3cub18CUB_300001_SM_10006detail10radix_sort29DeviceRadixSortOnesweepKernelINS1_5radix10policy_hubIiiyE10Policy1000ELNS0_9SortOrderE0EiiyiiNS1_21identity_decomposer_tEEEvPT5_SB_PT3_PKSC_PT1_PKSG_PT2_PKSK_T4_iiT6__param_7];
	cvta.to.global.u64 	%rd249, %rd443;
	and.b32  	%r1869, %r1, 31;
	or.b32  	%r1870, %r647, %r1869;
	cvt.u64.u32 	%rd250, %r1870;
	mul.lo.s32 	%r1871, %r3, 6528;
	cvt.s64.s32 	%rd251, %r1871;
	add.s64 	%rd252, %rd250, %rd251;
	shl.b64 	%rd253, %rd252, 2;
	add.s64 	%rd254, %rd249, %rd253;
	ld.global.u32 	%r2266, [%rd254];
	ld.global.u32 	%r2267, [%rd254+128];
	ld.global.u32 	%r2268, [%rd254+256];
	ld.global.u32 	%r2269, [%rd254+384];
	ld.global.u32 	%r2270, [%rd254+512];
	ld.global.u32 	%r2271, [%rd254+640];
	ld.global.u32 	%r2272, [%rd254+768];
	ld.global.u32 	%r2273, [%rd254+896];
	ld.global.u32 	%r2274, [%rd254+1024];
	ld.global.u32 	%r2275, [%rd254+1152];
	ld.global.u32 	%r2276, [%rd254+1280];
	ld.global.u32 	%r2277, [%rd254+1408];
	ld.global.u32 	%r2278, [%rd254+1536];
	ld.global.u32 	%r2279, [%rd254+1664];
	ld.global.u32 	%r2280, [%rd254+1792];
	ld.global.u32 	%r2281, [%rd254+1920];
	ld.global.u32 	%r2282, [%rd254+2048];
	bra.uni 	$L__BB11_296;
$L__BB11_262:
	ld.param.u32 	%r2091, [_ZN3cub18CUB_300001_SM_10006detail10radix_sort29DeviceRadixSortOnesweepKernelINS1_5radix10policy_hubIiiyE10Policy1000ELNS0_9SortOrderE0EiiyiiNS1_21identity_decomposer_tEEEvPT5_SB_PT3_PKSC_PT1_PKSG_PT2_PKSK_T4_iiT6__param_8];
	ld.param.u64 	%rd444, [_ZN3cub18CUB_300001_SM_10006detail10radix_sort29DeviceRadixSortOnesweepKernelINS1_5radix10policy_hubIiiyE10Policy1000ELNS0_9SortOrderE0EiiyiiNS1_21identity_decomposer_tEEEvPT5_SB_PT3_PKSC_PT1_PKSG_PT2_PKSK_T4_iiT6__param_7];
	cvta.to.global.u64 	%rd255, %rd444;
	add.s64 	%rd23, %rd255, %rd63;
	cvt.u32.u64 	%r1874, %rd7;
	sub.s32 	%r386, %r2091, %r649;
	setp.ge.s32 	%p170, %r1874, %r386;
	@%p170 bra 	$L__BB11_264;
	ld.global.u32 	%r2266, [%rd23];
$L__BB11_264:
	add.s32 	%r1877, %r1874, 32;
	setp.ge.s32 	%p171, %r1877, %r386;
	@%p171 bra 	$L__BB11_266;
	ld.global.u32 	%r2267, [%rd23+128];
$L__BB11_266:
	add.s32 	%r1880, %r1874, 64;
	setp.ge.s32 	%p172, %r1880, %r386;
	@%p172 bra 	$L__BB11_268;
	ld.global.u32 	%r2268, [%rd23+256];
$L__BB11_268:
	add.s32 	%r1883, %r1874, 96;
	setp.ge.s32 	%p173, %r1883, %r386;
	@%p173 bra 	$L__BB11_270;
	ld.global.u32 	%r2269, [%rd23+384];
$L__BB11_270:
	add.s32 	%r1886, %r1874, 128;
	setp.ge.s32 	%p174, %r1886, %r386;
	@%p174 bra 	$L__BB11_272;
	ld.global.u32 	%r2270, [%rd23+512];
$L__BB11_272:
	add.s32 	%r1889, %r1874, 160;
	setp.ge.s32 	%p175, %r1889, %r386;
	@%p175 bra 	$L__BB11_274;
	ld.global.u32 	%r2271, [%rd23+640];
$L__BB11_274:
	add.s32 	%r1892, %r1874, 192;
	setp.ge.s32 	%p176, %r1892, %r386;
	@%p176 bra 	$L__BB11_276;
	ld.global.u32 	%r2272, [%rd23+768];
$L__BB11_276:
	add.s32 	%r1895, %r1874, 224;
	setp.ge.s32 	%p177, %r1895, %r386;
	@%p177 bra 	$L__BB11_278;
	ld.param.u64 	%rd445, [_ZN3cub18CUB_300001_SM_10006detail10radix_sort29DeviceRadixSortOnesweepKernelINS1_5radix10policy_hubIiiyE10Policy1000ELNS0_9SortOrderE0EiiyiiNS1_21identity_decomposer_tEEEvPT5_SB_PT3_PKSC_PT1_PKSG_PT2_PKSK_T4_iiT6__param_7];
	cvta.to.global.u64 	%rd259, %rd445;
	cvt.s64.s32 	%rd260, %r649;
	add.s64 	%rd261, %rd7, %rd260;
	shl.b64 	%rd262, %rd261, 2;
	add.s64 	%rd263, %rd259, %rd262;
	ld.global.u32 	%r2273, [%rd263+896];
$L__BB11_278:
	add.s32 	%r1899, %r1874, 256;
	setp.ge.s32 	%p178, %r1899, %r386;
	@%p178 bra 	$L__BB11_280;
	ld.param.u64 	%rd446, [_ZN3cub18CUB_300001_SM_10006detail10radix_sort29DeviceRadixSortOnesweepKernelINS1_5radix10policy_hubIiiyE10Policy1000ELNS0_9SortOrderE0EiiyiiNS1_21identity_decomposer_tEEEvPT5_SB_PT3_PKSC_PT1_PKSG_PT2_PKSK_T4_iiT6__param_7];
	cvta.to.global.u64 	%rd264, %rd446;
	cvt.s64.s32 	%rd265, %r649;
	add.s64 	%rd266, %rd7, %rd265;
	shl.b64 	%rd267, %rd266, 2;
	add.s64 	%rd268, %rd264, %rd267;
	ld.global.u32 	%r2274, [%rd268+1024];
$L__BB11_280:
	add.s32 	%r1903, %r1874, 288;
	setp.ge.s32 	%p179, %r1903, %r386;
	@%p179 bra 	$L__BB11_282;
	ld.param.u64 	%rd447, [_ZN3cub18CUB_300001_SM_10006detail10radix_sort29DeviceRadixSortOnesweepKernelINS1_5radix10policy_hubIiiyE10Policy1000ELNS0_9SortOrderE0EiiyiiNS1_21identity_decomposer_tEEEvPT5_SB_PT3_PKSC_PT1_PKSG_PT2_PKSK_T4_iiT6__param_7];
	cvta.to.global.u64 	%rd269, %rd447;
	cvt.s64.s32 	%rd270, %r649;
	add.s64 	%rd271, %rd7, %rd270;
	shl.b64 	%rd272, %rd271, 2;
	add.s64 	%rd273, %rd269, %rd272;
	ld.global.u32 	%r2275, [%rd273+1152];
$L__BB11_282:
	add.s32 	%r1907, %r1874, 320;
	setp.ge.s32 	%p180, %r1907, %r386;
	@%p180 bra 	$L__BB11_284;
	ld.param.u64 	%rd448, [_ZN3cub18CUB_300001_SM_10006detail10radix_sort29DeviceRadixSortOnesweepKernelINS1_5radix10policy_hubIiiyE10Policy1000ELNS0_9SortOrderE0EiiyiiNS1_21identity_decomposer_tEEEvPT5_SB_PT3_PKSC_PT1_PKSG_PT2_PKSK_T4_iiT6__param_7];
	cvta.to.global.u64 	%rd274, %rd448;
	cvt.s64.s32 	%rd275, %r649;
	add.s64 	%rd276, %rd7, %rd275;
	shl.b64 	%rd277, %rd276, 2;
	add.s64 	%rd278, %rd274, %rd277;
	ld.global.u32 	%r2276, [%rd278+1280];
$L__BB11_284:
	add.s32 	%r1911, %r1874, 352;
	setp.ge.s32 	%p181, %r1911, %r386;
	@%p181 bra 	$L__BB11_286;
	ld.param.u64 	%rd449, [_ZN3cub18CUB_300001_SM_10006detail10radix_sort29DeviceRadixSortOnesweepKernelINS1_5radix10policy_hubIiiyE10Policy1000ELNS0_9SortOrderE0EiiyiiNS1_21identity_decomposer_tEEEvPT5_SB_PT3_PKSC_PT1_PKSG_PT2_PKSK_T4_iiT6__param_7];
	cvta.to.global.u64 	%rd279, %rd449;
	mul.lo.s32 	%r1912, %r3, 6528;
	cvt.s64.s32 	%rd280, %r1912;
	add.s64 	%rd281, %rd7, %rd280;
	shl.b64 	%rd282, %rd281, 2;
	add.s64 	%rd283, %rd279, %rd282;
	ld.global.u32 	%r2277, [%rd283+1408];
$L__BB11_286:
	add.s32 	%r1915, %r1874, 384;
	setp.ge.s32 	%p182, %r1915, %r386;
	@%p182 bra 	$L__BB11_288;
	ld.param.u64 	%rd450, [_ZN3cub18CUB_300001_SM_10006detail10radix_sort29DeviceRadixSortOnesweepKernelINS1_5radix10policy_hubIiiyE10Policy1000ELNS0_9SortOrderE0EiiyiiNS1_21identity_decomposer_tEEEvPT5_SB_PT3_PKSC_PT1_PKSG_PT2_PKSK_T4_iiT6__param_7];
	cvta.to.global.u64 	%rd284, %rd450;
	mul.lo.s32 	%r1916, %r3, 6528;
	cvt.s64.s32 	%rd285, %r1916;
	add.s64 	%rd286, %rd7, %rd285;
	shl.b64 	%rd287, %rd286, 2;
	add.s64 	%rd288, %rd284, %rd287;
	ld.global.u32 	%r2278, [%rd288+1536];
$L__BB11_288:
	cvt.u32.u64 	%r1918, %rd7;
	add.s32 	%r1919, %r1918, 416;
	setp.ge.s32 	%p183, %r1919, %r386;
	@%p183 bra 	$L__BB11_290;
	ld.param.u64 	%rd451, [_ZN3cub18CUB_300001_SM_10006detail10radix_sort29DeviceRadixSortOnesweepKernelINS1_5radix10policy_hubIiiyE10Policy1000ELNS0_9SortOrderE0EiiyiiNS1_21identity_decomposer_tEEEvPT5_SB_PT3_PKSC_PT1_PKSG_PT2_PKSK_T4_iiT6__param_7];
	cvta.to.global.u64 	%rd289, %rd451;
	mul.lo.s32 	%r1920, %r3, 6528;
	cvt.s64.s32 	%rd290, %r1920;
	add.s64 	%rd291, %rd7, %rd290;
	shl.b64 	%rd292, %rd291, 2;
	add.s64 	%rd293, %rd289, %rd292;
	ld.global.u32 	%r2279, [%rd293+1664];
$L__BB11_290:
	cvt.u32.u64 	%r1922, %rd7;
	add.s32 	%r1923, %r1922, 448;
	setp.ge.s32 	%p184, %r1923, %r386;
	@%p184 bra 	$L__BB11_292;
	ld.param.u64 	%rd452, [_ZN3cub18CUB_300001_SM_10006detail10radix_sort29DeviceRadixSortOnesweepKernelINS1_5radix10policy_hubIiiyE10Policy1000ELNS0_9SortOrderE0EiiyiiNS1_21identity_decomposer_tEEEvPT5_SB_PT3_PKSC_PT1_PKSG_PT2_PKSK_T4_iiT6__param_7];
	cvta.to.global.u64 	%rd294, %rd452;
	mul.lo.s32 	%r1924, %r3, 6528;
	cvt.s64.s32 	%rd295, %r1924;
	add.s64 	%rd296, %rd7, %rd295;
	shl.b64 	%rd297, %rd296, 2;
	add.s64 	%rd298, %rd294, %rd297;
	ld.global.u32 	%r2280, [%rd298+1792];
$L__BB11_292:
	cvt.u32.u64 	%r1926, %rd7;
	add.s32 	%r1927, %r1926, 480;
	setp.ge.s32 	%p185, %r1927, %r386;
	@%p185 bra 	$L__BB11_294;
	ld.param.u64 	%rd453, [_ZN3cub18CUB_300001_SM_10006detail10radix_sort29DeviceRadixSortOnesweepKernelINS1_5radix10policy_hubIiiyE10Policy1000ELNS0_9SortOrderE0EiiyiiNS1_21identity_decomposer_tEEEvPT5_SB_PT3_PKSC_PT1_PKSG_PT2_PKSK_T4_iiT6__param_7];
	cvta.to.global.u64 	%rd299, %rd453;
	mul.lo.s32 	%r1928, %r3, 6528;
	cvt.s64.s32 	%rd300, %r1928;
	add.s64 	%rd301, %rd7, %rd300;
	shl.b64 	%rd302, %rd301, 2;
	add.s64 	%rd303, %rd299, %rd302;
	ld.global.u32 	%r2281, [%rd303+1920];
$L__BB11_294:
	cvt.u32.u64 	%r1930, %rd7;
	add.s32 	%r1931, %r1930, 512;
	setp.ge.s32 	%p186, %r1931, %r386;
	@%p186 bra 	$L__BB11_296;
	ld.param.u64 	%rd454, [_ZN3cub18CUB_300001_SM_10006detail10radix_sort29DeviceRadixSortOnesweepKernelINS1_5radix10policy_hubIiiyE10Policy1000ELNS0_9SortOrderE0EiiyiiNS1_21identity_decomposer_tEEEvPT5_SB_PT3_PKSC_PT1_PKSG_PT2_PKSK_T4_iiT6__param_7];
	cvta.to.global.u64 	%rd304, %rd454;
	mov.u32 	%r1932, %tid.x;
	and.b32  	%r1933, %r1932, 992;
	mul.lo.s32 	%r1934, %r1933, 17;
	and.b32  	%r1935, %r1932, 31;
	or.b32  	%r1936, %r1934, %r1935;
	cvt.u64.u32 	%rd305, %r1936;
	mul.lo.s32 	%r1937, %r3, 6528;
	cvt.s64.s32 	%rd306, %r1937;
	add.s64 	%rd307, %rd305, %rd306;
	shl.b64 	%rd308, %rd307, 2;
	add.s64 	%rd309, %rd304, %rd308;
	ld.global.u32 	%r2282, [%rd309+2048];
$L__BB11_296:
	ld.param.u32 	%r2092, [_ZN3cub18CUB_300001_SM_10006detail10radix_sort29DeviceRadixSortOnesweepKernelINS1_5radix10policy_hubIiiyE10Policy1000ELNS0_9SortOrderE0EiiyiiNS1_21identity_decomposer_tEEEvPT5_SB_PT3_PKSC_PT1_PKSG_PT2_PKSK_T4_iiT6__param_8];
	ld.param.u64 	%rd441, [_ZN3cub18CUB_300001_SM_10006detail10radix_sort29DeviceRadixSortOnesweepKernelINS1_5radix10policy_hubIiiyE10Policy1000ELNS0_9SortOrderE0EiiyiiNS1_21identity_decomposer_tEEEvPT5_SB_PT3_PKSC_PT1_PKSG_PT2_PKSK_T4_iiT6__param_6];
	cvta.to.global.u64 	%rd24, %rd441;
	mov.u32 	%r437, %tid.x;
	cvt.u64.u32 	%rd25, %r437;
	shl.b32 	%r1938, %r437, 2;
	mov.u32 	%r1939, _ZZN3cub18CUB_300001_SM_10006detail10radix_sort29DeviceRadixSortOnesweepKernelINS1_5radix10policy_hubIiiyE10Policy1000ELNS0_9SortOrderE0EiiyiiNS1_21identity_decomposer_tEEEvPT5_SB_PT3_PKSC_PT1_PKSG_PT2_PKSK_T4_iiT6_E1s;
	add.s32 	%r438, %r1939, %r1938;
	mad.lo.s32 	%r1940, %r3, 6528, 6528;
	setp.gt.s32 	%p187, %r1940, %r2092;
	bar.sync 	0;
	st.shared.u32 	[%r323+-4], %r2266;
	st.shared.u32 	[%r324+-4], %r2267;
	st.shared.u32 	[%r325+-4], %r2268;
	st.shared.u32 	[%r326+-4], %r2269;
	st.shared.u32 	[%r327+-4], %r2270;
	st.shared.u32 	[%r328+-4], %r2271;
	st.shared.u32 	[%r329+-4], %r2272;
	st.shared.u32 	[%r330+-4], %r2273;
	st.shared.u32 	[%r331+-4], %r2274;
	st.shared.u32 	[%r332+-4], %r2275;
	st.shared.u32 	[%r333+-4], %r2276;
	st.shared.u32 	[%r334+-4], %r2277;
	st.shared.u32 	[%r335+-4], %r2278;
	st.shared.u32 	[%r336+-4], %r2279;
	st.shared.u32 	[%r337+-4], %r2280;
	st.shared.u32 	[%r338+-4], %r2281;
	st.shared.u32 	[%r339+-4], %r2282;
	bar.sync 	0;
	@%p187 bra 	$L__BB11_298;
	ld.shared.u32 	%r1941, [%r438];
	shl.b32 	%r1942, %r352, 3;
	add.s32 	%r1944, %r1939, 26112;
	add.s32 	%r1945, %r1944, %r1942;
	ld.shared.u64 	%rd310, [%r1945];
	add.s64 	%rd311, %rd310, %rd25;
	shl.b64 	%rd312, %rd311, 2;
	add.s64 	%rd313, %rd24, %rd312;
	st.global.u32 	[%rd313], %r1941;
	bar.warp.sync 	-1;
	ld.shared.u32 	%r1946, [%r438+1536];
	shl.b32 	%r1947, %r353, 3;
	add.s32 	%r1948, %r1944, %r1947;
	ld.shared.u64 	%rd314, [%r1948];
	add.s64 	%rd315, %rd314, %rd25;
	shl.b64 	%rd316, %rd315, 2;
	add.s64 	%rd317, %rd24, %rd316;
	st.global.u32 	[%rd317+1536], %r1946;
	bar.warp.sync 	-1;
	ld.shared.u32 	%r1949, [%r438+3072];
	shl.b32 	%r1950, %r354, 3;
	add.s32 	%r1951, %r1944, %r1950;
	ld.shared.u64 	%rd318, [%r1951];
	add.s64 	%rd319, %rd318, %rd25;
	shl.b64 	%rd320, %rd319, 2;
	add.s64 	%rd321, %rd24, %rd320;
	st.global.u32 	[%rd321+3072], %r1949;
	bar.warp.sync 	-1;
	ld.shared.u32 	%r1952, [%r438+4608];
	shl.b32 	%r1953, %r355, 3;
	add.s32 	%r1954, %r1944, %r1953;
	ld.shared.u64 	%rd322, [%r1954];
	add.s64 	%rd323, %rd322, %rd25;
	shl.b64 	%rd324, %rd323, 2;
	add.s64 	%rd325, %rd24, %rd324;
	st.global.u32 	[%rd325+4608], %r1952;
	bar.warp.sync 	-1;
	ld.shared.u32 	%r1955, [%r438+6144];
	shl.b32 	%r1956, %r356, 3;
	add.s32 	%r1957, %r1944, %r1956;
	ld.shared.u64 	%rd326, [%r1957];
	add.s64 	%rd327, %rd326, %rd25;
	shl.b64 	%rd328, %rd327, 2;
	add.s64 	%rd329, %rd24, %rd328;
	st.global.u32 	[%rd329+6144], %r1955;
	bar.warp.sync 	-1;
	ld.shared.u32 	%r1958, [%r438+7680];
	shl.b32 	%r1959, %r357, 3;
	add.s32 	%r1960, %r1944, %r1959;
	ld.shared.u64 	%rd330, [%r1960];
	add.s64 	%rd331, %rd330, %rd25;
	shl.b64 	%rd332, %rd331, 2;
	add.s64 	%rd333, %rd24, %rd332;
	st.global.u32 	[%rd333+7680], %r1958;
	bar.warp.sync 	-1;
	ld.shared.u32 	%r1961, [%r438+9216];
	shl.b32 	%r1962, %r358, 3;
	add.s32 	%r1963, %r1944, %r1962;
	ld.shared.u64 	%rd334, [%r1963];
	add.s64 	%rd335, %rd334, %rd25;
	shl.b64 	%rd336, %rd335, 2;
	add.s64 	%rd337, %rd24, %rd336;
	st.global.u32 	[%rd337+9216], %r1961;
	bar.warp.sync 	-1;
	ld.shared.u32 	%r1964, [%r438+10752];
	shl.b32 	%r1965, %r359, 3;
	add.s32 	%r1966, %r1944, %r1965;
	ld.shared.u64 	%rd338, [%r1966];
	add.s64 	%rd339, %rd338, %rd25;
	shl.b64 	%rd340, %rd339, 2;
	add.s64 	%rd341, %rd24, %rd340;
	st.global.u32 	[%rd341+10752], %r1964;
	bar.warp.sync 	-1;
	ld.shared.u32 	%r1967, [%r438+12288];
	shl.b32 	%r1968, %r360, 3;
	add.s32 	%r1969, %r1944, %r1968;
	ld.shared.u64 	%rd342, [%r1969];
	add.s64 	%rd343, %rd342, %rd25;
	shl.b64 	%rd344, %rd343, 2;
	add.s64 	%rd345, %rd24, %rd344;
	st.global.u32 	[%rd345+12288], %r1967;
	bar.warp.sync 	-1;
	ld.shared.u32 	%r1970, [%r438+13824];
	shl.b32 	%r1971, %r361, 3;
	add.s32 	%r1972, %r1944, %r1971;
	ld.shared.u64 	%rd346, [%r1972];
	add.s64 	%rd347, %rd346, %rd25;
	shl.b64 	%rd348, %rd347, 2;
	add.s64 	%rd349, %rd24, %rd348;
	st.global.u32 	[%rd349+13824], %r1970;
	bar.warp.sync 	-1;
	ld.shared.u32 	%r1973, [%r438+15360];
	shl.b32 	%r1974, %r362, 3;
	add.s32 	%r1975, %r1944, %r1974;
	ld.shared.u64 	%rd350, [%r1975];
	add.s64 	%rd351, %rd350, %rd25;
	shl.b64 	%rd352, %rd351, 2;
	add.s64 	%rd353, %rd24, %rd352;
	st.global.u32 	[%rd353+15360], %r1973;
	bar.warp.sync 	-1;
	ld.shared.u32 	%r1976, [%r438+16896];
	shl.b32 	%r1977, %r363, 3;
	add.s32 	%r1978, %r1944, %r1977;
	ld.shared.u64 	%rd354, [%r1978];
	add.s64 	%rd355, %rd354, %rd25;
	shl.b64 	%rd356, %rd355, 2;
	add.s64 	%rd357, %rd24, %rd356;
	st.global.u32 	[%rd357+16896], %r1976;
	bar.warp.sync 	-1;
	ld.shared.u32 	%r1979, [%r438+18432];
	shl.b32 	%r1980, %r364, 3;
	add.s32 	%r1981, %r1944, %r1980;
	ld.shared.u64 	%rd358, [%r1981];
	add.s64 	%rd359, %rd358, %rd25;
	shl.b64 	%rd360, %rd359, 2;
	add.s64 	%rd361, %rd24, %rd360;
	st.global.u32 	[%rd361+18432], %r1979;
	bar.warp.sync 	-1;
	ld.shared.u32 	%r1982, [%r438+19968];
	shl.b32 	%r1983, %r365, 3;
	add.s32 	%r1984, %r1944, %r1983;
	ld.shared.u64 	%rd362, [%r1984];
	add.s64 	%rd363, %rd362, %rd25;
	shl.b64 	%rd364, %rd363, 2;
	add.s64 	%rd365, %rd24, %rd364;
	st.global.u32 	[%rd365+19968], %r1982;
	bar.warp.sync 	-1;
	ld.shared.u32 	%r1985, [%r438+21504];
	shl.b32 	%r1986, %r366, 3;
	add.s32 	%r1987, %r1944, %r1986;
	ld.shared.u64 	%rd366, [%r1987];
	add.s64 	%rd367, %rd366, %rd25;
	shl.b64 	%rd368, %rd367, 2;
	add.s64 	%rd369, %rd24, %rd368;
	st.global.u32 	[%rd369+21504], %r1985;
	bar.warp.sync 	-1;
	ld.shared.u32 	%r1988, [%r438+23040];
	shl.b32 	%r1989, %r367, 3;
	add.s32 	%r1990, %r1944, %r1989;
	ld.shared.u64 	%rd370, [%r1990];
	add.s64 	%rd371, %rd370, %rd25;
	shl.b64 	%rd372, %rd371, 2;
	add.s64 	%rd373, %rd24, %rd372;
	st.global.u32 	[%rd373+23040], %r1988;
	bar.warp.sync 	-1;
	ld.shared.u32 	%r1991, [%r438+24576];
	shl.b32 	%r1992, %r368, 3;
	add.s32 	%r1993, %r1944, %r1992;
	ld.shared.u64 	%rd374, [%r1993];
	add.s64 	%rd375, %rd374, %rd25;
	shl.b64 	%rd376, %rd375, 2;
	add.s64 	%rd377, %rd24, %rd376;
	st.global.u32 	[%rd377+24576], %r1991;
	bar.warp.sync 	-1;
	bra.uni 	$L__BB11_333;
$L__BB11_298:
	ld.param.u32 	%r2093, [_ZN3cub18CUB_300001_SM_10006detail10radix_sort29DeviceRadixSortOnesweepKernelINS1_5radix10policy_hubIiiyE10Policy1000ELNS0_9SortOrderE0EiiyiiNS1_21identity_decomposer_tEEEvPT5_SB_PT3_PKSC_PT1_PKSG_PT2_PKSK_T4_iiT6__param_8];
	mad.lo.s32 	%r439, %r3, -6528, %r2093;
	shl.b32 	%r1994, %r352, 3;
	add.s32 	%r1996, %r1939, %r1994;
	ld.shared.u64 	%rd26, [%r1996+26112];
	setp.ge.s32 	%p188, %r437, %r439;
	@%p188 bra 	$L__BB11_300;
	ld.shared.u32 	%r1997, [%r438];
	add.s64 	%rd378, %rd26, %rd25;
	shl.b64 	%rd379, %rd378, 2;
	add.s64 	%rd380, %rd24, %rd379;
	st.global.u32 	[%rd380], %r1997;
$L__BB11_300:
	bar.warp.sync 	-1;
	shl.b32 	%r1998, %r353, 3;
	add.s32 	%r2000, %r1939, %r1998;
	ld.shared.u64 	%rd27, [%r2000+26112];
	add.s32 	%r2001, %r437, 384;
	setp.ge.s32 	%p189, %r2001, %r439;
	@%p189 bra 	$L__BB11_302;
	ld.shared.u32 	%r2002, [%r438+1536];
	add.s64 	%rd381, %rd27, %rd25;
	shl.b64 	%rd382, %rd381, 2;
	add.s64 	%rd383, %rd24, %rd382;
	st.global.u32 	[%rd383+1536], %r2002;
$L__BB11_302:
	bar.warp.sync 	-1;
	shl.b32 	%r2003, %r354, 3;
	add.s32 	%r2005, %r1939, %r2003;
	ld.shared.u64 	%rd28, [%r2005+26112];
	add.s32 	%r2006, %r437, 768;
	setp.ge.s32 	%p190, %r2006, %r439;
	@%p190 bra 	$L__BB11_304;
	ld.shared.u32 	%r2007, [%r438+3072];
	add.s64 	%rd384, %rd28, %rd25;
	shl.b64 	%rd385, %rd384, 2;
	add.s64 	%rd386, %rd24, %rd385;
	st.global.u32 	[%rd386+3072], %r2007;
$L__BB11_304:
	bar.warp.sync 	-1;
	shl.b32 	%r2008, %r355, 3;
	add.s32 	%r2010, %r1939, %r2008;
	ld.shared.u64 	%rd29, [%r2010+26112];
	add.s32 	%r2011, %r437, 1152;
	setp.ge.s32 	%p191, %r2011, %r439;
	@%p191 bra 	$L__BB11_306;
	ld.shared.u32 	%r2012, [%r438+4608];
	add.s64 	%rd387, %rd29, %rd25;
	shl.b64 	%rd388, %rd387, 2;
	add.s64 	%rd389, %rd24, %rd388;
	st.global.u32 	[%rd389+4608], %r2012;
$L__BB11_306:
	bar.warp.sync 	-1;
	shl.b32 	%r2013, %r356, 3;
	add.s32 	%r2015, %r1939, %r2013;
	ld.shared.u64 	%rd30, [%r2015+26112];
	add.s32 	%r2016, %r437, 1536;
	setp.ge.s32 	%p192, %r2016, %r439;
	@%p192 bra 	$L__BB11_308;
	ld.shared.u32 	%r2017, [%r438+6144];
	add.s64 	%rd390, %rd30, %rd25;
	shl.b64 	%rd391, %rd390, 2;
	add.s64 	%rd392, %rd24, %rd391;
	st.global.u32 	[%rd392+6144], %r2017;
$L__BB11_308:
	bar.warp.sync 	-1;
	shl.b32 	%r2018, %r357, 3;
	add.s32 	%r2020, %r1939, %r2018;
	ld.shared.u64 	%rd31, [%r2020+26112];
	add.s32 	%r2021, %r437, 1920;
	setp.ge.s32 	%p193, %r2021, %r439;
	@%p193 bra 	$L__BB11_310;
	ld.shared.u32 	%r2022, [%r438+7680];
	add.s64 	%rd393, %rd31, %rd25;
	shl.b64 	%rd394, %rd393, 2;
	add.s64 	%rd395, %rd24, %rd394;
	st.global.u32 	[%rd395+7680], %r2022;
$L__BB11_310:
	bar.warp.sync 	-1;
	shl.b32 	%r2023, %r358, 3;
	add.s32 	%r2025, %r1939, %r2023;
	ld.shared.u64 	%rd32, [%r2025+26112];
	add.s32 	%r2026, %r437, 2304;
	setp.ge.s32 	%p194, %r2026, %r439;
	@%p194 bra 	$L__BB11_312;
	ld.shared.u32 	%r2027, [%r438+9216];
	add.s64 	%rd396, %rd32, %rd25;
	shl.b64 	%rd397, %rd396, 2;
	add.s64 	%rd398, %rd24, %rd397;
	st.global.u32 	[%rd398+9216], %r2027;
$L__BB11_312:
	bar.warp.sync 	-1;
	shl.b32 	%r2028, %r359, 3;
	add.s32 	%r2030, %r1939, %r2028;
	ld.shared.u64 	%rd33, [%r2030+26112];
	add.s32 	%r2031, %r437, 2688;
	setp.ge.s32 	%p195, %r2031, %r439;
	@%p195 bra 	$L__BB11_314;
	ld.shared.u32 	%r2032, [%r438+10752];
	add.s64 	%rd399, %rd33, %rd25;
	shl.b64 	%rd400, %rd399, 2;
	add.s64 	%rd401, %rd24, %rd400;
	st.global.u32 	[%rd401+10752], %r2032;
$L__BB11_314:
	bar.warp.sync 	-1;
	shl.b32 	%r2033, %r360, 3;
	add.s32 	%r2035, %r1939, %r2033;
	ld.shared.u64 	%rd34, [%r2035+26112];
	or.b32  	%r2036, %r437, 3072;
	setp.ge.s32 	%p196, %r2036, %r439;
	@%p196 bra 	$L__BB11_316;
	ld.shared.u32 	%r2037, [%r438+12288];
	add.s64 	%rd402, %rd34, %rd25;
	shl.b64 	%rd403, %rd402, 2;
	add.s64 	%rd404, %rd24, %rd403;
	st.global.u32 	[%rd404+12288], %r2037;
$L__BB11_316:
	bar.warp.sync 	-1;
	shl.b32 	%r2038, %r361, 3;
	add.s32 	%r2040, %r1939, %r2038;
	ld.shared.u64 	%rd35, [%r2040+26112];
	add.s32 	%r2041, %r437, 3456;
	setp.ge.s32 	%p197, %r2041, %r439;
	@%p197 bra 	$L__BB11_318;
	ld.shared.u32 	%r2042, [%r438+13824];
	add.s64 	%rd405, %rd35, %rd25;
	shl.b64 	%rd406, %rd405, 2;
	add.s64 	%rd407, %rd24, %rd406;
	st.global.u32 	[%rd407+13824], %r2042;
$L__BB11_318:
	bar.warp.sync 	-1;
	shl.b32 	%r2043, %r362, 3;
	add.s32 	%r2045, %r1939, %r2043;
	ld.shared.u64 	%rd36, [%r2045+26112];
	add.s32 	%r2046, %r437, 3840;
	setp.ge.s32 	%p198, %r2046, %r439;
	@%p198 bra 	$L__BB11_320;
	ld.shared.u32 	%r2047, [%r438+15360];
	add.s64 	%rd408, %rd36, %rd25;
	shl.b64 	%rd409, %rd408, 2;
	add.s64 	%rd410, %rd24, %rd409;
	st.global.u32 	[%rd410+15360], %r2047;
$L__BB11_320:
	bar.warp.sync 	-1;
	shl.b32 	%r2048, %r363, 3;
	add.s32 	%r2050, %r1939, %r2048;
	ld.shared.u64 	%rd37, [%r2050+26112];
	add.s32 	%r2051, %r437, 4224;
	setp.ge.s32 	%p199, %r2051, %r439;
	@%p199 bra 	$L__BB11_322;
	ld.shared.u32 	%r2052, [%r438+16896];
	add.s64 	%rd411, %rd37, %rd25;
	shl.b64 	%rd412, %rd411, 2;
	add.s64 	%rd413, %rd24, %rd412;
	st.global.u32 	[%rd413+16896], %r2052;
$L__BB11_322:
	bar.warp.sync 	-1;
	shl.b32 	%r2053, %r364, 3;
	add.s32 	%r2055, %r1939, %r2053;
	ld.shared.u64 	%rd38, [%r2055+26112];
	add.s32 	%r2056, %r437, 4608;
	setp.ge.s32 	%p200, %r2056, %r439;
	@%p200 bra 	$L__BB11_324;
	ld.shared.u32 	%r2057, [%r438+18432];
	add.s64 	%rd414, %rd38, %rd25;
	shl.b64 	%rd415, %rd414, 2;
	add.s64 	%rd416, %rd24, %rd415;
	st.global.u32 	[%rd416+18432], %r2057;
$L__BB11_324:
	bar.warp.sync 	-1;
	shl.b32 	%r2058, %r365, 3;
	add.s32 	%r2060, %r1939, %r2058;
	ld.shared.u64 	%rd39, [%r2060+26112];
	add.s32 	%r2061, %r437, 4992;
	setp.ge.s32 	%p201, %r2061, %r439;
	@%p201 bra 	$L__BB11_326;
	ld.shared.u32 	%r2062, [%r438+19968];
	add.s64 	%rd417, %rd39, %rd25;
	shl.b64 	%rd418, %rd417, 2;
	add.s64 	%rd419, %rd24, %rd418;
	st.global.u32 	[%rd419+19968], %r2062;
$L__BB11_326:
	bar.warp.sync 	-1;
	shl.b32 	%r2063, %r366, 3;
	add.s32 	%r2065, %r1939, %r2063;
	ld.shared.u64 	%rd40, [%r2065+26112];
	add.s32 	%r2066, %r437, 5376;
	setp.ge.s32 	%p202, %r2066, %r439;
	@%p202 bra 	$L__BB11_328;
	ld.shared.u32 	%r2067, [%r438+21504];
	add.s64 	%rd420, %rd40, %rd25;
	shl.b64 	%rd421, %rd420, 2;
	add.s64 	%rd422, %rd24, %rd421;
	st.global.u32 	[%rd422+21504], %r2067;
$L__BB11_328:
	bar.warp.sync 	-1;
	shl.b32 	%r2068, %r367, 3;
	add.s32 	%r2070, %r1939, %r2068;
	ld.shared.u64 	%rd41, [%r2070+26112];
	add.s32 	%r2071, %r437, 5760;
	setp.ge.s32 	%p203, %r2071, %r439;
	@%p203 bra 	$L__BB11_330;
	ld.shared.u32 	%r2072, [%r438+23040];
	add.s64 	%rd423, %rd41, %rd25;
	shl.b64 	%rd424, %rd423, 2;
	add.s64 	%rd425, %rd24, %rd424;
	st.global.u32 	[%rd425+23040], %r2072;
$L__BB11_330:
	bar.warp.sync 	-1;
	shl.b32 	%r2073, %r368, 3;
	add.s32 	%r2075, %r1939, %r2073;
	ld.shared.u64 	%rd426, [%r2075+26112];
	add.s64 	%rd42, %rd426, %rd25;
	or.b32  	%r2076, %r437, 6144;
	setp.ge.s32 	%p204, %r2076, %r439;
	@%p204 bra 	$L__BB11_332;
	ld.shared.u32 	%r2077, [%r438+24576];
	shl.b64 	%rd427, %rd42, 2;
	add.s64 	%rd428, %rd24, %rd427;
	st.global.u32 	[%rd428+24576], %r2077;
$L__BB11_332:
	bar.warp.sync 	-1;
$L__BB11_333:
	ret;

}


// ===== COMPILED SASS (sm_100) =====

	.target	sm_100

	.elftype	@"ET_EXEC"


//--------------------- .note.nv.tkinfo           --------------------------
	.section	.note.nv.tkinfo,"",@"SHT_NOTE"
	.sectionflags	@"SHF_NOTE_NV_TKINFO"
	.tkinfo
        /*0018*/ 	.word	0x00000002
        /*0030*/ 	.string	""
        /*0030*/ 	.string	"ptxas"
        /*0030*/ 	.string	"Cuda compilation tools, release 13.0, V13.0.88"
        /*0030*/ 	.string	"Build cuda_13.0.r13.0/compiler.36424714_0"
        /*0030*/ 	.string	"-arch sm_100 -m 64 "



//--------------------- .note.nv.cuinfo           --------------------------
	.section	.note.nv.cuinfo,"",@"SHT_NOTE"
	.sectionflags	@"SHF_NOTE_NV_CUINFO"
        /*0018*/ 	.short	0x0002
        /*001a*/ 	.short	0x0064
        /*001c*/ 	.short	0x0082
	.zero		2


//--------------------- .nv.info                  --------------------------
	.section	.nv.info,"",@"SHT_CUDA_INFO"
	.align	4


	//----- nvinfo : EIATTR_REGCOUNT
	.align		4
        /*0000*/ 	.byte	0x04, 0x2f
        /*0002*/ 	.short	(.L_48 - .L_47)
	.align		4
.L_47:
        /*0004*/ 	.word	index@(_Z11findClosestPfS_PiS0_iii)
        /*0008*/ 	.word	0x00000020


	//----- nvinfo : EIATTR_FRAME_SIZE
	.align		4
.L_48:
        /*000c*/ 	.byte	0x04, 0x11
        /*000e*/ 	.short	(.L_50 - .L_49)
	.align		4
.L_49:
        /*0010*/ 	.word	index@(_Z11findClosestPfS_PiS0_iii)
        /*0014*/ 	.word	0x00000000


	//----- nvinfo : EIATTR_REGCOUNT
	.align		4
.L_50:
        /*0018*/ 	.byte	0x04, 0x2f
        /*001a*/ 	.short	(.L_52 - .L_51)
	.align		4
.L_51:
        /*001c*/ 	.word	index@(_Z9findDeltaPii)
        /*0020*/ 	.word	0x0000000e


	//----- nvinfo : EIATTR_FRAME_SIZE
	.align		4
.L_52:
        /*0024*/ 	.byte	0x04, 0x11
        /*0026*/ 	.short	(.L_54 - .L_53)
	.align		4
.L_53:
        /*0028*/ 	.word	index@(_Z9findDeltaPii)
        /*002c*/ 	.word	0x00000000


	//----- nvinfo : EIATTR_REGCOUNT
	.align		4
.L_54:
        /*0030*/ 	.byte	0x04, 0x2f
        /*0032*/ 	.short	(.L_56 - .L_55)
	.align		4
.L_55:
        /*0034*/ 	.word	index@(_Z13updateCentersPfPiS0_S0_S_iii)
        /*0038*/ 	.word	0x0000001a


	//----- nvinfo : EIATTR_FRAME_SIZE
	.align		4
.L_56:
        /*003c*/ 	.byte	0x04, 0x11
        /*003e*/ 	.short	(.L_58 - .L_57)
	.align		4
.L_57:
        /*0040*/ 	.word	index@(_Z13updateCentersPfPiS0_S0_S_iii)
        /*0044*/ 	.word	0x00000000


	//----- nvinfo : EIATTR_REGCOUNT
	.align		4
.L_58:
        /*0048*/ 	.byte	0x04, 0x2f
        /*004a*/ 	.short	(.L_60 - .L_59)
	.align		4
.L_59:
        /*004c*/ 	.word	index@(_Z13divideCentersPfPiS_i)
        /*0050*/ 	.word	0x0000001f


	//----- nvinfo : EIATTR_FRAME_SIZE
	.align		4
.L_60:
        /*0054*/ 	.byte	0x04, 0x11
        /*0056*/ 	.short	(.L_62 - .L_61)
	.align		4
.L_61:
        /*0058*/ 	.word	index@($__internal_0_$__cuda_sm3x_div_rn_noftz_f32_slowpath)
        /*005c*/ 	.word	0x00000008


	//----- nvinfo : EIATTR_FRAME_SIZE
	.align		4
.L_62:
        /*0060*/ 	.byte	0x04, 0x11
        /*0062*/ 	.short	(.L_64 - .L_63)
	.align		4
.L_63:
        /*0064*/ 	.word	index@(_Z13divideCentersPfPiS_i)
        /*0068*/ 	.word	0x00000008


	//----- nvinfo : EIATTR_REGCOUNT
	.align		4
.L_64:
        /*006c*/ 	.byte	0x04, 0x2f
        /*006e*/ 	.short	(.L_66 - .L_65)
	.align		4
.L_65:
        /*0070*/ 	.word	index@(_ZN3cub18CUB_300001_SM_10006detail11EmptyKernelIvEEvv)
        /*0074*/ 	.word	0x00000004


	//----- nvinfo : EIATTR_FRAME_SIZE
	.align		4
.L_66:
        /*0078*/ 	.byte	0x04, 0x11
        /*007a*/ 	.short	(.L_68 - .L_67)
	.align		4
.L_67:
        /*007c*/ 	.word	index@(_ZN3cub18CUB_300001_SM_10006detail11EmptyKernelIvEEvv)
        /*0080*/ 	.word	0x00000000


	//----- nvinfo : EIATTR_REGCOUNT
	.align		4
.L_68:
        /*0084*/ 	.byte	0x04, 0x2f
        /*0086*/ 	.short	(.L_70 - .L_69)
	.align		4
.L_69:
        /*0088*/ 	.word	index@(_ZN3cub18CUB_300001_SM_10006detail8for_each13static_kernelINS2_12policy_hub_t12policy_500_tEmN6thrust24THRUST_300001_SM_1000_NS8cuda_cub20__uninitialized_fill7functorINS7_10device_ptrIiEEiEEEEvT0_T1_)
        /*008c*/ 	.word	0x00000008


	//----- nvinfo : EIATTR_FRAME_SIZE
	.align		4
.L_70:
        /*0090*/ 	.byte	0x04, 0x11
        /*0092*/ 	.short	(.L_72 - .L_71)
	.align		4
.L_71:
        /*0094*/ 	.word	index@(_ZN3cub18CUB_300001_SM_10006detail8for_each13static_kernelINS2_12policy_hub_t12policy_500_tEmN6thrust24THRUST_300001_SM_1000_NS8cuda_cub20__uninitialized_fill7functorINS7_10device_ptrIiEEiEEEEvT0_T1_)
        /*0098*/ 	.word	0x00000000


	//----- nvinfo : EIATTR_REGCOUNT
	.align		4
.L_72:
        /*009c*/ 	.byte	0x04, 0x2f
        /*009e*/ 	.short	(.L_74 - .L_73)
	.align		4
.L_73:
        /*00a0*/ 	.word	index@(_ZN3cub18CUB_300001_SM_10006detail9transform16transform_kernelINS2_10policy_hubILb1EN4cuda3std3__45tupleIJN6thrust24THRUST_300001_SM_1000_NS17counting_iteratorIiNSA_11use_defaultESC_SC_EEEEEE10policy1000EiNS7_10__identityENSA_6detail15normal_iteratorINSA_10device_ptrIiEEEEJSD_EEEvT0_iT1_T2_DpNS2_10kernel_argIT3_EE)
        /*00a4*/ 	.word	0x00000020


	//----- nvinfo : EIATTR_FRAME_SIZE
	.align		4
.L_74:
        /*00a8*/ 	.byte	0x04, 0x11
        /*00aa*/ 	.short	(.L_76 - .L_75)
	.align		4
.L_75:
        /*00ac*/ 	.word	index@(_ZN3cub18CUB_300001_SM_10006detail9transform16transform_kernelINS2_10policy_hubILb1EN4cuda3std3__45tupleIJN6thrust24THRUST_300001_SM_1000_NS17counting_iteratorIiNSA_11use_defaultESC_SC_EEEEEE10policy1000EiNS7_10__identityENSA_6detail15normal_iteratorINSA_10device_ptrIiEEEEJSD_EEEvT0_iT1_T2_DpNS2_10kernel_argIT3_EE)
        /*00b0*/ 	.word	0x00000000


	//----- nvinfo : EIATTR_REGCOUNT
	.align		4
.L_76:
        /*00b4*/ 	.byte	0x04, 0x2f
        /*00b6*/ 	.short	(.L_78 - .L_77)
	.align		4
.L_77:
        /*00b8*/ 	.word	index@(_ZN3cub18CUB_300001_SM_10006detail9transform16transform_kernelINS2_10policy_hubILb1EN4cuda3std3__45tupleIJN6thrust24THRUST_300001_SM_1000_NS17counting_iteratorIiNSA_11use_defaultESC_SC_EEEEEE10policy1000ElNS7_10__identityENSA_6detail15normal_iteratorINSA_10device_ptrIiEEEEJSD_EEEvT0_iT1_T2_DpNS2_10kernel_argIT3_EE)
        /*00bc*/ 	.word	0x0000001e


	//----- nvinfo : EIATTR_FRAME_SIZE
	.align		4
.L_78:
        /*00c0*/ 	.byte	0x04, 0x11
        /*00c2*/ 	.short	(.L_80 - .L_79)
	.align		4
.L_79:
        /*00c4*/ 	.word	index@(_ZN3cub18CUB_300001_SM_10006detail9transform16transform_kernelINS2_10policy_hubILb1EN4cuda3std3__45tupleIJN6thrust24THRUST_300001_SM_1000_NS17counting_iteratorIiNSA_11use_defaultESC_SC_EEEEEE10policy1000ElNS7_10__identityENSA_6detail15normal_iteratorINSA_10device_ptrIiEEEEJSD_EEEvT0_iT1_T2_DpNS2_10kernel_argIT3_EE)
        /*00c8*/ 	.word	0x00000000


	//----- nvinfo : EIATTR_REGCOUNT
	.align		4
.L_80:
        /*00cc*/ 	.byte	0x04, 0x2f
        /*00ce*/ 	.short	(.L_82 - .L_81)
	.align		4
.L_81:
        /*00d0*/ 	.word	index@(_ZN3cub18CUB_300001_SM_10006detail10radix_sort31DeviceRadixSortSingleTileKernelINS1_5radix10policy_hubIiiyE10Policy1000ELNS0_9SortOrderE0EiiyNS1_21identity_decomposer_tEEEvPKT1_PSA_PKT2_PSE_T3_iiT4_)
        /*00d4*/ 	.word	0x00000099


	//----- nvinfo : EIATTR_FRAME_SIZE
	.align		4
.L_82:
        /*00d8*/ 	.byte	0x04, 0x11
        /*00da*/ 	.short	(.L_84 - .L_83)
	.align		4
.L_83:
        /*00dc*/ 	.word	index@(_ZN3cub18CUB_300001_SM_10006detail10radix_sort31DeviceRadixSortSingleTileKernelINS1_5radix10policy_hubIiiyE10Policy1000ELNS0_9SortOrderE0EiiyNS1_21identity_decomposer_tEEEvPKT1_PSA_PKT2_PSE_T3_iiT4_)
        /*00e0*/ 	.word	0x00000000


	//----- nvinfo : EIATTR_REGCOUNT
	.align		4
.L_84:
        /*00e4*/ 	.byte	0x04, 0x2f
        /*00e6*/ 	.short	(.L_86 - .L_85)
	.align		4
.L_85:
        /*00e8*/ 	.word	index@(_ZN3cub18CUB_300001_SM_10006detail10radix_sort30DeviceRadixSortHistogramKernelINS1_5radix10policy_hubIiiyE10Policy1000ELNS0_9SortOrderE0EiyNS1_21identity_decomposer_tEEEvPT2_PKT1_SA_iiT3_)
        /*00ec*/ 	.word	0x00000020


	//----- nvinfo : EIATTR_FRAME_SIZE
	.align		4
.L_86:
        /*00f0*/ 	.byte	0x04, 0x11
        /*00f2*/ 	.short	(.L_88 - .L_87)
	.align		4
.L_87:
        /*00f4*/ 	.word	index@(_ZN3cub18CUB_300001_SM_10006detail10radix_sort30DeviceRadixSortHistogramKernelINS1_5radix10policy_hubIiiyE10Policy1000ELNS0_9SortOrderE0EiyNS1_21identity_decomposer_tEEEvPT2_PKT1_SA_iiT3_)
        /*00f8*/ 	.word	0x00000000


	//----- nvinfo : EIATTR_REGCOUNT
	.align		4
.L_88:
        /*00fc*/ 	.byte	0x04, 0x2f
        /*00fe*/ 	.short	(.L_90 - .L_89)
	.align		4
.L_89:
        /*0100*/ 	.word	index@(_ZN3cub18CUB_300001_SM_10006detail10radix_sort33DeviceRadixSortExclusiveSumKernelINS1_5radix10policy_hubIiiyE10Policy1000EyEEvPT0_)
        /*0104*/ 	.word	0x00000020


	//----- nvinfo : EIATTR_FRAME_SIZE
	.align		4
.L_90:
        /*0108*/ 	.byte	0x04, 0x11
        /*010a*/ 	.short	(.L_92 - .L_91)
	.align		4
.L_91:
        /*010c*/ 	.word	index@(_ZN3cub18CUB_300001_SM_10006detail10radix_sort33DeviceRadixSortExclusiveSumKernelINS1_5radix10policy_hubIiiyE10Policy1000EyEEvPT0_)
        /*0110*/ 	.word	0x00000000


	//----- nvinfo : EIATTR_REGCOUNT
	.align		4
.L_92:
        /*0114*/ 	.byte	0x04, 0x2f
        /*0116*/ 	.short	(.L_94 - .L_93)
	.align		4
.L_93:
        /*0118*/ 	.word	index@(_ZN3cub18CUB_300001_SM_10006detail10radix_sort29DeviceRadixSortOnesweepKernelINS1_5radix10policy_hubIiiyE10Policy1000ELNS0_9SortOrderE0EiiyiiNS1_21identity_decomposer_tEEEvPT5_SB_PT3_PKSC_PT1_PKSG_PT2_PKSK_T4_iiT6_)
        /*011c*/ 	.word	0x00000049


	//----- nvinfo : EIATTR_FRAME_SIZE
	.align		4
.L_94:
        /*0120*/ 	.byte	0x04, 0x11
        /*0122*/ 	.short	(.L_96 - .L_95)
	.align		4
.L_95:
        /*0124*/ 	.word	index@(_ZN3cub18CUB_300001_SM_10006detail10radix_sort29DeviceRadixSortOnesweepKernelINS1_5radix10policy_hubIiiyE10Policy1000ELNS0_9SortOrderE0EiiyiiNS1_21identity_decomposer_tEEEvPT5_SB_PT3_PKSC_PT1_PKSG_PT2_PKSK_T4_iiT6_)
        /*0128*/ 	.word	0x00000000


	//----- nvinfo : EIATTR_MIN_STACK_SIZE
	.align		4
.L_96:
        /*012c*/ 	.byte	0x04, 0x12
        /*012e*/ 	.short	(.L_98 - .L_97)
	.align		4
.L_97:
        /*0130*/ 	.word	index@(_ZN3cub18CUB_300001_SM_10006detail10radix_sort29DeviceRadixSortOnesweepKernelINS1_5radix10policy_hubIiiyE10Policy1000ELNS0_9SortOrderE0EiiyiiNS1_21identity_decomposer_tEEEvPT5_SB_PT3_PKSC_PT1_PKSG_PT2_PKSK_T4_iiT6_)
        /*0134*/ 	.word	0x00000000


	//----- nvinfo : EIATTR_MIN_STACK_SIZE
	.align		4
.L_98:
        /*0138*/ 	.byte	0x04, 0x12
        /*013a*/ 	.short	(.L_100 - .L_99)
	.align		4
.L_99:
        /*013c*/ 	.word	index@(_ZN3cub18CUB_300001_SM_10006detail10radix_sort33DeviceRadixSortExclusiveSumKernelINS1_5radix10policy_hubIiiyE10Policy1000EyEEvPT0_)
        /*0140*/ 	.word	0x00000000


	//----- nvinfo : EIATTR_MIN_STACK_SIZE
	.align		4
.L_100:
        /*0144*/ 	.byte	0x04, 0x12
        /*0146*/ 	.short	(.L_102 - .L_101)
	.align		4
.L_101:
        /*0148*/ 	.word	index@(_ZN3cub18CUB_300001_SM_10006detail10radix_sort30DeviceRadixSortHistogramKernelINS1_5radix10policy_hubIiiyE10Policy1000ELNS0_9SortOrderE0EiyNS1_21identity_decomposer_tEEEvPT2_PKT1_SA_iiT3_)
        /*014c*/ 	.word	0x00000000


	//----- nvinfo : EIATTR_MIN_STACK_SIZE
	.align		4
.L_102:
        /*0150*/ 	.byte	0x04, 0x12
        /*0152*/ 	.short	(.L_104 - .L_103)
	.align		4
.L_103:
        /*0154*/ 	.word	index@(_ZN3cub18CUB_300001_SM_10006detail10radix_sort31DeviceRadixSortSingleTileKernelINS1_5radix10policy_hubIiiyE10Policy1000ELNS0_9SortOrderE0EiiyNS1_21identity_decomposer_tEEEvPKT1_PSA_PKT2_PSE_T3_iiT4_)
        /*0158*/ 	.word	0x00000000


	//----- nvinfo : EIATTR_MIN_STACK_SIZE
	.align		4
.L_104:
        /*015c*/ 	.byte	0x04, 0x12
        /*015e*/ 	.short	(.L_106 - .L_105)
	.align		4
.L_105:
        /*0160*/ 	.word	index@(_ZN3cub18CUB_300001_SM_10006detail9transform16transform_kernelINS2_10policy_hubILb1EN4cuda3std3__45tupleIJN6thrust24THRUST_300001_SM_1000_NS17counting_iteratorIiNSA_11use_defaultESC_SC_EEEEEE10policy1000ElNS7_10__identityENSA_6detail15normal_iteratorINSA_10device_ptrIiEEEEJSD_EEEvT0_iT1_T2_DpNS2_10kernel_argIT3_EE)
        /*0164*/ 	.word	0x00000000


	//----- nvinfo : EIATTR_MIN_STACK_SIZE
	.align		4
.L_106:
        /*0168*/ 	.byte	0x04, 0x12
        /*016a*/ 	.short	(.L_108 - .L_107)
	.align		4
.L_107:
        /*016c*/ 	.word	index@(_ZN3cub18CUB_300001_SM_10006detail9transform16transform_kernelINS2_10policy_hubILb1EN4cuda3std3__45tupleIJN6thrust24THRUST_300001_SM_1000_NS17counting_iteratorIiNSA_11use_defaultESC_SC_EEEEEE10policy1000EiNS7_10__identityENSA_6detail15normal_iteratorINSA_10device_ptrIiEEEEJSD_EEEvT0_iT1_T2_DpNS2_10kernel_argIT3_EE)
        /*0170*/ 	.word	0x00000000


	//----- nvinfo : EIATTR_MIN_STACK_SIZE
	.align		4
.L_108:
        /*0174*/ 	.byte	0x04, 0x12
        /*0176*/ 	.short	(.L_110 - .L_109)
	.align		4
.L_109:
        /*0178*/ 	.word	index@(_ZN3cub18CUB_300001_SM_10006detail8for_each13static_kernelINS2_12policy_hub_t12policy_500_tEmN6thrust24THRUST_300001_SM_1000_NS8cuda_cub20__uninitialized_fill7functorINS7_10device_ptrIiEEiEEEEvT0_T1_)
        /*017c*/ 	.word	0x00000000


	//----- nvinfo : EIATTR_MIN_STACK_SIZE
	.align		4
.L_110:
        /*0180*/ 	.byte	0x04, 0x12
        /*0182*/ 	.short	(.L_112 - .L_111)
	.align		4
.L_111:
        /*0184*/ 	.word	index@(_ZN3cub18CUB_300001_SM_10006detail11EmptyKernelIvEEvv)
        /*0188*/ 	.word	0x00000000


	//----- nvinfo : EIATTR_MIN_STACK_SIZE
	.align		4
.L_112:
        /*018c*/ 	.byte	0x04, 0x12
        /*018e*/ 	.short	(.L_114 - .L_113)
	.align		4
.L_113:
        /*0190*/ 	.word	index@(_Z13divideCentersPfPiS_i)
        /*0194*/ 	.word	0x00000008


	//----- nvinfo : EIATTR_MIN_STACK_SIZE
	.align		4
.L_114:
        /*0198*/ 	.byte	0x04, 0x12
        /*019a*/ 	.short	(.L_116 - .L_115)
	.align		4
.L_115:
        /*019c*/ 	.word	index@(_Z13updateCentersPfPiS0_S0_S_iii)
        /*01a0*/ 	.word	0x00000000


	//----- nvinfo : EIATTR_MIN_STACK_SIZE
	.align		4
.L_116:
        /*01a4*/ 	.byte	0x04, 0x12
        /*01a6*/ 	.short	(.L_118 - .L_117)
	.align		4
.L_117:
        /*01a8*/ 	.word	index@(_Z9findDeltaPii)
        /*01ac*/ 	.word	0x00000000


	//----- nvinfo : EIATTR_MIN_STACK_SIZE
	.align		4
.L_118:
        /*01b0*/ 	.byte	0x04, 0x12
        /*01b2*/ 	.short	(.L_120 - .L_119)
	.align		4
.L_119:
        /*01b4*/ 	.word	index@(_Z11findClosestPfS_PiS0_iii)
        /*01b8*/ 	.word	0x00000000
.L_120:


//--------------------- .nv.compat                --------------------------
	.section	.nv.compat,"",@"SHT_CUDA_COMPAT_INFO"
	.align	4
        /*0000*/ 	.byte	0x02, 0x09, 0x00, 0x00, 0x02, 0x02, 0x01, 0x00, 0x02, 0x05, 0x05, 0x00, 0x03, 0x07, 0x01, 0x01
        /*0010*/ 	.byte	0x02, 0x03, 0x00, 0x00, 0x02, 0x06, 0x01, 0x00, 0x04, 0x0b, 0x08, 0x00, 0x01, 0x00, 0x00, 0x00
        /*0020*/ 	.byte	0x00, 0x00, 0x00, 0x00


//--------------------- .nv.info._ZN3cub18CUB_300001_SM_10006detail10radix_sort29DeviceRadixSortOnesweepKernelINS1_5radix10policy_hubIiiyE10Policy1000ELNS0_9SortOrderE0EiiyiiNS1_21identity_decomposer_tEEEvPT5_SB_PT3_PKSC_PT1_PKSG_PT2_PKSK_T4_iiT6_ --------------------------
	.section	.nv.info._ZN3cub18CUB_300001_SM_10006detail10radix_sort29DeviceRadixSortOnesweepKernelINS1_5radix10policy_hubIiiyE10Policy1000ELNS0_9SortOrderE0EiiyiiNS1_21identity_decomposer_tEEEvPT5_SB_PT3_PKSC_PT1_PKSG_PT2_PKSK_T4_iiT6_,"",@"SHT_CUDA_INFO"
	.sectionflags	@""
	.align	4


	//----- nvinfo : EIATTR_CUDA_API_VERSION
	.align		4
        /*0000*/ 	.byte	0x04, 0x37
        /*0002*/ 	.short	(.L_122 - .L_121)
.L_121:
        /*0004*/ 	.word	0x00000082


	//----- nvinfo : EIATTR_KPARAM_INFO
	.align		4
.L_122:
        /*0008*/ 	.byte	0x04, 0x17
        /*000a*/ 	.short	(.L_124 - .L_123)
.L_123:
        /*000c*/ 	.word	0x00000000
        /*0010*/ 	.short	0x000b
        /*0012*/ 	.short	0x004c
        /*0014*/ 	.byte	0x00, 0xf0, 0x05, 0x00


	//----- nvinfo : EIATTR_KPARAM_INFO
	.align		4
.L_124:
        /*0018*/ 	.byte	0x04, 0x17
        /*001a*/ 	.short	(.L_126 - .L_125)
.L_125:
        /*001c*/ 	.word	0x00000000
        /*0020*/ 	.short	0x000a
        /*0022*/ 	.short	0x0048
        /*0024*/ 	.byte	0x00, 0xf0, 0x11, 0x00


	//----- nvinfo : EIATTR_KPARAM_INFO
	.align		4
.L_126:
        /*0028*/ 	.byte	0x04, 0x17
        /*002a*/ 	.short	(.L_128 - .L_127)
.L_127:
        /*002c*/ 	.word	0x00000000
        /*0030*/ 	.short	0x0009
        /*0032*/ 	.short	0x0044
        /*0034*/ 	.byte	0x00, 0xf0, 0x11, 0x00


	//----- nvinfo : EIATTR_KPARAM_INFO
	.align		4
.L_128:
        /*0038*/ 	.byte	0x04, 0x17
        /*003a*/ 	.short	(.L_130 - .L_129)
.L_129:
        /*003c*/ 	.word	0x00000000
        /*0040*/ 	.short	0x0008
        /*0042*/ 	.short	0x0040
        /*0044*/ 	.byte	0x00, 0xf0, 0x11, 0x00


	//----- nvinfo : EIATTR_KPARAM_INFO
	.align		4
.L_130:
        /*0048*/ 	.byte	0x04, 0x17
        /*004a*/ 	.short	(.L_132 - .L_131)
.L_131:
        /*004c*/ 	.word	0x00000000
        /*0050*/ 	.short	0x0007
        /*0052*/ 	.short	0x0038
        /*0054*/ 	.byte	0x00, 0xf5, 0x21, 0x00


	//----- nvinfo : EIATTR_KPARAM_INFO
	.align		4
.L_132:
        /*0058*/ 	.byte	0x04, 0x17
        /*005a*/ 	.short	(.L_134 - .L_133)
.L_133:
        /*005c*/ 	.word	0x00000000
        /*0060*/ 	.short	0x0006
        /*0062*/ 	.short	0x0030
        /*0064*/ 	.byte	0x00, 0xf5, 0x21, 0x00


	//----- nvinfo : EIATTR_KPARAM_INFO
	.align		4
.L_134:
        /*0068*/ 	.byte	0x04, 0x17
        /*006a*/ 	.short	(.L_136 - .L_135)
.L_135:
        /*006c*/ 	.word	0x00000000
        /*0070*/ 	.short	0x0005
        /*0072*/ 	.short	0x0028
        /*0074*/ 	.byte	0x00, 0xf5, 0x21, 0x00


	//----- nvinfo : EIATTR_KPARAM_INFO
	.align		4
.L_136:
        /*0078*/ 	.byte	0x04, 0x17
        /*007a*/ 	.short	(.L_138 - .L_137)
.L_137:
        /*007c*/ 	.word	0x00000000
        /*0080*/ 	.short	0x0004
        /*0082*/ 	.short	0x0020
        /*0084*/ 	.byte	0x00, 0xf5, 0x21, 0x00


	//----- nvinfo : EIATTR_KPARAM_INFO
	.align		4
.L_138:
        /*0088*/ 	.byte	0x04, 0x17
        /*008a*/ 	.short	(.L_140 - .L_139)
.L_139:
        /*008c*/ 	.word	0x00000000
        /*0090*/ 	.short	0x0003
        /*0092*/ 	.short	0x0018
        /*0094*/ 	.byte	0x00, 0xf5, 0x21, 0x00


	//----- nvinfo : EIATTR_KPARAM_INFO
	.align		4
.L_140:
        /*0098*/ 	.byte	0x04, 0x17
        /*009a*/ 	.short	(.L_142 - .L_141)
.L_141:
        /*009c*/ 	.word	0x00000000
        /*00a0*/ 	.short	0x0002
        /*00a2*/ 	.short	0x0010
        /*00a4*/ 	.byte	0x00, 0xf5, 0x21, 0x00


	//----- nvinfo : EIATTR_KPARAM_INFO
	.align		4
.L_142:
        /*00a8*/ 	.byte	0x04, 0x17
        /*00aa*/ 	.short	(.L_144 - .L_143)
.L_143:
        /*00ac*/ 	.word	0x00000000
        /*00b0*/ 	.short	0x0001
        /*00b2*/ 	.short	0x0008
        /*00b4*/ 	.byte	0x00, 0xf5, 0x21, 0x00


	//----- nvinfo : EIATTR_KPARAM_INFO
	.align		4
.L_144:
        /*00b8*/ 	.byte	0x04, 0x17
        /*00ba*/ 	.short	(.L_146 - .L_145)
.L_145:
        /*00bc*/ 	.word	0x00000000
        /*00c0*/ 	.short	0x0000
        /*00c2*/ 	.short	0x0000
        /*00c4*/ 	.byte	0x00, 0xf5, 0x21, 0x00


	//----- nvinfo : EIATTR_SPARSE_MMA_MASK
	.align		4
.L_146:
        /*00c8*/ 	.byte	0x03, 0x50
        /*00ca*/ 	.short	0x0000


	//----- nvinfo : EIATTR_MAXREG_COUNT
	.align		4
        /*00cc*/ 	.byte	0x03, 0x1b
        /*00ce*/ 	.short	0x00a8


	//----- nvinfo : EIATTR_NUM_BARRIERS
	.align		4
        /*00d0*/ 	.byte	0x02, 0x4c
        /*00d2*/ 	.byte	0x01
	.zero		1


	//----- nvinfo : EIATTR_MERCURY_ISA_VERSION
	.align		4
        /*00d4*/ 	.byte	0x03, 0x5f
        /*00d6*/ 	.short	0x0101


	//----- nvinfo : EIATTR_COOP_GROUP_MASK_REGIDS
	.align		4
        /*00d8*/ 	.byte	0x04, 0x29
        /*00da*/ 	.short	(.L_148 - .L_147)


	//   ....[0]....
.L_147:
        /*00dc*/ 	.word	0xffffffff


	//   ....[1]....
        /*00e0*/ 	.word	0x05000006


	//   ....[2]....
        /*00e4*/ 	.word	0xffffffff


	//   ....[3]....
        /*00e8*/ 	.word	0xffffffff


	//   ....[4]....
        /*00ec*/ 	.word	0xffffffff


	//   ....[5]....
        /*00f0*/ 	.word	0xffffffff


	//   ....[6]....
        /*00f4*/ 	.word	0xffffffff


	//   ....[7]....
        /*00f8*/ 	.word	0xffffffff


	//   ....[8]....
        /*00fc*/ 	.word	0xffffffff


	//   ....[9]....
        /*0100*/ 	.word	0xffffffff


	//   ....[10]....
        /*0104*/ 	.word	0xffffffff


	//   ....[11]....
        /*0108*/ 	.word	0xffffffff


	//   ....[12]....
        /*010c*/ 	.word	0xffffffff


	//   ....[13]....
        /*0110*/ 	.word	0xffffffff


	//   ....[14]....
        /*0114*/ 	.word	0xffffffff


	//   ....[15]....
        /*0118*/ 	.word	0xffffffff


	//   ....[16]....
        /*011c*/ 	.word	0xffffffff


	//   ....[17]....
        /*0120*/ 	.word	0xffffffff


	//   ....[18]....
        /*0124*/ 	.word	0xffffffff


	//   ....[19]....
        /*0128*/ 	.word	0xffffffff


	//   ....[20]....
        /*012c*/ 	.word	0xffffffff


	//   ....[21]....
        /*0130*/ 	.word	0xffffffff


	//   ....[22]....
        /*0134*/ 	.word	0xffffffff


	//   ....[23]....
        /*0138*/ 	.word	0xffffffff


	//   ....[24]....
        /*013c*/ 	.word	0xffffffff


	//   ....[25]....
        /*0140*/ 	.word	0xffffffff


	//   ....[26]....
        /*0144*/ 	.word	0xffffffff


	//   ....[27]....
        /*0148*/ 	.word	0xffffffff


	//   ....[28]....
        /*014c*/ 	.word	0xffffffff


	//   ....[29]....
        /*0150*/ 	.word	0xffffffff


	//   ....[30]....
        /*0154*/ 	.word	0xffffffff


	//   ....[31]....
        /*0158*/ 	.word	0xffffffff


	//   ....[32]....
        /*015c*/ 	.word	0xffffffff


	//   ....[33]....
        /*0160*/ 	.word	0xffffffff


	//   ....[34]....
        /*0164*/ 	.word	0xffffffff


	//   ....[35]....
        /*0168*/ 	.word	0xffffffff


	//   ....[36]....
        /*016c*/ 	.word	0xffffffff


	//   ....[37]....
        /*0170*/ 	.word	0xffffffff


	//   ....[38]....
        /*0174*/ 	.word	0xffffffff


	//   ....[39]....
        /*0178*/ 	.word	0xffffffff


	//   ....[40]....
        /*017c*/ 	.word	0xffffffff


	//   ....[41]....
        /*0180*/ 	.word	0xffffffff


	//   ....[42]....
        /*0184*/ 	.word	0xffffffff


	//   ....[43]....
        /*0188*/ 	.word	0xffffffff


	//   ....[44]....
        /*018c*/ 	.word	0xffffffff


	//   ....[45]....
        /*0190*/ 	.word	0xffffffff


	//   ....[46]....
        /*0194*/ 	.word	0xffffffff


	//   ....[47]....
        /*0198*/ 	.word	0xffffffff


	//   ....[48]....
        /*019c*/ 	.word	0xffffffff


	//   ....[49]....
        /*01a0*/ 	.word	0xffffffff


	//   ....[50]....
        /*01a4*/ 	.word	0xffffffff


	//   ....[51]....
        /*01a8*/ 	.word	0xffffffff


	//   ....[52]....
        /*01ac*/ 	.word	0xffffffff


	//   ....[53]....
        /*01b0*/ 	.word	0xffffffff


	//   ....[54]....
        /*01b4*/ 	.word	0xffffffff


	//   ....[55]....
        /*01b8*/ 	.word	0xffffffff


	//   ....[56]....
        /*01bc*/ 	.word	0xffffffff


	//   ....[57]....
        /*01c0*/ 	.word	0xffffffff


	//   ....[58]....
        /*01c4*/ 	.word	0xffffffff


	//   ....[59]....
        /*01c8*/ 	.word	0xffffffff


	//   ....[60]....
        /*01cc*/ 	.word	0xffffffff


	//   ....[61]....
        /*01d0*/ 	.word	0xffffffff


	//   ....[62]....
        /*01d4*/ 	.word	0xffffffff


	//   ....[63]....
        /*01d8*/ 	.word	0xffffffff


	//   ....[64]....
        /*01dc*/ 	.word	0xffffffff


	//   ....[65]....
        /*01e0*/ 	.word	0xffffffff


	//   ....[66]....
        /*01e4*/ 	.word	0xffffffff


	//   ....[67]....
        /*01e8*/ 	.word	0xffffffff


	//   ....[68]....
        /*01ec*/ 	.word	0xffffffff


	//   ....[69]....
        /*01f0*/ 	.word	0xffffffff


	//   ....[70]....
        /*01f4*/ 	.word	0xffffffff


	//   ....[71]....
        /*01f8*/ 	.word	0xffffffff


	//   ....[72]....
        /*01fc*/ 	.word	0xffffffff


	//   ....[73]....
        /*0200*/ 	.word	0xffffffff


	//   ....[74]....
        /*0204*/ 	.word	0xffffffff


	//   ....[75]....
        /*0208*/ 	.word	0xffffffff


	//   ....[76]....
        /*020c*/ 	.word	0xffffffff


	//   ....[77]....
        /*0210*/ 	.word	0xffffffff


	//   ....[78]....
        /*0214*/ 	.word	0xffffffff


	//   ....[79]....
        /*0218*/ 	.word	0xffffffff


	//   ....[80]....
        /*021c*/ 	.word	0xffffffff


	//   ....[81]....
        /*0220*/ 	.word	0xffffffff


	//   ....[82]....
        /*0224*/ 	.word	0xffffffff


	//   ....[83]....
        /*0228*/ 	.word	0xffffffff


	//   ....[84]....
        /*022c*/ 	.word	0xffffffff


	//   ....[85]....
        /*0230*/ 	.word	0xffffffff


	//   ....[86]....
        /*0234*/ 	.word	0xffffffff


	//   ....[87]....
        /*0238*/ 	.word	0xffffffff


	//   ....[88]....
        /*023c*/ 	.word	0xffffffff


	//   ....[89]....
        /*0240*/ 	.word	0xffffffff


	//   ....[90]....
        /*0244*/ 	.word	0xffffffff


	//   ....[91]....
        /*0248*/ 	.word	0xffffffff


	//   ....[92]....
        /*024c*/ 	.word	0xffffffff


	//   ....[93]....
        /*0250*/ 	.word	0xffffffff


	//   ....[94]....
        /*0254*/ 	.word	0xffffffff


	//   ....[95]....
        /*0258*/ 	.word	0xffffffff


	//   ....[96]....
        /*025c*/ 	.word	0xffffffff


	//   ....[97]....
        /*0260*/ 	.word	0xffffffff


	//   ....[98]....
        /*0264*/ 	.word	0xffffffff


	//   ....[99]....
        /*0268*/ 	.word	0xffffffff


	//   ....[100]....
        /*026c*/ 	.word	0xffffffff


	//   ....[101]....
        /*0270*/ 	.word	0xffffffff


	//   ....[102]....
        /*0274*/ 	.word	0xffffffff


	//   ....[103]....
        /*0278*/ 	.word	0xffffffff


	//   ....[104]....
        /*027c*/ 	.word	0xffffffff


	//   ....[105]....
        /*0280*/ 	.word	0xffffffff


	//   ....[106]....
        /*0284*/ 	.word	0xffffffff


	//   ....[107]....
        /*0288*/ 	.word	0xffffffff


	//   ....[108]....
        /*028c*/ 	.word	0xffffffff


	//   ....[109]....
        /*0290*/ 	.word	0xffffffff


	//   ....[110]....
        /*0294*/ 	.word	0xffffffff


	//   ....[111]....
        /*0298*/ 	.word	0xffffffff


	//   ....[112]....
        /*029c*/ 	.word	0xffffffff


	//   ....[113]....
        /*02a0*/ 	.word	0xffffffff


	//   ....[114]....
        /*02a4*/ 	.word	0xffffffff


	//   ....[115]....
        /*02a8*/ 	.word	0xffffffff


	//   ....[116]....
        /*02ac*/ 	.word	0xffffffff


	//   ....[117]....
        /*02b0*/ 	.word	0xffffffff


	//   ....[118]....
        /*02b4*/ 	.word	0xffffffff


	//   ....[119]....
        /*02b8*/ 	.word	0xffffffff


	//   ....[120]....
        /*02bc*/ 	.word	0xffffffff


	//   ....[121]....
        /*02c0*/ 	.word	0xffffffff


	//   ....[122]....
        /*02c4*/ 	.word	0xffffffff


	//   ....[123]....
        /*02c8*/ 	.word	0xffffffff


	//   ....[124]....
        /*02cc*/ 	.word	0xffffffff


	//   ....[125]....
        /*02d0*/ 	.word	0xffffffff


	//   ....[126]....
        /*02d4*/ 	.word	0xffffffff


	//   ....[127]....
        /*02d8*/ 	.word	0xffffffff


	//   ....[128]....
        /*02dc*/ 	.word	0xffffffff


	//   ....[129]....
        /*02e0*/ 	.word	0xffffffff


	//   ....[130]....
        /*02e4*/ 	.word	0xffffffff


	//   ....[131]....
        /*02e8*/ 	.word	0xffffffff


	//   ....[132]....
        /*02ec*/ 	.word	0xffffffff


	//   ....[133]....
        /*02f0*/ 	.word	0xffffffff


	//   ....[134]....
        /*02f4*/ 	.word	0xffffffff


	//   ....[135]....
        /*02f8*/ 	.word	0xffffffff


	//   ....[136]....
        /*02fc*/ 	.word	0xffffffff


	//   ....[137]....
        /*0300*/ 	.word	0xffffffff


	//   ....[138]....
        /*0304*/ 	.word	0xffffffff


	//   ....[139]....
        /*0308*/ 	.word	0xffffffff


	//   ....[140]....
        /*030c*/ 	.word	0xffffffff


	//   ....[141]....
        /*0310*/ 	.word	0xffffffff


	//   ....[142]....
        /*0314*/ 	.word	0xffffffff


	//   ....[143]....
        /*0318*/ 	.word	0xffffffff


	//   ....[144]....
        /*031c*/ 	.word	0xffffffff


	//   ....[145]....
        /*0320*/ 	.word	0xffffffff


	//   ....[146]....
        /*0324*/ 	.word	0xffffffff


	//   ....[147]....
        /*0328*/ 	.word	0xffffffff


	//   ....[148]....
        /*032c*/ 	.word	0xffffffff


	//   ....[149]....
        /*0330*/ 	.word	0xffffffff


	//   ....[150]....
        /*0334*/ 	.word	0xffffffff


	//   ....[151]....
        /*0338*/ 	.word	0xffffffff


	//   ....[152]....
        /*033c*/ 	.word	0xffffffff


	//   ....[153]....
        /*0340*/ 	.word	0xffffffff


	//   ....[154]....
        /*0344*/ 	.word	0xffffffff


	//   ....[155]....
        /*0348*/ 	.word	0xffffffff


	//   ....[156]....
        /*034c*/ 	.word	0xffffffff


	//   ....[157]....
        /*0350*/ 	.word	0xffffffff


	//   ....[158]....
        /*0354*/ 	.word	0xffffffff


	//   ....[159]....
        /*0358*/ 	.word	0xffffffff


	//   ....[160]....
        /*035c*/ 	.word	0x05000006


	//   ....[161]....
        /*0360*/ 	.word	0xffffffff


	//   ....[162]....
        /*0364*/ 	.word	0xffffffff


	//   ....[163]....
        /*0368*/ 	.word	0xffffffff


	//   ....[164]....
        /*036c*/ 	.word	0xffffffff


	//   ....[165]....
        /*0370*/ 	.word	0xffffffff


	//   ....[166]....
        /*0374*/ 	.word	0xffffffff


	//   ....[167]....
        /*0378*/ 	.word	0xffffffff


	//   ....[168]....
        /*037c*/ 	.word	0xffffffff


	//   ....[169]....
        /*0380*/ 	.word	0xffffffff


	//   ....[170]....
        /*0384*/ 	.word	0xffffffff


	//   ....[171]....
        /*0388*/ 	.word	0xffffffff


	//   ....[172]....
        /*038c*/ 	.word	0xffffffff


	//   ....[173]....
        /*0390*/ 	.word	0xffffffff


	//   ....[174]....
        /*0394*/ 	.word	0xffffffff


	//   ....[175]....
        /*0398*/ 	.word	0xffffffff


	//   ....[176]....
        /*039c*/ 	.word	0xffffffff


	//   ....[177]....
        /*03a0*/ 	.word	0xffffffff


	//   ....[178]....
        /*03a4*/ 	.word	0xffffffff


	//   ....[179]....
        /*03a8*/ 	.word	0xffffffff


	//   ....[180]....
        /*03ac*/ 	.word	0xffffffff


	//   ....[181]....
        /*03b0*/ 	.word	0xffffffff


	//   ....[182]....
        /*03b4*/ 	.word	0xffffffff


	//   ....[183]....
        /*03b8*/ 	.word	0xffffffff


	//   ....[184]....
        /*03bc*/ 	.word	0xffffffff


	//   ....[185]....
        /*03c0*/ 	.word	0xffffffff


	//   ....[186]....
        /*03c4*/ 	.word	0xffffffff


	//   ....[187]....
        /*03c8*/ 	.word	0xffffffff


	//   ....[188]....
        /*03cc*/ 	.word	0xffffffff


	//   ....[189]....
        /*03d0*/ 	.word	0xffffffff


	//   ....[190]....
        /*03d4*/ 	.word	0xffffffff


	//   ....[191]....
        /*03d8*/ 	.word	0xffffffff


	//   ....[192]....
        /*03dc*/ 	.word	0xffffffff


	//   ....[193]....
        /*03e0*/ 	.word	0xffffffff


	//   ....[194]....
        /*03e4*/ 	.word	0xffffffff


	//   ....[195]....
        /*03e8*/ 	.word	0xffffffff


	//   ....[196]....
        /*03ec*/ 	.word	0xffffffff


	//   ....[197]....
        /*03f0*/ 	.word	0xffffffff


	//   ....[198]....
        /*03f4*/ 	.word	0xffffffff


	//   ....[199]....
        /*03f8*/ 	.word	0xffffffff


	//   ....[200]....
        /*03fc*/ 	.word	0xffffffff


	//   ....[201]....
        /*0400*/ 	.word	0xffffffff


	//   ....[202]....
        /*0404*/ 	.word	0xffffffff


	//   ....[203]....
        /*0408*/ 	.word	0xffffffff


	//   ....[204]....
        /*040c*/ 	.word	0xffffffff


	//   ....[205]....
        /*0410*/ 	.word	0xffffffff


	//   ....[206]....
        /*0414*/ 	.word	0xffffffff


	//   ....[207]....
        /*0418*/ 	.word	0xffffffff


	//   ....[208]....
        /*041c*/ 	.word	0xffffffff


	//   ....[209]....
        /*0420*/ 	.word	0xffffffff


	//   ....[210]....
        /*0424*/ 	.word	0xffffffff


	//   ....[211]....
        /*0428*/ 	.word	0xffffffff


	//   ....[212]....
        /*042c*/ 	.word	0xffffffff


	//   ....[213]....
        /*0430*/ 	.word	0xffffffff


	//   ....[214]....
        /*0434*/ 	.word	0xffffffff


	//   ....[215]....
        /*0438*/ 	.word	0xffffffff


	//   ....[216]....
        /*043c*/ 	.word	0xffffffff


	//   ....[217]....
        /*0440*/ 	.word	0xffffffff


	//   ....[218]....
        /*0444*/ 	.word	0xffffffff


	//   ....[219]....
        /*0448*/ 	.word	0xffffffff


	//   ....[220]....
        /*044c*/ 	.word	0xffffffff


	//   ....[221]....
        /*0450*/ 	.word	0xffffffff


	//   ....[222]....
        /*0454*/ 	.word	0xffffffff


	//   ....[223]....
        /*0458*/ 	.word	0xffffffff


	//   ....[224]....
        /*045c*/ 	.word	0xffffffff


	//   ....[225]....
        /*0460*/ 	.word	0xffffffff


	//   ....[226]....
        /*0464*/ 	.word	0xffffffff


	//   ....[227]....
        /*0468*/ 	.word	0xffffffff


	//   ....[228]....
        /*046c*/ 	.word	0xffffffff


	//   ....[229]....
        /*0470*/ 	.word	0x0500002f


	//   ....[230]....
        /*0474*/ 	.word	0x0500002f


	//   ....[231]....
        /*0478*/ 	.word	0x0500002f


	//   ....[232]....
        /*047c*/ 	.word	0x0500002f


	//   ....[233]....
        /*0480*/ 	.word	0x0500002f


	//----- nvinfo : EIATTR_COOP_GROUP_INSTR_OFFSETS
	.align		4
.L_148:
        /*0484*/ 	.byte	0x04, 0x28
        /*0486*/ 	.short	(.L_150 - .L_149)


	//   ....[0]....
.L_149:
        /*0488*/ 	.word	0x00000e40


	//   ....[1]....
        /*048c*/ 	.word	0x00001890


	//   ....[2]....
        /*0490*/ 	.word	0x00002ad0


	//   ....[3]....
        /*0494*/ 	.word	0x00002af0


	//   ....[4]....
        /*0498*/ 	.word	0x00002b10


	//   ....[5]....
        /*049c*/ 	.word	0x00002b30


	//   ....[6]....
        /*04a0*/ 	.word	0x00002b50


	//   ....[7]....
        /*04a4*/ 	.word	0x00003000


	//   ....[8]....
        /*04a8*/ 	.word	0x00003010


	//   ....[9]....
        /*04ac*/ 	.word	0x00003030


	//   ....[10]....
        /*04b0*/ 	.word	0x00003050


	//   ....[11]....
        /*04b4*/ 	.word	0x000030a0


	//   ....[12]....
        /*04b8*/ 	.word	0x000030d0


	//   ....[13]....
        /*04bc*/ 	.word	0x00003120


	//   ....[14]....
        /*04c0*/ 	.word	0x00003160


	//   ....[15]....
        /*04c4*/ 	.word	0x00003250


	//   ....[16]....
        /*04c8*/ 	.word	0x00003280


	//   ....[17]....
        /*04cc*/ 	.word	0x00003290


	//   ....[18]....
        /*04d0*/ 	.word	0x000032b0


	//   ....[19]....
        /*04d4*/ 	.word	0x000032f0


	//   ....[20]....
        /*04d8*/ 	.word	0x00003320


	//   ....[21]....
        /*04dc*/ 	.word	0x00003360


	//   ....[22]....
        /*04e0*/ 	.word	0x00003380


	//   ....[23]....
        /*04e4*/ 	.word	0x000033a0


	//   ....[24]....
        /*04e8*/ 	.word	0x00003490


	//   ....[25]....
        /*04ec*/ 	.word	0x000034c0


	//   ....[26]....
        /*04f0*/ 	.word	0x000034d0


	//   ....[27]....
        /*04f4*/ 	.word	0x000034f0


	//   ....[28]....
        /*04f8*/ 	.word	0x00003530


	//   ....[29]....
        /*04fc*/ 	.word	0x00003560


	//   ....[30]....
        /*0500*/ 	.word	0x000035a0


	//   ....[31]....
        /*0504*/ 	.word	0x000035c0


	//   ....[32]....
        /*0508*/ 	.word	0x000035e0


	//   ....[33]....
        /*050c*/ 	.word	0x000036d0


	//   ....[34]....
        /*0510*/ 	.word	0x00003700


	//   ....[35]....
        /*0514*/ 	.word	0x00003710


	//   ....[36]....
        /*0518*/ 	.word	0x00003730


	//   ....[37]....
        /*051c*/ 	.word	0x00003770


	//   ....[38]....
        /*0520*/ 	.word	0x000037a0


	//   ....[39]....
        /*0524*/ 	.word	0x000037e0


	//   ....[40]....
        /*0528*/ 	.word	0x00003800


	//   ....[41]....
        /*052c*/ 	.word	0x00003820


	//   ....[42]....
        /*0530*/ 	.word	0x00003930


	//   ....[43]....
        /*0534*/ 	.word	0x00003960


	//   ....[44]....
        /*0538*/ 	.word	0x00003970


	//   ....[45]....
        /*053c*/ 	.word	0x00003990


	//   ....[46]....
        /*0540*/ 	.word	0x000039d0


	//   ....[47]....
        /*0544*/ 	.word	0x00003a00


	//   ....[48]....
        /*0548*/ 	.word	0x00003a40


	//   ....[49]....
        /*054c*/ 	.word	0x00003a60


	//   ....[50]....
        /*0550*/ 	.word	0x00003a80


	//   ....[51]....
        /*0554*/ 	.word	0x00003b90


	//   ....[52]....
        /*0558*/ 	.word	0x00003bc0


	//   ....[53]....
        /*055c*/ 	.word	0x00003bd0


	//   ....[54]....
        /*0560*/ 	.word	0x00003bf0


	//   ....[55]....
        /*0564*/ 	.word	0x00003c30


	//   ....[56]....
        /*0568*/ 	.word	0x00003c60


	//   ....[57]....
        /*056c*/ 	.word	0x00003ca0


	//   ....[58]....
        /*0570*/ 	.word	0x00003cc0


	//   ....[59]....
        /*0574*/ 	.word	0x00003ce0


	//   ....[60]....
        /*0578*/ 	.word	0x00003df0


	//   ....[61]....
        /*057c*/ 	.word	0x00003e20


	//   ....[62]....
        /*0580*/ 	.word	0x00003e30


	//   ....[63]....
        /*0584*/ 	.word	0x00003e50


	//   ....[64]....
        /*0588*/ 	.word	0x00003e90


	//   ....[65]....
        /*058c*/ 	.word	0x00003ec0


	//   ....[66]....
        /*0590*/ 	.word	0x00003f00


	//   ....[67]....
        /*0594*/ 	.word	0x00003f20


	//   ....[68]....
        /*0598*/ 	.word	0x00003f40


	//   ....[69]....
        /*059c*/ 	.word	0x00004050


	//   ....[70]....
        /*05a0*/ 	.word	0x00004080


	//   ....[71]....
        /*05a4*/ 	.word	0x00004090


	//   ....[72]....
        /*05a8*/ 	.word	0x000040b0


	//   ....[73]....
        /*05ac*/ 	.word	0x000040f0


	//   ....[74]....
        /*05b0*/ 	.word	0x00004120


	//   ....[75]....
        /*05b4*/ 	.word	0x00004160


	//   ....[76]....
        /*05b8*/ 	.word	0x00004180


	//   ....[77]....
        /*05bc*/ 	.word	0x000041a0


	//   ....[78]....
        /*05c0*/ 	.word	0x000042b0


	//   ....[79]....
        /*05c4*/ 	.word	0x00004300


	//   ....[80]....
        /*05c8*/ 	.word	0x00004310


	//   ....[81]....
        /*05cc*/ 	.word	0x00004330


	//   ....[82]....
        /*05d0*/ 	.word	0x00004370


	//   ....[83]....
        /*05d4*/ 	.word	0x000043a0


	//   ....[84]....
        /*05d8*/ 	.word	0x000043e0


	//   ....[85]....
        /*05dc*/ 	.word	0x00004400


	//   ....[86]....
        /*05e0*/ 	.word	0x00004420


	//   ....[87]....
        /*05e4*/ 	.word	0x00004510


	//   ....[88]....
        /*05e8*/ 	.word	0x00004560


	//   ....[89]....
        /*05ec*/ 	.word	0x00004570


	//   ....[90]....
        /*05f0*/ 	.word	0x000045a0


	//   ....[91]....
        /*05f4*/ 	.word	0x000045c0


	//   ....[92]....
        /*05f8*/ 	.word	0x00004610


	//   ....[93]....
        /*05fc*/ 	.word	0x00004630


	//   ....[94]....
        /*0600*/ 	.word	0x00004670


	//   ....[95]....
        /*0604*/ 	.word	0x00004690


	//   ....[96]....
        /*0608*/ 	.word	0x00004770


	//   ....[97]....
        /*060c*/ 	.word	0x000047c0


	//   ....[98]....
        /*0610*/ 	.word	0x000047d0


	//   ....[99]....
        /*0614*/ 	.word	0x00004820


	//   ....[100]....
        /*0618*/ 	.word	0x00004850


	//   ....[101]....
        /*061c*/ 	.word	0x00004880


	//   ....[102]....
        /*0620*/ 	.word	0x000048b0


	//   ....[103]....
        /*0624*/ 	.word	0x000048e0


	//   ....[104]....
        /*0628*/ 	.word	0x00004910


	//   ....[105]....
        /*062c*/ 	.word	0x000049d0


	//   ....[106]....
        /*0630*/ 	.word	0x00004a20


	//   ....[107]....
        /*0634*/ 	.word	0x00004a30


	//   ....[108]....
        /*0638*/ 	.word	0x00004a80


	//   ....[109]....
        /*063c*/ 	.word	0x00004ab0


	//   ....[110]....
        /*0640*/ 	.word	0x00004ae0


	//   ....[111]....
        /*0644*/ 	.word	0x00004b10


	//   ....[112]....
        /*0648*/ 	.word	0x00004b40


	//   ....[113]....
        /*064c*/ 	.word	0x00004b70


	//   ....[114]....
        /*0650*/ 	.word	0x00004c60


	//   ....[115]....
        /*0654*/ 	.word	0x00004c80


	//   ....[116]....
        /*0658*/ 	.word	0x00004c90


	//   ....[117]....
        /*065c*/ 	.word	0x00004ce0


	//   ....[118]....
        /*0660*/ 	.word	0x00004d10


	//   ....[119]....
        /*0664*/ 	.word	0x00004d40


	//   ....[120]....
        /*0668*/ 	.word	0x00004d70


	//   ....[121]....
        /*066c*/ 	.word	0x00004da0


	//   ....[122]....
        /*0670*/ 	.word	0x00004dd0


	//   ....[123]....
        /*0674*/ 	.word	0x00004ec0


	//   ....[124]....
        /*0678*/ 	.word	0x00004f00


	//   ....[125]....
        /*067c*/ 	.word	0x00004f10


	//   ....[126]....
        /*0680*/ 	.word	0x00004f60


	//   ....[127]....
        /*0684*/ 	.word	0x00004f90


	//   ....[128]....
        /*0688*/ 	.word	0x00004fc0


	//   ....[129]....
        /*068c*/ 	.word	0x00004ff0


	//   ....[130]....
        /*0690*/ 	.word	0x00005020


	//   ....[131]....
        /*0694*/ 	.word	0x00005050


	//   ....[132]....
        /*0698*/ 	.word	0x00005140


	//   ....[133]....
        /*069c*/ 	.word	0x00005170


	//   ....[134]....
        /*06a0*/ 	.word	0x00005180


	//   ....[135]....
        /*06a4*/ 	.word	0x000051d0


	//   ....[136]....
        /*06a8*/ 	.word	0x00005200


	//   ....[137]....
        /*06ac*/ 	.word	0x00005230


	//   ....[138]....
        /*06b0*/ 	.word	0x00005260


	//   ....[139]....
        /*06b4*/ 	.word	0x00005290


	//   ....[140]....
        /*06b8*/ 	.word	0x000052c0


	//   ....[141]....
        /*06bc*/ 	.word	0x000053e0


	//   ....[142]....
        /*06c0*/ 	.word	0x000053f0


	//   ....[143]....
        /*06c4*/ 	.word	0x00005440


	//   ....[144]....
        /*06c8*/ 	.word	0x00005470


	//   ....[145]....
        /*06cc*/ 	.word	0x000054a0


	//   ....[146]....
        /*06d0*/ 	.word	0x000054d0


	//   ....[147]....
        /*06d4*/ 	.word	0x00005500


	//   ....[148]....
        /*06d8*/ 	.word	0x00005530


	//   ....[149]....
        /*06dc*/ 	.word	0x00005560


	//   ....[150]....
        /*06e0*/ 	.word	0x00005600


	//   ....[151]....
        /*06e4*/ 	.word	0x00005620


	//   ....[152]....
        /*06e8*/ 	.word	0x00005630


	//   ....[153]....
        /*06ec*/ 	.word	0x00005680


	//   ....[154]....
        /*06f0*/ 	.word	0x000056b0


	//   ....[155]....
        /*06f4*/ 	.word	0x000056e0


	//   ....[156]....
        /*06f8*/ 	.word	0x00005710


	//   ....[157]....
        /*06fc*/ 	.word	0x00005740


	//   ....[158]....
        /*0700*/ 	.word	0x00005770


	//   ....[159]....
        /*0704*/ 	.word	0x000058a0


	//   ....[160]....
        /*0708*/ 	.word	0x00005d40


	//   ....[161]....
        /*070c*/ 	.word	0x00006070


	//   ....[162]....
        /*0710*/ 	.word	0x00006130


	//   ....[163]....
        /*0714*/ 	.word	0x000061f0


	//   ....[164]....
        /*0718*/ 	.word	0x000062b0


	//   ....[165]....
        /*071c*/ 	.word	0x00006370


	//   ....[166]....
        /*0720*/ 	.word	0x00006430


	//   ....[167]....
        /*0724*/ 	.word	0x000064f0


	//   ....[168]....
        /*0728*/ 	.word	0x000065b0


	//   ....[169]....
        /*072c*/ 	.word	0x00006670


	//   ....[170]....
        /*0730*/ 	.word	0x00006730


	//   ....[171]....
        /*0734*/ 	.word	0x000067f0


	//   ....[172]....
        /*0738*/ 	.word	0x000068b0


	//   ....[173]....
        /*073c*/ 	.word	0x00006970


	//   ....[174]....
        /*0740*/ 	.word	0x00006a30


	//   ....[175]....
        /*0744*/ 	.word	0x00006af0


	//   ....[176]....
        /*0748*/ 	.word	0x00006bb0


	//   ....[177]....
        /*074c*/ 	.word	0x00006c70


	//   ....[178]....
        /*0750*/ 	.word	0x00006e60


	//   ....[179]....
        /*0754*/ 	.word	0x00006f90


	//   ....[180]....
        /*0758*/ 	.word	0x000070c0


	//   ....[181]....
        /*075c*/ 	.word	0x000071f0


	//   ....[182]....
        /*0760*/ 	.word	0x00007320


	//   ....[183]....
        /*0764*/ 	.word	0x00007450


	//   ....[184]....
        /*0768*/ 	.word	0x00007580


	//   ....[185]....
        /*076c*/ 	.word	0x000076b0


	//   ....[186]....
        /*0770*/ 	.word	0x000077e0


	//   ....[187]....
        /*0774*/ 	.word	0x00007910


	//   ....[188]....
        /*0778*/ 	.word	0x00007a40


	//   ....[189]....
        /*077c*/ 	.word	0x00007b60


	//   ....[190]....
        /*0780*/ 	.word	0x00007c70


	//   ....[191]....
        /*0784*/ 	.word	0x00007d80


	//   ....[192]....
        /*0788*/ 	.word	0x00007e90


	//   ....[193]....
        /*078c*/ 	.word	0x00007fa0


	//   ....[194]....
        /*0790*/ 	.word	0x000080b0


	//   ....[195]....
        /*0794*/ 	.word	0x00008eb0


	//   ....[196]....
        /*0798*/ 	.word	0x00008f40


	//   ....[197]....
        /*079c*/ 	.word	0x00008fc0


	//   ....[198]....
        /*07a0*/ 	.word	0x00009050


	//   ....[199]....
        /*07a4*/ 	.word	0x000090d0


	//   ....[200]....
        /*07a8*/ 	.word	0x00009160


	//   ....[201]....
        /*07ac*/ 	.word	0x000091e0


	//   ....[202]....
        /*07b0*/ 	.word	0x00009270


	//   ....[203]....
        /*07b4*/ 	.word	0x000092f0


	//   ....[204]....
        /*07b8*/ 	.word	0x00009380


	//   ....[205]....
        /*07bc*/ 	.word	0x00009400


	//   ....[206]....
        /*07c0*/ 	.word	0x00009490


	//   ....[207]....
        /*07c4*/ 	.word	0x00009510


	//   ....[208]....
        /*07c8*/ 	.word	0x000095a0


	//   ....[209]....
        /*07cc*/ 	.word	0x00009620


	//   ....[210]....
        /*07d0*/ 	.word	0x000096b0


	//   ....[211]....
        /*07d4*/ 	.word	0x00009730


	//   ....[212]....
        /*07d8*/ 	.word	0x00009890


	//   ....[213]....
        /*07dc*/ 	.word	0x00009960


	//   ....[214]....
        /*07e0*/ 	.word	0x00009a10


	//   ....[215]....
        /*07e4*/ 	.word	0x00009ad0


	//   ....[216]....
        /*07e8*/ 	.word	0x00009b80


	//   ....[217]....
        /*07ec*/ 	.word	0x00009c40


	//   ....[218]....
        /*07f0*/ 	.word	0x00009cf0


	//   ....[219]....
        /*07f4*/ 	.word	0x00009db0


	//   ....[220]....
        /*07f8*/ 	.word	0x00009e60


	//   ....[221]....
        /*07fc*/ 	.word	0x00009f20


	//   ....[222]....
        /*0800*/ 	.word	0x00009fd0


	//   ....[223]....
        /*0804*/ 	.word	0x0000a090


	//   ....[224]....
        /*0808*/ 	.word	0x0000a140


	//   ....[225]....
        /*080c*/ 	.word	0x0000a200


	//   ....[226]....
        /*0810*/ 	.word	0x0000a2a0


	//   ....[227]....
        /*0814*/ 	.word	0x0000a360


	//   ....[228]....
        /*0818*/ 	.word	0x0000a400


	//   ....[229]....
        /*081c*/ 	.word	0x0000a470


	//   ....[230]....
        /*0820*/ 	.word	0x0000a4e0


	//   ....[231]....
        /*0824*/ 	.word	0x0000a550


	//   ....[232]....
        /*0828*/ 	.word	0x0000a5c0


	//   ....[233]....
        /*082c*/ 	.word	0x0000a630


	//----- nvinfo : EIATTR_VRC_CTA_INIT_COUNT
	.align		4
.L_150:
        /*0830*/ 	.byte	0x02, 0x4a
	.zero		1
	.zero		1


	//----- nvinfo : EIATTR_EXIT_INSTR_OFFSETS
	.align		4
        /*0834*/ 	.byte	0x04, 0x1c
        /*0836*/ 	.short	(.L_152 - .L_151)


	//   ....[0]....
.L_151:
        /*0838*/ 	.word	0x00002570


	//   ....[1]....
        /*083c*/ 	.word	0x000028d0


	//   ....[2]....
        /*0840*/ 	.word	0x000028f0


	//   ....[3]....
        /*0844*/ 	.word	0x00009740


	//   ....[4]....
        /*0848*/ 	.word	0x0000a410


	//----- nvinfo : EIATTR_MAX_THREADS
	.align		4
.L_152:
        /*084c*/ 	.byte	0x04, 0x05
        /*084e*/ 	.short	(.L_154 - .L_153)
.L_153:
        /*0850*/ 	.word	0x00000180
        /*0854*/ 	.word	0x00000001
        /*0858*/ 	.word	0x00000001


	//----- nvinfo : EIATTR_CRS_STACK_SIZE
	.align		4
.L_154:
        /*085c*/ 	.byte	0x04, 0x1e
        /*085e*/ 	.short	(.L_156 - .L_155)
.L_155:
        /*0860*/ 	.word	0x00000000


	//----- nvinfo : EIATTR_CBANK_PARAM_SIZE
	.align		4
.L_156:
        /*0864*/ 	.byte	0x03, 0x19
        /*0866*/ 	.short	0x004d


	//----- nvinfo : EIATTR_PARAM_CBANK
	.align		4
        /*0868*/ 	.byte	0x04, 0x0a
        /*086a*/ 	.short	(.L_158 - .L_157)
	.align		4
.L_157:
        /*086c*/ 	.word	index@(.nv.constant0._ZN3cub18CUB_300001_SM_10006detail10radix_sort29DeviceRadixSortOnesweepKernelINS1_5radix10policy_hubIiiyE10Policy1000ELNS0_9SortOrderE0EiiyiiNS1_21identity_decomposer_tEEEvPT5_SB_PT3_PKSC_PT1_PKSG_PT2_PKSK_T4_iiT6_)
        /*0870*/ 	.short	0x0380
        /*0872*/ 	.short	0x004d


	//----- nvinfo : EIATTR_SW_WAR
	.align		4
.L_158:
        /*0874*/ 	.byte	0x04, 0x36
        /*0876*/ 	.short	(.L_160 - .L_159)
.L_159:
        /*0878*/ 	.word	0x00000008
.L_160:


//--------------------- .nv.info._ZN3cub18CUB_300001_SM_10006detail10radix_sort33DeviceRadixSortExclusiveSumKernelINS1_5radix10policy_hubIiiyE10Policy1000EyEEvPT0_ --------------------------
	.section	.nv.info._ZN3cub18CUB_300001_SM_10006detail10radix_sort33DeviceRadixSortExclusiveSumKernelINS1_5radix10policy_hubIiiyE10Policy1000EyEEvPT0_,"",@"SHT_CUDA_INFO"
	.sectionflags	@""
	.align	4


	//----- nvinfo : EIATTR_CUDA_API_VERSION
	.align		4
        /*0000*/ 	.byte	0x04, 0x37
        /*0002*/ 	.short	(.L_162 - .L_161)
.L_161:
        /*0004*/ 	.word	0x00000082


	//----- nvinfo : EIATTR_KPARAM_INFO
	.align		4
.L_162:
        /*0008*/ 	.byte	0x04, 0x17
        /*000a*/ 	.short	(.L_164 - .L_163)
.L_163:
        /*000c*/ 	.word	0x00000000
        /*0010*/ 	.short	0x0000
        /*0012*/ 	.short	0x0000
        /*0014*/ 	.byte	0x00, 0xf5, 0x21, 0x00


	//----- nvinfo : EIATTR_SPARSE_MMA_MASK
	.align		4
.L_164:
        /*0018*/ 	.byte	0x03, 0x50
        /*001a*/ 	.short	0x0000


	//----- nvinfo : EIATTR_MAXREG_COUNT
	.align		4
        /*001c*/ 	.byte	0x03, 0x1b
        /*001e*/ 	.short	0x00ff


	//----- nvinfo : EIATTR_NUM_BARRIERS
	.align		4
        /*0020*/ 	.byte	0x02, 0x4c
        /*0022*/ 	.byte	0x01
	.zero		1


	//----- nvinfo : EIATTR_MERCURY_ISA_VERSION
	.align		4
        /*0024*/ 	.byte	0x03, 0x5f
        /*0026*/ 	.short	0x0101


	//----- nvinfo : EIATTR_COOP_GROUP_MASK_REGIDS
	.align		4
        /*0028*/ 	.byte	0x04, 0x29
        /*002a*/ 	.short	(.L_166 - .L_165)


	//   ....[0]....
.L_165:
        /*002c*/ 	.word	0xffffffff


	//   ....[1]....
        /*0030*/ 	.word	0xffffffff


	//   ....[2]....
        /*0034*/ 	.word	0xffffffff


	//   ....[3]....
        /*0038*/ 	.word	0xffffffff


	//   ....[4]....
        /*003c*/ 	.word	0xffffffff


	//   ....[5]....
        /*0040*/ 	.word	0xffffffff


	//   ....[6]....
        /*0044*/ 	.word	0xffffffff


	//   ....[7]....
        /*0048*/ 	.word	0xffffffff


	//   ....[8]....
        /*004c*/ 	.word	0xffffffff


	//   ....[9]....
        /*0050*/ 	.word	0xffffffff


	//   ....[10]....
        /*0054*/ 	.word	0x05000015


	//   ....[11]....
        /*0058*/ 	.word	0x05000015


	//   ....[12]....
        /*005c*/ 	.word	0x05000015


	//   ....[13]....
        /*0060*/ 	.word	0x05000015


	//   ....[14]....
        /*0064*/ 	.word	0x05000015


	//   ....[15]....
        /*0068*/ 	.word	0x05000015


	//   ....[16]....
        /*006c*/ 	.word	0x05000015


	//   ....[17]....
        /*0070*/ 	.word	0x05000015


	//   ....[18]....
        /*0074*/ 	.word	0x05000015


	//   ....[19]....
        /*0078*/ 	.word	0x05000015


	//----- nvinfo : EIATTR_COOP_GROUP_INSTR_OFFSETS
	.align		4
.L_166:
        /*007c*/ 	.byte	0x04, 0x28
        /*007e*/ 	.short	(.L_168 - .L_167)


	//   ....[0]....
.L_167:
        /*0080*/ 	.word	0x00000250


	//   ....[1]....
        /*0084*/ 	.word	0x00000260


	//   ....[2]....
        /*0088*/ 	.word	0x000002a0


	//   ....[3]....
        /*008c*/ 	.word	0x000002c0


	//   ....[4]....
        /*0090*/ 	.word	0x00000310


	//   ....[5]....
        /*0094*/ 	.word	0x00000320


	//   ....[6]....
        /*0098*/ 	.word	0x00000360


	//   ....[7]....
        /*009c*/ 	.word	0x00000380


	//   ....[8]....
        /*00a0*/ 	.word	0x000003d0


	//   ....[9]....
        /*00a4*/ 	.word	0x000003e0


	//   ....[10]....
        /*00a8*/ 	.word	0x00000660


	//   ....[11]....
        /*00ac*/ 	.word	0x000006b0


	//   ....[12]....
        /*00b0*/ 	.word	0x00000740


	//   ....[13]....
        /*00b4*/ 	.word	0x00000790


	//   ....[14]....
        /*00b8*/ 	.word	0x00000820


	//   ....[15]....
        /*00bc*/ 	.word	0x00000870


	//   ....[16]....
        /*00c0*/ 	.word	0x00000900


	//   ....[17]....
        /*00c4*/ 	.word	0x00000950


	//   ....[18]....
        /*00c8*/ 	.word	0x000009e0


	//   ....[19]....
        /*00cc*/ 	.word	0x00000a30


	//----- nvinfo : EIATTR_VRC_CTA_INIT_COUNT
	.align		4
.L_168:
        /*00d0*/ 	.byte	0x02, 0x4a
	.zero		1
	.zero		1


	//----- nvinfo : EIATTR_EXIT_INSTR_OFFSETS
	.align		4
        /*00d4*/ 	.byte	0x04, 0x1c
        /*00d6*/ 	.short	(.L_170 - .L_169)


	//   ....[0]....
.L_169:
        /*00d8*/ 	.word	0x000005d0


	//   ....[1]....
        /*00dc*/ 	.word	0x00000600


	//----- nvinfo : EIATTR_CRS_STACK_SIZE
	.align		4
.L_170:
        /*00e0*/ 	.byte	0x04, 0x1e
        /*00e2*/ 	.short	(.L_172 - .L_171)
.L_171:
        /*00e4*/ 	.word	0x00000000


	//----- nvinfo : EIATTR_CBANK_PARAM_SIZE
	.align		4
.L_172:
        /*00e8*/ 	.byte	0x03, 0x19
        /*00ea*/ 	.short	0x0008


	//----- nvinfo : EIATTR_PARAM_CBANK
	.align		4
        /*00ec*/ 	.byte	0x04, 0x0a
        /*00ee*/ 	.short	(.L_174 - .L_173)
	.align		4
.L_173:
        /*00f0*/ 	.word	index@(.nv.constant0._ZN3cub18CUB_300001_SM_10006detail10radix_sort33DeviceRadixSortExclusiveSumKernelINS1_5radix10policy_hubIiiyE10Policy1000EyEEvPT0_)
        /*00f4*/ 	.short	0x0380
        /*00f6*/ 	.short	0x0008


	//----- nvinfo : EIATTR_SW_WAR
	.align		4
.L_174:
        /*00f8*/ 	.byte	0x04, 0x36
        /*00fa*/ 	.short	(.L_176 - .L_175)
.L_175:
        /*00fc*/ 	.word	0x00000008
.L_176:


//--------------------- .nv.info._ZN3cub18CUB_300001_SM_10006detail10radix_sort30DeviceRadixSortHistogramKernelINS1_5radix10policy_hubIiiyE10Policy1000ELNS0_9SortOrderE0EiyNS1_21identity_decomposer_tEEEvPT2_PKT1_SA_iiT3_ --------------------------
	.section	.nv.info._ZN3cub18CUB_300001_SM_10006detail10radix_sort30DeviceRadixSortHistogramKernelINS1_5radix10policy_hubIiiyE10Policy1000ELNS0_9SortOrderE0EiyNS1_21identity_decomposer_tEEEvPT2_PKT1_SA_iiT3_,"",@"SHT_CUDA_INFO"
	.sectionflags	@""
	.align	4


	//----- nvinfo : EIATTR_CUDA_API_VERSION
	.align		4
        /*0000*/ 	.byte	0x04, 0x37
        /*0002*/ 	.short	(.L_178 - .L_177)
.L_177:
        /*0004*/ 	.word	0x00000082


	//----- nvinfo : EIATTR_KPARAM_INFO
	.align		4
.L_178:
        /*0008*/ 	.byte	0x04, 0x17
        /*000a*/ 	.short	(.L_180 - .L_179)
.L_179:
        /*000c*/ 	.word	0x00000000
        /*0010*/ 	.short	0x0005
        /*0012*/ 	.short	0x0020
        /*0014*/ 	.byte	0x00, 0xf0, 0x05, 0x00


	//----- nvinfo : EIATTR_KPARAM_INFO
	.align		4
.L_180:
        /*0018*/ 	.byte	0x04, 0x17
        /*001a*/ 	.short	(.L_182 - .L_181)
.L_181:
        /*001c*/ 	.word	0x00000000
        /*0020*/ 	.short	0x0004
        /*0022*/ 	.short	0x001c
        /*0024*/ 	.byte	0x00, 0xf0, 0x11, 0x00


	//----- nvinfo : EIATTR_KPARAM_INFO
	.align		4
.L_182:
        /*0028*/ 	.byte	0x04, 0x17
        /*002a*/ 	.short	(.L_184 - .L_183)
.L_183:
        /*002c*/ 	.word	0x00000000
        /*0030*/ 	.short	0x0003
        /*0032*/ 	.short	0x0018
        /*0034*/ 	.byte	0x00, 0xf0, 0x11, 0x00


	//----- nvinfo : EIATTR_KPARAM_INFO
	.align		4
.L_184:
        /*0038*/ 	.byte	0x04, 0x17
        /*003a*/ 	.short	(.L_186 - .L_185)
.L_185:
        /*003c*/ 	.word	0x00000000
        /*0040*/ 	.short	0x0002
        /*0042*/ 	.short	0x0010
        /*0044*/ 	.byte	0x00, 0xf0, 0x21, 0x00


	//----- nvinfo : EIATTR_KPARAM_INFO
	.align		4
.L_186:
        /*0048*/ 	.byte	0x04, 0x17
        /*004a*/ 	.short	(.L_188 - .L_187)
.L_187:
        /*004c*/ 	.word	0x00000000
        /*0050*/ 	.short	0x0001
        /*0052*/ 	.short	0x0008
        /*0054*/ 	.byte	0x00, 0xf5, 0x21, 0x00


	//----- nvinfo : EIATTR_KPARAM_INFO
	.align		4
.L_188:
        /*0058*/ 	.byte	0x04, 0x17
        /*005a*/ 	.short	(.L_190 - .L_189)
.L_189:
        /*005c*/ 	.word	0x00000000
        /*0060*/ 	.short	0x0000
        /*0062*/ 	.short	0x0000
        /*0064*/ 	.byte	0x00, 0xf5, 0x21, 0x00


	//----- nvinfo : EIATTR_SPARSE_MMA_MASK
	.align		4
.L_190:
        /*0068*/ 	.byte	0x03, 0x50
        /*006a*/ 	.short	0x0000


	//----- nvinfo : EIATTR_MAXREG_COUNT
	.align		4
        /*006c*/ 	.byte	0x03, 0x1b
        /*006e*/ 	.short	0x00ff


	//----- nvinfo : EIATTR_NUM_BARRIERS
	.align		4
        /*0070*/ 	.byte	0x02, 0x4c
        /*0072*/ 	.byte	0x01
	.zero		1


	//----- nvinfo : EIATTR_MERCURY_ISA_VERSION
	.align		4
        /*0074*/ 	.byte	0x03, 0x5f
        /*0076*/ 	.short	0x0101


	//----- nvinfo : EIATTR_VRC_CTA_INIT_COUNT
	.align		4
        /*0078*/ 	.byte	0x02, 0x4a
	.zero		1
	.zero		1


	//----- nvinfo : EIATTR_EXIT_INSTR_OFFSETS
	.align		4
        /*007c*/ 	.byte	0x04, 0x1c
        /*007e*/ 	.short	(.L_192 - .L_191)


	//   ....[0]....
.L_191:
        /*0080*/ 	.word	0x00000040


	//   ....[1]....
        /*0084*/ 	.word	0x00002ee0


	//----- nvinfo : EIATTR_MAX_THREADS
	.align		4
.L_192:
        /*0088*/ 	.byte	0x04, 0x05
        /*008a*/ 	.short	(.L_194 - .L_193)
.L_193:
        /*008c*/ 	.word	0x00000080
        /*0090*/ 	.word	0x00000001
        /*0094*/ 	.word	0x00000001


	//----- nvinfo : EIATTR_CRS_STACK_SIZE
	.align		4
.L_194:
        /*0098*/ 	.byte	0x04, 0x1e
        /*009a*/ 	.short	(.L_196 - .L_195)
.L_195:
        /*009c*/ 	.word	0x00000000


	//----- nvinfo : EIATTR_CBANK_PARAM_SIZE
	.align		4
.L_196:
        /*00a0*/ 	.byte	0x03, 0x19
        /*00a2*/ 	.short	0x0021


	//----- nvinfo : EIATTR_PARAM_CBANK
	.align		4
        /*00a4*/ 	.byte	0x04, 0x0a
        /*00a6*/ 	.short	(.L_198 - .L_197)
	.align		4
.L_197:
        /*00a8*/ 	.word	index@(.nv.constant0._ZN3cub18CUB_300001_SM_10006detail10radix_sort30DeviceRadixSortHistogramKernelINS1_5radix10policy_hubIiiyE10Policy1000ELNS0_9SortOrderE0EiyNS1_21identity_decomposer_tEEEvPT2_PKT1_SA_iiT3_)
        /*00ac*/ 	.short	0x0380
        /*00ae*/ 	.short	0x0021


	//----- nvinfo : EIATTR_SW_WAR
	.align		4
.L_198:
        /*00b0*/ 	.byte	0x04, 0x36
        /*00b2*/ 	.short	(.L_200 - .L_199)
.L_199:
        /*00b4*/ 	.word	0x00000008
.L_200:


//--------------------- .nv.info._ZN3cub18CUB_300001_SM_10006detail10radix_sort31DeviceRadixSortSingleTileKernelINS1_5radix10policy_hubIiiyE10Policy1000ELNS0_9SortOrderE0EiiyNS1_21identity_decomposer_tEEEvPKT1_PSA_PKT2_PSE_T3_iiT4_ --------------------------
	.section	.nv.info._ZN3cub18CUB_300001_SM_10006detail10radix_sort31DeviceRadixSortSingleTileKernelINS1_5radix10policy_hubIiiyE10Policy1000ELNS0_9SortOrderE0EiiyNS1_21identity_decomposer_tEEEvPKT1_PSA_PKT2_PSE_T3_iiT4_,"",@"SHT_CUDA_INFO"
	.sectionflags	@""
	.align	4


	//----- nvinfo : EIATTR_CUDA_API_VERSION
	.align		4
        /*0000*/ 	.byte	0x04, 0x37
        /*0002*/ 	.short	(.L_202 - .L_201)
.L_201:
        /*0004*/ 	.word	0x00000082


	//----- nvinfo : EIATTR_KPARAM_INFO
	.align		4
.L_202:
        /*0008*/ 	.byte	0x04, 0x17
        /*000a*/ 	.short	(.L_204 - .L_203)
.L_203:
        /*000c*/ 	.word	0x00000000
        /*0010*/ 	.short	0x0007
        /*0012*/ 	.short	0x0030
        /*0014*/ 	.byte	0x00, 0xf0, 0x05, 0x00


	//----- nvinfo : EIATTR_KPARAM_INFO
	.align		4
.L_204:
        /*0018*/ 	.byte	0x04, 0x17
        /*001a*/ 	.short	(.L_206 - .L_205)
.L_205:
        /*001c*/ 	.word	0x00000000
        /*0020*/ 	.short	0x0006
        /*0022*/ 	.short	0x002c
        /*0024*/ 	.byte	0x00, 0xf0, 0x11, 0x00


	//----- nvinfo : EIATTR_KPARAM_INFO
	.align		4
.L_206:
        /*0028*/ 	.byte	0x04, 0x17
        /*002a*/ 	.short	(.L_208 - .L_207)
.L_207:
        /*002c*/ 	.word	0x00000000
        /*0030*/ 	.short	0x0005
        /*0032*/ 	.short	0x0028
        /*0034*/ 	.byte	0x00, 0xf0, 0x11, 0x00


	//----- nvinfo : EIATTR_KPARAM_INFO
	.align		4
.L_208:
        /*0038*/ 	.byte	0x04, 0x17
        /*003a*/ 	.short	(.L_210 - .L_209)
.L_209:
        /*003c*/ 	.word	0x00000000
        /*0040*/ 	.short	0x0004
        /*0042*/ 	.short	0x0020
        /*0044*/ 	.byte	0x00, 0xf0, 0x21, 0x00


	//----- nvinfo : EIATTR_KPARAM_INFO
	.align		4
.L_210:
        /*0048*/ 	.byte	0x04, 0x17
        /*004a*/ 	.short	(.L_212 - .L_211)
.L_211:
        /*004c*/ 	.word	0x00000000
        /*0050*/ 	.short	0x0003
        /*0052*/ 	.short	0x0018
        /*0054*/ 	.byte	0x00, 0xf5, 0x21, 0x00


	//----- nvinfo : EIATTR_KPARAM_INFO
	.align		4
.L_212:
        /*0058*/ 	.byte	0x04, 0x17
        /*005a*/ 	.short	(.L_214 - .L_213)
.L_213:
        /*005c*/ 	.word	0x00000000
        /*0060*/ 	.short	0x0002
        /*0062*/ 	.short	0x0010
        /*0064*/ 	.byte	0x00, 0xf5, 0x21, 0x00


	//----- nvinfo : EIATTR_KPARAM_INFO
	.align		4
.L_214:
        /*0068*/ 	.byte	0x04, 0x17
        /*006a*/ 	.short	(.L_216 - .L_215)
.L_215:
        /*006c*/ 	.word	0x00000000
        /*0070*/ 	.short	0x0001
        /*0072*/ 	.short	0x0008
        /*0074*/ 	.byte	0x00, 0xf5, 0x21, 0x00


	//----- nvinfo : EIATTR_KPARAM_INFO
	.align		4
.L_216:
        /*0078*/ 	.byte	0x04, 0x17
        /*007a*/ 	.short	(.L_218 - .L_217)
.L_217:
        /*007c*/ 	.word	0x00000000
        /*0080*/ 	.short	0x0000
        /*0082*/ 	.short	0x0000
        /*0084*/ 	.byte	0x00, 0xf5, 0x21, 0x00


	//----- nvinfo : EIATTR_SPARSE_MMA_MASK
	.align		4
.L_218:
        /*0088*/ 	.byte	0x03, 0x50
        /*008a*/ 	.short	0x0000


	//----- nvinfo : EIATTR_MAXREG_COUNT
	.align		4
        /*008c*/ 	.byte	0x03, 0x1b
        /*008e*/ 	.short	0x00ff


	//----- nvinfo : EIATTR_NUM_BARRIERS
	.align		4
        /*0090*/ 	.byte	0x02, 0x4c
        /*0092*/ 	.byte	0x01
	.zero		1


	//----- nvinfo : EIATTR_MERCURY_ISA_VERSION
	.align		4
        /*0094*/ 	.byte	0x03, 0x5f
        /*0096*/ 	.short	0x0101


	//----- nvinfo : EIATTR_COOP_GROUP_MASK_REGIDS
	.align		4
        /*0098*/ 	.byte	0x04, 0x29
        /*009a*/ 	.short	(.L_220 - .L_219)


	//   ....[0]....
.L_219:
        /*009c*/ 	.word	0xffffffff


	//   ....[1]....
        /*00a0*/ 	.word	0xffffffff


	//   ....[2]....
        /*00a4*/ 	.word	0xffffffff


	//   ....[3]....
        /*00a8*/ 	.word	0xffffffff


	//   ....[4]....
        /*00ac*/ 	.word	0xffffffff


	//----- nvinfo : EIATTR_COOP_GROUP_INSTR_OFFSETS
	.align		4
.L_220:
        /*00b0*/ 	.byte	0x04, 0x28
        /*00b2*/ 	.short	(.L_222 - .L_221)


	//   ....[0]....
.L_221:
        /*00b4*/ 	.word	0x00001e20


	//   ....[1]....
        /*00b8*/ 	.word	0x00001e40


	//   ....[2]....
        /*00bc*/ 	.word	0x00001e60


	//   ....[3]....
        /*00c0*/ 	.word	0x00001e80


	//   ....[4]....
        /*00c4*/ 	.word	0x00001ea0


	//----- nvinfo : EIATTR_VRC_CTA_INIT_COUNT
	.align		4
.L_222:
        /*00c8*/ 	.byte	0x02, 0x4a
	.zero		1
	.zero		1


	//----- nvinfo : EIATTR_EXIT_INSTR_OFFSETS
	.align		4
        /*00cc*/ 	.byte	0x04, 0x1c
        /*00ce*/ 	.short	(.L_224 - .L_223)


	//   ....[0]....
.L_223:
        /*00d0*/ 	.word	0x00003bf0


	//   ....[1]....
        /*00d4*/ 	.word	0x00003c40


	//----- nvinfo : EIATTR_MAX_THREADS
	.align		4
.L_224:
        /*00d8*/ 	.byte	0x04, 0x05
        /*00da*/ 	.short	(.L_226 - .L_225)
.L_225:
        /*00dc*/ 	.word	0x00000100
        /*00e0*/ 	.word	0x00000001
        /*00e4*/ 	.word	0x00000001


	//----- nvinfo : EIATTR_CBANK_PARAM_SIZE
	.align		4
.L_226:
        /*00e8*/ 	.byte	0x03, 0x19
        /*00ea*/ 	.short	0x0031


	//----- nvinfo : EIATTR_PARAM_CBANK
	.align		4
        /*00ec*/ 	.byte	0x04, 0x0a
        /*00ee*/ 	.short	(.L_228 - .L_227)
	.align		4
.L_227:
        /*00f0*/ 	.word	index@(.nv.constant0._ZN3cub18CUB_300001_SM_10006detail10radix_sort31DeviceRadixSortSingleTileKernelINS1_5radix10policy_hubIiiyE10Policy1000ELNS0_9SortOrderE0EiiyNS1_21identity_decomposer_tEEEvPKT1_PSA_PKT2_PSE_T3_iiT4_)
        /*00f4*/ 	.short	0x0380
        /*00f6*/ 	.short	0x0031


	//----- nvinfo : EIATTR_SW_WAR
	.align		4
.L_228:
        /*00f8*/ 	.byte	0x04, 0x36
        /*00fa*/ 	.short	(.L_230 - .L_229)
.L_229:
        /*00fc*/ 	.word	0x00000008
.L_230:


//--------------------- .nv.info._ZN3cub18CUB_300001_SM_10006detail9transform16transform_kernelINS2_10policy_hubILb1EN4cuda3std3__45tupleIJN6thrust24THRUST_300001_SM_1000_NS17counting_iteratorIiNSA_11use_defaultESC_SC_EEEEEE10policy1000ElNS7_10__identityENSA_6detail15normal_iteratorINSA_10device_ptrIiEEEEJSD_EEEvT0_iT1_T2_DpNS2_10kernel_argIT3_EE --------------------------
	.section	.nv.info._ZN3cub18CUB_300001_SM_10006detail9transform16transform_kernelINS2_10policy_hubILb1EN4cuda3std3__45tupleIJN6thrust24THRUST_300001_SM_1000_NS17counting_iteratorIiNSA_11use_defaultESC_SC_EEEEEE10policy1000ElNS7_10__identityENSA_6detail15normal_iteratorINSA_10device_ptrIiEEEEJSD_EEEvT0_iT1_T2_DpNS2_10kernel_argIT3_EE,"",@"SHT_CUDA_INFO"
	.sectionflags	@""
	.align	4


	//----- nvinfo : EIATTR_CUDA_API_VERSION
	.align		4
        /*0000*/ 	.byte	0x04, 0x37
        /*0002*/ 	.short	(.L_232 - .L_231)
.L_231:
        /*0004*/ 	.word	0x00000082


	//----- nvinfo : EIATTR_KPARAM_INFO
	.align		4
.L_232:
        /*0008*/ 	.byte	0x04, 0x17
        /*000a*/ 	.short	(.L_234 - .L_233)
.L_233:
        /*000c*/ 	.word	0x00000000
        /*0010*/ 	.short	0x0004
        /*0012*/ 	.short	0x0018
        /*0014*/ 	.byte	0x00, 0xf0, 0x41, 0x00


	//----- nvinfo : EIATTR_KPARAM_INFO
	.align		4
.L_234:
        /*0018*/ 	.byte	0x04, 0x17
        /*001a*/ 	.short	(.L_236 - .L_235)
.L_235:
        /*001c*/ 	.word	0x00000000
        /*0020*/ 	.short	0x0003
        /*0022*/ 	.short	0x0010
        /*0024*/ 	.byte	0x00, 0xf0, 0x21, 0x00


	//----- nvinfo : EIATTR_KPARAM_INFO
	.align		4
.L_236:
        /*0028*/ 	.byte	0x04, 0x17
        /*002a*/ 	.short	(.L_238 - .L_237)
.L_237:
        /*002c*/ 	.word	0x00000000
        /*0030*/ 	.short	0x0002
        /*0032*/ 	.short	0x000c
        /*0034*/ 	.byte	0x00, 0xf0, 0x05, 0x00


	//----- nvinfo : EIATTR_KPARAM_INFO
	.align		4
.L_238:
        /*0038*/ 	.byte	0x04, 0x17
        /*003a*/ 	.short	(.L_240 - .L_239)
.L_239:
        /*003c*/ 	.word	0x00000000
        /*0040*/ 	.short	0x0001
        /*0042*/ 	.short	0x0008
        /*0044*/ 	.byte	0x00, 0xf0, 0x11, 0x00


	//----- nvinfo : EIATTR_KPARAM_INFO
	.align		4
.L_240:
        /*0048*/ 	.byte	0x04, 0x17
        /*004a*/ 	.short	(.L_242 - .L_241)
.L_241:
        /*004c*/ 	.word	0x00000000
        /*0050*/ 	.short	0x0000
        /*0052*/ 	.short	0x0000
        /*0054*/ 	.byte	0x00, 0xf0, 0x21, 0x00


	//----- nvinfo : EIATTR_SPARSE_MMA_MASK
	.align		4
.L_242:
        /*0058*/ 	.byte	0x03, 0x50
        /*005a*/ 	.short	0x0000


	//----- nvinfo : EIATTR_MAXREG_COUNT
	.align		4
        /*005c*/ 	.byte	0x03, 0x1b
        /*005e*/ 	.short	0x00ff


	//----- nvinfo : EIATTR_MERCURY_ISA_VERSION
	.align		4
        /*0060*/ 	.byte	0x03, 0x5f
        /*0062*/ 	.short	0x0101


	//----- nvinfo : EIATTR_VRC_CTA_INIT_COUNT
	.align		4
        /*0064*/ 	.byte	0x02, 0x4a
	.zero		1
	.zero		1


	//----- nvinfo : EIATTR_EXIT_INSTR_OFFSETS
	.align		4
        /*0068*/ 	.byte	0x04, 0x1c
        /*006a*/ 	.short	(.L_244 - .L_243)


	//   ....[0]....
.L_243:
        /*006c*/ 	.word	0x00000170


	//   ....[1]....
        /*0070*/ 	.word	0x00000680


	//   ....[2]....
        /*0074*/ 	.word	0x00000800


	//   ....[3]....
        /*0078*/ 	.word	0x000008f0


	//   ....[4]....
        /*007c*/ 	.word	0x00000920


	//   ....[5]....
        /*0080*/ 	.word	0x00000960


	//   ....[6]....
        /*0084*/ 	.word	0x00000980


	//   ....[7]....
        /*0088*/ 	.word	0x00000b80


	//   ....[8]....
        /*008c*/ 	.word	0x00000c80


	//   ....[9]....
        /*0090*/ 	.word	0x00000d40


	//   ....[10]....
        /*0094*/ 	.word	0x00000d90


	//----- nvinfo : EIATTR_MAX_THREADS
	.align		4
.L_244:
        /*0098*/ 	.byte	0x04, 0x05
        /*009a*/ 	.short	(.L_246 - .L_245)
.L_245:
        /*009c*/ 	.word	0x00000080
        /*00a0*/ 	.word	0x00000001
        /*00a4*/ 	.word	0x00000001


	//----- nvinfo : EIATTR_CBANK_PARAM_SIZE
	.align		4
.L_246:
        /*00a8*/ 	.byte	0x03, 0x19
        /*00aa*/ 	.short	0x0028


	//----- nvinfo : EIATTR_PARAM_CBANK
	.align		4
        /*00ac*/ 	.byte	0x04, 0x0a
        /*00ae*/ 	.short	(.L_248 - .L_247)
	.align		4
.L_247:
        /*00b0*/ 	.word	index@(.nv.constant0._ZN3cub18CUB_300001_SM_10006detail9transform16transform_kernelINS2_10policy_hubILb1EN4cuda3std3__45tupleIJN6thrust24THRUST_300001_SM_1000_NS17counting_iteratorIiNSA_11use_defaultESC_SC_EEEEEE10policy1000ElNS7_10__identityENSA_6detail15normal_iteratorINSA_10device_ptrIiEEEEJSD_EEEvT0_iT1_T2_DpNS2_10kernel_argIT3_EE)
        /*00b4*/ 	.short	0x0380
        /*00b6*/ 	.short	0x0028


	//----- nvinfo : EIATTR_SW_WAR
	.align		4
.L_248:
        /*00b8*/ 	.byte	0x04, 0x36
        /*00ba*/ 	.short	(.L_250 - .L_249)
.L_249:
        /*00bc*/ 	.word	0x00000008
.L_250:


//--------------------- .nv.info._ZN3cub18CUB_300001_SM_10006detail9transform16transform_kernelINS2_10policy_hubILb1EN4cuda3std3__45tupleIJN6thrust24THRUST_300001_SM_1000_NS17counting_iteratorIiNSA_11use_defaultESC_SC_EEEEEE10policy1000EiNS7_10__identityENSA_6detail15normal_iteratorINSA_10device_ptrIiEEEEJSD_EEEvT0_iT1_T2_DpNS2_10kernel_argIT3_EE --------------------------
	.section	.nv.info._ZN3cub18CUB_300001_SM_10006detail9transform16transform_kernelINS2_10policy_hubILb1EN4cuda3std3__45tupleIJN6thrust24THRUST_300001_SM_1000_NS17counting_iteratorIiNSA_11use_defaultESC_SC_EEEEEE10policy1000EiNS7_10__identityENSA_6detail15normal_iteratorINSA_10device_ptrIiEEEEJSD_EEEvT0_iT1_T2_DpNS2_10kernel_argIT3_EE,"",@"SHT_CUDA_INFO"
	.sectionflags	@""
	.align	4


	//----- nvinfo : EIATTR_CUDA_API_VERSION
	.align		4
        /*0000*/ 	.byte	0x04, 0x37
        /*0002*/ 	.short	(.L_252 - .L_251)
.L_251:
        /*0004*/ 	.word	0x00000082


	//----- nvinfo : EIATTR_KPARAM_INFO
	.align		4
.L_252:
        /*0008*/ 	.byte	0x04, 0x17
        /*000a*/ 	.short	(.L_254 - .L_253)
.L_253:
        /*000c*/ 	.word	0x00000000
        /*0010*/ 	.short	0x0004
        /*0012*/ 	.short	0x0018
        /*0014*/ 	.byte	0x00, 0xf0, 0x41, 0x00


	//----- nvinfo : EIATTR_KPARAM_INFO
	.align		4
.L_254:
        /*0018*/ 	.byte	0x04, 0x17
        /*001a*/ 	.short	(.L_256 - .L_255)
.L_255:
        /*001c*/ 	.word	0x00000000
        /*0020*/ 	.short	0x0003
        /*0022*/ 	.short	0x0010
        /*0024*/ 	.byte	0x00, 0xf0, 0x21, 0x00


	//----- nvinfo : EIATTR_KPARAM_INFO
	.align		4
.L_256:
        /*0028*/ 	.byte	0x04, 0x17
        /*002a*/ 	.short	(.L_258 - .L_257)
.L_257:
        /*002c*/ 	.word	0x00000000
        /*0030*/ 	.short	0x0002
        /*0032*/ 	.short	0x0008
        /*0034*/ 	.byte	0x00, 0xf0, 0x05, 0x00


	//----- nvinfo : EIATTR_KPARAM_INFO
	.align		4
.L_258:
        /*0038*/ 	.byte	0x04, 0x17
        /*003a*/ 	.short	(.L_260 - .L_259)
.L_259:
        /*003c*/ 	.word	0x00000000
        /*0040*/ 	.short	0x0001
        /*0042*/ 	.short	0x0004
        /*0044*/ 	.byte	0x00, 0xf0, 0x11, 0x00


	//----- nvinfo : EIATTR_KPARAM_INFO
	.align		4
.L_260:
        /*0048*/ 	.byte	0x04, 0x17
        /*004a*/ 	.short	(.L_262 - .L_261)
.L_261:
        /*004c*/ 	.word	0x00000000
        /*0050*/ 	.short	0x0000
        /*0052*/ 	.short	0x0000
        /*0054*/ 	.byte	0x00, 0xf0, 0x11, 0x00


	//----- nvinfo : EIATTR_SPARSE_MMA_MASK
	.align		4
.L_262:
        /*0058*/ 	.byte	0x03, 0x50
        /*005a*/ 	.short	0x0000


	//----- nvinfo : EIATTR_MAXREG_COUNT
	.align		4
        /*005c*/ 	.byte	0x03, 0x1b
        /*005e*/ 	.short	0x00ff


	//----- nvinfo : EIATTR_MERCURY_ISA_VERSION
	.align		4
        /*0060*/ 	.byte	0x03, 0x5f
        /*0062*/ 	.short	0x0101


	//----- nvinfo : EIATTR_VRC_CTA_INIT_COUNT
	.align		4
        /*0064*/ 	.byte	0x02, 0x4a
	.zero		1
	.zero		1


	//----- nvinfo : EIATTR_EXIT_INSTR_OFFSETS
	.align		4
        /*0068*/ 	.byte	0x04, 0x1c
        /*006a*/ 	.short	(.L_264 - .L_263)


	//   ....[0]....
.L_263:
        /*006c*/ 	.word	0x000000f0


	//   ....[1]....
        /*0070*/ 	.word	0x000002f0


	//   ....[2]....
        /*0074*/ 	.word	0x00000400


	//   ....[3]....
        /*0078*/ 	.word	0x000004c0


	//   ....[4]....
        /*007c*/ 	.word	0x00000510


	//   ....[5]....
        /*0080*/ 	.word	0x00000530


	//   ....[6]....
        /*0084*/ 	.word	0x00000810


	//   ....[7]....
        /*0088*/ 	.word	0x00000990


	//   ....[8]....
        /*008c*/ 	.word	0x00000a80


	//   ....[9]....
        /*0090*/ 	.word	0x00000ab0


	//   ....[10]....
        /*0094*/ 	.word	0x00000af0


	//----- nvinfo : EIATTR_MAX_THREADS
	.align		4
.L_264:
        /*0098*/ 	.byte	0x04, 0x05
        /*009a*/ 	.short	(.L_266 - .L_265)
.L_265:
        /*009c*/ 	.word	0x00000080
        /*00a0*/ 	.word	0x00000001
        /*00a4*/ 	.word	0x00000001


	//----- nvinfo : EIATTR_CBANK_PARAM_SIZE
	.align		4
.L_266:
        /*00a8*/ 	.byte	0x03, 0x19
        /*00aa*/ 	.short	0x0028


	//----- nvinfo : EIATTR_PARAM_CBANK
	.align		4
        /*00ac*/ 	.byte	0x04, 0x0a
        /*00ae*/ 	.short	(.L_268 - .L_267)
	.align		4
.L_267:
        /*00b0*/ 	.word	index@(.nv.constant0._ZN3cub18CUB_300001_SM_10006detail9transform16transform_kernelINS2_10policy_hubILb1EN4cuda3std3__45tupleIJN6thrust24THRUST_300001_SM_1000_NS17counting_iteratorIiNSA_11use_defaultESC_SC_EEEEEE10policy1000EiNS7_10__identityENSA_6detail15normal_iteratorINSA_10device_ptrIiEEEEJSD_EEEvT0_iT1_T2_DpNS2_10kernel_argIT3_EE)
        /*00b4*/ 	.short	0x0380
        /*00b6*/ 	.short	0x0028


	//----- nvinfo : EIATTR_SW_WAR
	.align		4
.L_268:
        /*00b8*/ 	.byte	0x04, 0x36
        /*00ba*/ 	.short	(.L_270 - .L_269)
.L_269:
        /*00bc*/ 	.word	0x00000008
.L_270:


//--------------------- .nv.info._ZN3cub18CUB_300001_SM_10006detail8for_each13static_kernelINS2_12policy_hub_t12policy_500_tEmN6thrust24THRUST_300001_SM_1000_NS8cuda_cub20__uninitialized_fill7functorINS7_10device_ptrIiEEiEEEEvT0_T1_ --------------------------
	.section	.nv.info._ZN3cub18CUB_300001_SM_10006detail8for_each13static_kernelINS2_12policy_hub_t12policy_500_tEmN6thrust24THRUST_300001_SM_1000_NS8cuda_cub20__uninitialized_fill7functorINS7_10device_ptrIiEEiEEEEvT0_T1_,"",@"SHT_CUDA_INFO"
	.sectionflags	@""
	.align	4


	//----- nvinfo : EIATTR_CUDA_API_VERSION
	.align		4
        /*0000*/ 	.byte	0x04, 0x37
        /*0002*/ 	.short	(.L_272 - .L_271)
.L_271:
        /*0004*/ 	.word	0x00000082


	//----- nvinfo : EIATTR_KPARAM_INFO
	.align		4
.L_272:
        /*0008*/ 	.byte	0x04, 0x17
        /*000a*/ 	.short	(.L_274 - .L_273)
.L_273:
        /*000c*/ 	.word	0x00000000
        /*0010*/ 	.short	0x0001
        /*0012*/ 	.short	0x0008
        /*0014*/ 	.byte	0x00, 0xf0, 0x41, 0x00


	//----- nvinfo : EIATTR_KPARAM_INFO
	.align		4
.L_274:
        /*0018*/ 	.byte	0x04, 0x17
        /*001a*/ 	.short	(.L_276 - .L_275)
.L_275:
        /*001c*/ 	.word	0x00000000
        /*0020*/ 	.short	0x0000
        /*0022*/ 	.short	0x0000
        /*0024*/ 	.byte	0x00, 0xf0, 0x21, 0x00


	//----- nvinfo : EIATTR_SPARSE_MMA_MASK
	.align		4
.L_276:
        /*0028*/ 	.byte	0x03, 0x50
        /*002a*/ 	.short	0x0000


	//----- nvinfo : EIATTR_MAXREG_COUNT
	.align		4
        /*002c*/ 	.byte	0x03, 0x1b
        /*002e*/ 	.short	0x00ff


	//----- nvinfo : EIATTR_MERCURY_ISA_VERSION
	.align		4
        /*0030*/ 	.byte	0x03, 0x5f
        /*0032*/ 	.short	0x0101


	//----- nvinfo : EIATTR_VRC_CTA_INIT_COUNT
	.align		4
        /*0034*/ 	.byte	0x02, 0x4a
	.zero		1
	.zero		1


	//----- nvinfo : EIATTR_EXIT_INSTR_OFFSETS
	.align		4
        /*0038*/ 	.byte	0x04, 0x1c
        /*003a*/ 	.short	(.L_278 - .L_277)


	//   ....[0]....
.L_277:
        /*003c*/ 	.word	0x00000130


	//   ....[1]....
        /*0040*/ 	.word	0x00000230


	//   ....[2]....
        /*0044*/ 	.word	0x00000260


	//----- nvinfo : EIATTR_MAX_THREADS
	.align		4
.L_278:
        /*0048*/ 	.byte	0x04, 0x05
        /*004a*/ 	.short	(.L_280 - .L_279)
.L_279:
        /*004c*/ 	.word	0x00000100
        /*0050*/ 	.word	0x00000001
        /*0054*/ 	.word	0x00000001


	//----- nvinfo : EIATTR_CBANK_PARAM_SIZE
	.align		4
.L_280:
        /*0058*/ 	.byte	0x03, 0x19
        /*005a*/ 	.short	0x0018


	//----- nvinfo : EIATTR_PARAM_CBANK
	.align		4
        /*005c*/ 	.byte	0x04, 0x0a
        /*005e*/ 	.short	(.L_282 - .L_281)
	.align		4
.L_281:
        /*0060*/ 	.word	index@(.nv.constant0._ZN3cub18CUB_300001_SM_10006detail8for_each13static_kernelINS2_12policy_hub_t12policy_500_tEmN6thrust24THRUST_300001_SM_1000_NS8cuda_cub20__uninitialized_fill7functorINS7_10device_ptrIiEEiEEEEvT0_T1_)
        /*0064*/ 	.short	0x0380
        /*0066*/ 	.short	0x0018


	//----- nvinfo : EIATTR_SW_WAR
	.align		4
.L_282:
        /*0068*/ 	.byte	0x04, 0x36
        /*006a*/ 	.short	(.L_284 - .L_283)
.L_283:
        /*006c*/ 	.word	0x00000008
.L_284:


//--------------------- .nv.info._ZN3cub18CUB_300001_SM_10006detail11EmptyKernelIvEEvv --------------------------
	.section	.nv.info._ZN3cub18CUB_300001_SM_10006detail11EmptyKernelIvEEvv,"",@"SHT_CUDA_INFO"
	.sectionflags	@""
	.align	4


	//----- nvinfo : EIATTR_CUDA_API_VERSION
	.align		4
        /*0000*/ 	.byte	0x04, 0x37
        /*0002*/ 	.short	(.L_286 - .L_285)
.L_285:
        /*0004*/ 	.word	0x00000082


	//----- nvinfo : EIATTR_SPARSE_MMA_MASK
	.align		4
.L_286:
        /*0008*/ 	.byte	0x03, 0x50
        /*000a*/ 	.short	0x0000


	//----- nvinfo : EIATTR_MAXREG_COUNT
	.align		4
        /*000c*/ 	.byte	0x03, 0x1b
        /*000e*/ 	.short	0x00ff


	//----- nvinfo : EIATTR_MERCURY_ISA_VERSION
	.align		4
        /*0010*/ 	.byte	0x03, 0x5f
        /*0012*/ 	.short	0x0101


	//----- nvinfo : EIATTR_VRC_CTA_INIT_COUNT
	.align		4
        /*0014*/ 	.byte	0x02, 0x4a
	.zero		1
	.zero		1


	//----- nvinfo : EIATTR_EXIT_INSTR_OFFSETS
	.align		4
        /*0018*/ 	.byte	0x04, 0x1c
        /*001a*/ 	.short	(.L_288 - .L_287)


	//   ....[0]....
.L_287:
        /*001c*/ 	.word	0x00000010


	//----- nvinfo : EIATTR_SW_WAR
	.align		4
.L_288:
        /*0020*/ 	.byte	0x04, 0x36
        /*0022*/ 	.short	(.L_290 - .L_289)
.L_289:
        /*0024*/ 	.word	0x00000008
.L_290:


//--------------------- .nv.info._Z13divideCentersPfPiS_i --------------------------
	.section	.nv.info._Z13divideCentersPfPiS_i,"",@"SHT_CUDA_INFO"
	.sectionflags	@""
	.align	4


	//----- nvinfo : EIATTR_CUDA_API_VERSION
	.align		4
        /*0000*/ 	.byte	0x04, 0x37
        /*0002*/ 	.short	(.L_292 - .L_291)
.L_291:
        /*0004*/ 	.word	0x00000082


	//----- nvinfo : EIATTR_KPARAM_INFO
	.align		4
.L_292:
        /*0008*/ 	.byte	0x04, 0x17
        /*000a*/ 	.short	(.L_294 - .L_293)
.L_293:
        /*000c*/ 	.word	0x00000000
        /*0010*/ 	.short	0x0003
        /*0012*/ 	.short	0x0018
        /*0014*/ 	.byte	0x00, 0xf0, 0x11, 0x00


	//----- nvinfo : EIATTR_KPARAM_INFO
	.align		4
.L_294:
        /*0018*/ 	.byte	0x04, 0x17
        /*001a*/ 	.short	(.L_296 - .L_295)
.L_295:
        /*001c*/ 	.word	0x00000000
        /*0020*/ 	.short	0x0002
        /*0022*/ 	.short	0x0010
        /*0024*/ 	.byte	0x00, 0xf5, 0x21, 0x00


	//----- nvinfo : EIATTR_KPARAM_INFO
	.align		4
.L_296:
        /*0028*/ 	.byte	0x04, 0x17
        /*002a*/ 	.short	(.L_298 - .L_297)
.L_297:
        /*002c*/ 	.word	0x00000000
        /*0030*/ 	.short	0x0001
        /*0032*/ 	.short	0x0008
        /*0034*/ 	.byte	0x00, 0xf5, 0x21, 0x00


	//----- nvinfo : EIATTR_KPARAM_INFO
	.align		4
.L_298:
        /*0038*/ 	.byte	0x04, 0x17
        /*003a*/ 	.short	(.L_300 - .L_299)
.L_299:
        /*003c*/ 	.word	0x00000000
        /*0040*/ 	.short	0x0000
        /*0042*/ 	.short	0x0000
        /*0044*/ 	.byte	0x00, 0xf5, 0x21, 0x00


	//----- nvinfo : EIATTR_SPARSE_MMA_MASK
	.align		4
.L_300:
        /*0048*/ 	.byte	0x03, 0x50
        /*004a*/ 	.short	0x0000


	//----- nvinfo : EIATTR_MAXREG_COUNT
	.align		4
        /*004c*/ 	.byte	0x03, 0x1b
        /*004e*/ 	.short	0x00ff


	//----- nvinfo : EIATTR_NUM_BARRIERS
	.align		4
        /*0050*/ 	.byte	0x02, 0x4c
        /*0052*/ 	.byte	0x01
	.zero		1


	//----- nvinfo : EIATTR_EXTERNS
	.align		4
        /*0054*/ 	.byte	0x04, 0x0f
        /*0056*/ 	.short	(.L_302 - .L_301)


	//   ....[0]....
	.align		4
.L_301:
        /*0058*/ 	.word	index@(vprintf)


	//----- nvinfo : EIATTR_MERCURY_ISA_VERSION
	.align		4
.L_302:
        /*005c*/ 	.byte	0x03, 0x5f
        /*005e*/ 	.short	0x0101


	//----- nvinfo : EIATTR_VRC_CTA_INIT_COUNT
	.align		4
        /*0060*/ 	.byte	0x02, 0x4a
	.zero		1
	.zero		1


	//----- nvinfo : EIATTR_SYSCALL_OFFSETS
	.align		4
        /*0064*/ 	.byte	0x04, 0x46
        /*0066*/ 	.short	(.L_304 - .L_303)


	//   ....[0]....
.L_303:
        /*0068*/ 	.word	0x000016e0


	//   ....[1]....
        /*006c*/ 	.word	0x000017a0


	//   ....[2]....
        /*0070*/ 	.word	0x00001850


	//   ....[3]....
        /*0074*/ 	.word	0x00001900


	//   ....[4]....
        /*0078*/ 	.word	0x000019b0


	//   ....[5]....
        /*007c*/ 	.word	0x00001a60


	//   ....[6]....
        /*0080*/ 	.word	0x00001b10


	//   ....[7]....
        /*0084*/ 	.word	0x00001bc0


	//   ....[8]....
        /*0088*/ 	.word	0x00001c70


	//   ....[9]....
        /*008c*/ 	.word	0x00001d20


	//   ....[10]....
        /*0090*/ 	.word	0x00001dd0


	//   ....[11]....
        /*0094*/ 	.word	0x00001e80


	//   ....[12]....
        /*0098*/ 	.word	0x00001f30


	//   ....[13]....
        /*009c*/ 	.word	0x00001fe0


	//   ....[14]....
        /*00a0*/ 	.word	0x00002090


	//   ....[15]....
        /*00a4*/ 	.word	0x00002140


	//   ....[16]....
        /*00a8*/ 	.word	0x00002320


	//   ....[17]....
        /*00ac*/ 	.word	0x00002430


	//   ....[18]....
        /*00b0*/ 	.word	0x000024e0


	//   ....[19]....
        /*00b4*/ 	.word	0x00002590


	//   ....[20]....
        /*00b8*/ 	.word	0x00002640


	//   ....[21]....
        /*00bc*/ 	.word	0x000026f0


	//   ....[22]....
        /*00c0*/ 	.word	0x000027a0


	//   ....[23]....
        /*00c4*/ 	.word	0x00002850


	//   ....[24]....
        /*00c8*/ 	.word	0x000029a0


	//   ....[25]....
        /*00cc*/ 	.word	0x00002ab0


	//   ....[26]....
        /*00d0*/ 	.word	0x00002b60


	//   ....[27]....
        /*00d4*/ 	.word	0x00002c10


	//   ....[28]....
        /*00d8*/ 	.word	0x00002d60


	//   ....[29]....
        /*00dc*/ 	.word	0x00002eb0


	//   ....[30]....
        /*00e0*/ 	.word	0x00002f80


	//   ....[31]....
        /*00e4*/ 	.word	0x00003000


	//   ....[32]....
        /*00e8*/ 	.word	0x000030d0


	//   ....[33]....
        /*00ec*/ 	.word	0x00003140


	//   ....[34]....
        /*00f0*/ 	.word	0x000031b0


	//   ....[35]....
        /*00f4*/ 	.word	0x00003220


	//   ....[36]....
        /*00f8*/ 	.word	0x00003290


	//----- nvinfo : EIATTR_EXIT_INSTR_OFFSETS
	.align		4
.L_304:
        /*00fc*/ 	.byte	0x04, 0x1c
        /*00fe*/ 	.short	(.L_306 - .L_305)


	//   ....[0]....
.L_305:
        /*0100*/ 	.word	0x000032c0


	//----- nvinfo : EIATTR_CRS_STACK_SIZE
	.align		4
.L_306:
        /*0104*/ 	.byte	0x04, 0x1e
        /*0106*/ 	.short	(.L_308 - .L_307)
.L_307:
        /*0108*/ 	.word	0x00000000


	//----- nvinfo : EIATTR_CBANK_PARAM_SIZE
	.align		4
.L_308:
        /*010c*/ 	.byte	0x03, 0x19
        /*010e*/ 	.short	0x001c


	//----- nvinfo : EIATTR_PARAM_CBANK
	.align		4
        /*0110*/ 	.byte	0x04, 0x0a
        /*0112*/ 	.short	(.L_310 - .L_309)
	.align		4
.L_309:
        /*0114*/ 	.word	index@(.nv.constant0._Z13divideCentersPfPiS_i)
        /*0118*/ 	.short	0x0380
        /*011a*/ 	.short	0x001c


	//----- nvinfo : EIATTR_SW_WAR
	.align		4
.L_310:
        /*011c*/ 	.byte	0x04, 0x36
        /*011e*/ 	.short	(.L_312 - .L_311)
.L_311:
        /*0120*/ 	.word	0x00000008
.L_312:


//--------------------- .nv.info._Z13updateCentersPfPiS0_S0_S_iii --------------------------
	.section	.nv.info._Z13updateCentersPfPiS0_S0_S_iii,"",@"SHT_CUDA_INFO"
	.sectionflags	@""
	.align	4


	//----- nvinfo : EIATTR_CUDA_API_VERSION
	.align		4
        /*0000*/ 	.byte	0x04, 0x37
        /*0002*/ 	.short	(.L_314 - .L_313)
.L_313:
        /*0004*/ 	.word	0x00000082


	//----- nvinfo : EIATTR_KPARAM_INFO
	.align		4
.L_314:
        /*0008*/ 	.byte	0x04, 0x17
        /*000a*/ 	.short	(.L_316 - .L_315)
.L_315:
        /*000c*/ 	.word	0x00000000
        /*0010*/ 	.short	0x0007
        /*0012*/ 	.short	0x0030
        /*0014*/ 	.byte	0x00, 0xf0, 0x11, 0x00


	//----- nvinfo : EIATTR_KPARAM_INFO
	.align		4
.L_316:
        /*0018*/ 	.byte	0x04, 0x17
        /*001a*/ 	.short	(.L_318 - .L_317)
.L_317:
        /*001c*/ 	.word	0x00000000
        /*0020*/ 	.short	0x0006
        /*0022*/ 	.short	0x002c
        /*0024*/ 	.byte	0x00, 0xf0, 0x11, 0x00


	//----- nvinfo : EIATTR_KPARAM_INFO
	.align		4
.L_318:
        /*0028*/ 	.byte	0x04, 0x17
        /*002a*/ 	.short	(.L_320 - .L_319)
.L_319:
        /*002c*/ 	.word	0x00000000
        /*0030*/ 	.short	0x0005
        /*0032*/ 	.short	0x0028
        /*0034*/ 	.byte	0x00, 0xf0, 0x11, 0x00


	//----- nvinfo : EIATTR_KPARAM_INFO
	.align		4
.L_320:
        /*0038*/ 	.byte	0x04, 0x17
        /*003a*/ 	.short	(.L_322 - .L_321)
.L_321:
        /*003c*/ 	.word	0x00000000
        /*0040*/ 	.short	0x0004
        /*0042*/ 	.short	0x0020
        /*0044*/ 	.byte	0x00, 0xf5, 0x21, 0x00


	//----- nvinfo : EIATTR_KPARAM_INFO
	.align		4
.L_322:
        /*0048*/ 	.byte	0x04, 0x17
        /*004a*/ 	.short	(.L_324 - .L_323)
.L_323:
        /*004c*/ 	.word	0x00000000
        /*0050*/ 	.short	0x0003
        /*0052*/ 	.short	0x0018
        /*0054*/ 	.byte	0x00, 0xf5, 0x21, 0x00


	//----- nvinfo : EIATTR_KPARAM_INFO
	.align		4
.L_324:
        /*0058*/ 	.byte	0x04, 0x17
        /*005a*/ 	.short	(.L_326 - .L_325)
.L_325:
        /*005c*/ 	.word	0x00000000
        /*0060*/ 	.short	0x0002
        /*0062*/ 	.short	0x0010
        /*0064*/ 	.byte	0x00, 0xf5, 0x21, 0x00


	//----- nvinfo : EIATTR_KPARAM_INFO
	.align		4
.L_326:
        /*0068*/ 	.byte	0x04, 0x17
        /*006a*/ 	.short	(.L_328 - .L_327)
.L_327:
        /*006c*/ 	.word	0x00000000
        /*0070*/ 	.short	0x0001
        /*0072*/ 	.short	0x0008
        /*0074*/ 	.byte	0x00, 0xf5, 0x21, 0x00


	//----- nvinfo : EIATTR_KPARAM_INFO
	.align		4
.L_328:
        /*0078*/ 	.byte	0x04, 0x17
        /*007a*/ 	.short	(.L_330 - .L_329)
.L_329:
        /*007c*/ 	.word	0x00000000
        /*0080*/ 	.short	0x0000
        /*0082*/ 	.short	0x0000
        /*0084*/ 	.byte	0x00, 0xf5, 0x21, 0x00


	//----- nvinfo : EIATTR_SPARSE_MMA_MASK
	.align		4
.L_330:
        /*0088*/ 	.byte	0x03, 0x50
        /*008a*/ 	.short	0x0000


	//----- nvinfo : EIATTR_MAXREG_COUNT
	.align		4
        /*008c*/ 	.byte	0x03, 0x1b
        /*008e*/ 	.short	0x00ff


	//----- nvinfo : EIATTR_NUM_BARRIERS
	.align		4
        /*0090*/ 	.byte	0x02, 0x4c
        /*0092*/ 	.byte	0x01
	.zero		1


	//----- nvinfo : EIATTR_MERCURY_ISA_VERSION
	.align		4
        /*0094*/ 	.byte	0x03, 0x5f
        /*0096*/ 	.short	0x0101


	//----- nvinfo : EIATTR_VRC_CTA_INIT_COUNT
	.align		4
        /*0098*/ 	.byte	0x02, 0x4a
	.zero		1
	.zero		1


	//----- nvinfo : EIATTR_EXIT_INSTR_OFFSETS
	.align		4
        /*009c*/ 	.byte	0x04, 0x1c
        /*009e*/ 	.short	(.L_332 - .L_331)


	//   ....[0]....
.L_331:
        /*00a0*/ 	.word	0x00000080


	//   ....[1]....
        /*00a4*/ 	.word	0x00000230


	//   ....[2]....
        /*00a8*/ 	.word	0x000008b0


	//   ....[3]....
        /*00ac*/ 	.word	0x00000ac0


	//----- nvinfo : EIATTR_CRS_STACK_SIZE
	.align		4
.L_332:
        /*00b0*/ 	.byte	0x04, 0x1e
        /*00b2*/ 	.short	(.L_334 - .L_333)
.L_333:
        /*00b4*/ 	.word	0x00000000


	//----- nvinfo : EIATTR_CBANK_PARAM_SIZE
	.align		4
.L_334:
        /*00b8*/ 	.byte	0x03, 0x19
        /*00ba*/ 	.short	0x0034


	//----- nvinfo : EIATTR_PARAM_CBANK
	.align		4
        /*00bc*/ 	.byte	0x04, 0x0a
        /*00be*/ 	.short	(.L_336 - .L_335)
	.align		4
.L_335:
        /*00c0*/ 	.word	index@(.nv.constant0._Z13updateCentersPfPiS0_S0_S_iii)
        /*00c4*/ 	.short	0x0380
        /*00c6*/ 	.short	0x0034


	//----- nvinfo : EIATTR_SW_WAR
	.align		4
.L_336:
        /*00c8*/ 	.byte	0x04, 0x36
        /*00ca*/ 	.short	(.L_338 - .L_337)
.L_337:
        /*00cc*/ 	.word	0x00000008
.L_338:


//--------------------- .nv.info._Z9findDeltaPii  --------------------------
	.section	.nv.info._Z9findDeltaPii,"",@"SHT_CUDA_INFO"
	.sectionflags	@""
	.align	4


	//----- nvinfo : EIATTR_CUDA_API_VERSION
	.align		4
        /*0000*/ 	.byte	0x04, 0x37
        /*0002*/ 	.short	(.L_340 - .L_339)
.L_339:
        /*0004*/ 	.word	0x00000082


	//----- nvinfo : EIATTR_KPARAM_INFO
	.align		4
.L_340:
        /*0008*/ 	.byte	0x04, 0x17
        /*000a*/ 	.short	(.L_342 - .L_341)
.L_341:
        /*000c*/ 	.word	0x00000000
        /*0010*/ 	.short	0x0001
        /*0012*/ 	.short	0x0008
        /*0014*/ 	.byte	0x00, 0xf0, 0x11, 0x00


	//----- nvinfo : EIATTR_KPARAM_INFO
	.align		4
.L_342:
        /*0018*/ 	.byte	0x04, 0x17
        /*001a*/ 	.short	(.L_344 - .L_343)
.L_343:
        /*001c*/ 	.word	0x00000000
        /*0020*/ 	.short	0x0000
        /*0022*/ 	.short	0x0000
        /*0024*/ 	.byte	0x00, 0xf5, 0x21, 0x00


	//----- nvinfo : EIATTR_SPARSE_MMA_MASK
	.align		4
.L_344:
        /*0028*/ 	.byte	0x03, 0x50
        /*002a*/ 	.short	0x0000


	//----- nvinfo : EIATTR_MAXREG_COUNT
	.align		4
        /*002c*/ 	.byte	0x03, 0x1b
        /*002e*/ 	.short	0x00ff


	//----- nvinfo : EIATTR_NUM_BARRIERS
	.align		4
        /*0030*/ 	.byte	0x02, 0x4c
        /*0032*/ 	.byte	0x01
	.zero		1


	//----- nvinfo : EIATTR_MERCURY_ISA_VERSION
	.align		4
        /*0034*/ 	.byte	0x03, 0x5f
        /*0036*/ 	.short	0x0101


	//----- nvinfo : EIATTR_VRC_CTA_INIT_COUNT
	.align		4
        /*0038*/ 	.byte	0x02, 0x4a
	.zero		1
	.zero		1


	//----- nvinfo : EIATTR_EXIT_INSTR_OFFSETS
	.align		4
        /*003c*/ 	.byte	0x04, 0x1c
        /*003e*/ 	.short	(.L_346 - .L_345)


	//   ....[0]....
.L_345:
        /*0040*/ 	.word	0x000000e0


	//   ....[1]....
        /*0044*/ 	.word	0x000002d0


	//   ....[2]....
        /*0048*/ 	.word	0x00000350


	//----- nvinfo : EIATTR_CBANK_PARAM_SIZE
	.align		4
.L_346:
        /*004c*/ 	.byte	0x03, 0x19
        /*004e*/ 	.short	0x000c


	//----- nvinfo : EIATTR_PARAM_CBANK
	.align		4
        /*0050*/ 	.byte	0x04, 0x0a
        /*0052*/ 	.short	(.L_348 - .L_347)
	.align		4
.L_347:
        /*0054*/ 	.word	index@(.nv.constant0._Z9findDeltaPii)
        /*0058*/ 	.short	0x0380
        /*005a*/ 	.short	0x000c


	//----- nvinfo : EIATTR_SW_WAR
	.align		4
.L_348:
        /*005c*/ 	.byte	0x04, 0x36
        /*005e*/ 	.short	(.L_350 - .L_349)
.L_349:
        /*0060*/ 	.word	0x00000008
.L_350:


//--------------------- .nv.info._Z11findClosestPfS_PiS0_iii --------------------------
	.section	.nv.info._Z11findClosestPfS_PiS0_iii,"",@"SHT_CUDA_INFO"
	.sectionflags	@""
	.align	4


	//----- nvinfo : EIATTR_CUDA_API_VERSION
	.align		4
        /*0000*/ 	.byte	0x04, 0x37
        /*0002*/ 	.short	(.L_352 - .L_351)
.L_351:
        /*0004*/ 	.word	0x00000082


	//----- nvinfo : EIATTR_KPARAM_INFO
	.align		4
.L_352:
        /*0008*/ 	.byte	0x04, 0x17
        /*000a*/ 	.short	(.L_354 - .L_353)
.L_353:
        /*000c*/ 	.word	0x00000000
        /*0010*/ 	.short	0x0006
        /*0012*/ 	.short	0x0028
        /*0014*/ 	.byte	0x00, 0xf0, 0x11, 0x00


	//----- nvinfo : EIATTR_KPARAM_INFO
	.align		4
.L_354:
        /*0018*/ 	.byte	0x04, 0x17
        /*001a*/ 	.short	(.L_356 - .L_355)
.L_355:
        /*001c*/ 	.word	0x00000000
        /*0020*/ 	.short	0x0005
        /*0022*/ 	.short	0x0024
        /*0024*/ 	.byte	0x00, 0xf0, 0x11, 0x00


	//----- nvinfo : EIATTR_KPARAM_INFO
	.align		4
.L_356:
        /*0028*/ 	.byte	0x04, 0x17
        /*002a*/ 	.short	(.L_358 - .L_357)
.L_357:
        /*002c*/ 	.word	0x00000000
        /*0030*/ 	.short	0x0004
        /*0032*/ 	.short	0x0020
        /*0034*/ 	.byte	0x00, 0xf0, 0x11, 0x00


	//----- nvinfo : EIATTR_KPARAM_INFO
	.align		4
.L_358:
        /*0038*/ 	.byte	0x04, 0x17
        /*003a*/ 	.short	(.L_360 - .L_359)
.L_359:
        /*003c*/ 	.word	0x00000000
        /*0040*/ 	.short	0x0003
        /*0042*/ 	.short	0x0018
        /*0044*/ 	.byte	0x00, 0xf5, 0x21, 0x00


	//----- nvinfo : EIATTR_KPARAM_INFO
	.align		4
.L_360:
        /*0048*/ 	.byte	0x04, 0x17
        /*004a*/ 	.short	(.L_362 - .L_361)
.L_361:
        /*004c*/ 	.word	0x00000000
        /*0050*/ 	.short	0x0002
        /*0052*/ 	.short	0x0010
        /*0054*/ 	.byte	0x00, 0xf5, 0x21, 0x00


	//----- nvinfo : EIATTR_KPARAM_INFO
	.align		4
.L_362:
        /*0058*/ 	.byte	0x04, 0x17
        /*005a*/ 	.short	(.L_364 - .L_363)
.L_363:
        /*005c*/ 	.word	0x00000000
        /*0060*/ 	.short	0x0001
        /*0062*/ 	.short	0x0008
        /*0064*/ 	.byte	0x00, 0xf5, 0x21, 0x00


	//----- nvinfo : EIATTR_KPARAM_INFO
	.align		4
.L_364:
        /*0068*/ 	.byte	0x04, 0x17
        /*006a*/ 	.short	(.L_366 - .L_365)
.L_365:
        /*006c*/ 	.word	0x00000000
        /*0070*/ 	.short	0x0000
        /*0072*/ 	.short	0x0000
        /*0074*/ 	.byte	0x00, 0xf5, 0x21, 0x00


	//----- nvinfo : EIATTR_SPARSE_MMA_MASK
	.align		4
.L_366:
        /*0078*/ 	.byte	0x03, 0x50
        /*007a*/ 	.short	0x0000


	//----- nvinfo : EIATTR_MAXREG_COUNT
	.align		4
        /*007c*/ 	.byte	0x03, 0x1b
        /*007e*/ 	.short	0x00ff


	//----- nvinfo : EIATTR_MERCURY_ISA_VERSION
	.align		4
        /*0080*/ 	.byte	0x03, 0x5f
        /*0082*/ 	.short	0x0101


	//----- nvinfo : EIATTR_VRC_CTA_INIT_COUNT
	.align		4
        /*0084*/ 	.byte	0x02, 0x4a
	.zero		1
	.zero		1


	//----- nvinfo : EIATTR_EXIT_INSTR_OFFSETS
	.align		4
        /*0088*/ 	.byte	0x04, 0x1c
        /*008a*/ 	.short	(.L_368 - .L_367)


	//   ....[0]....
.L_367:
        /*008c*/ 	.word	0x00000070


	//   ....[1]....
        /*0090*/ 	.word	0x00000de0


	//   ....[2]....
        /*0094*/ 	.word	0x00000e10


	//----- nvinfo : EIATTR_CBANK_PARAM_SIZE
	.align		4
.L_368:
        /*0098*/ 	.byte	0x03, 0x19
        /*009a*/ 	.short	0x002c


	//----- nvinfo : EIATTR_PARAM_CBANK
	.align		4
        /*009c*/ 	.byte	0x04, 0x0a
        /*009e*/ 	.short	(.L_370 - .L_369)
	.align		4
.L_369:
        /*00a0*/ 	.word	index@(.nv.constant0._Z11findClosestPfS_PiS0_iii)
        /*00a4*/ 	.short	0x0380
        /*00a6*/ 	.short	0x002c


	//----- nvinfo : EIATTR_SW_WAR
	.align		4
.L_370:
        /*00a8*/ 	.byte	0x04, 0x36
        /*00aa*/ 	.short	(.L_372 - .L_371)
.L_371:
        /*00ac*/ 	.word	0x00000008
.L_372:


//--------------------- .nv.callgraph             --------------------------
	.section	.nv.callgraph,"",@"SHT_CUDA_CALLGRAPH"
	.align	4
	.sectionentsize	8
	.align		4
        /*0000*/ 	.word	0x00000000
	.align		4
        /*0004*/ 	.word	0xffffffff
	.align		4
        /*0008*/ 	.word	index@(_Z13divideCentersPfPiS_i)
	.align		4
        /*000c*/ 	.word	index@(vprintf)
	.align		4
        /*0010*/ 	.word	0x00000000
	.align		4
        /*0014*/ 	.word	0xfffffffe
	.align		4
        /*0018*/ 	.word	0x00000000
	.align		4
        /*001c*/ 	.word	0xfffffffd
	.align		4
        /*0020*/ 	.word	0x00000000
	.align		4
        /*0024*/ 	.word	0xfffffffc


//--------------------- .nv.constant4             --------------------------
	.section	.nv.constant4,"a",@progbits
	.align	8
	.align		8
.nv.constant4:
        /*0000*/ 	.dword	_ZN34_INTERNAL_c855fcc7_4_k_cu_119efc7a4cuda3std3__45__cpo5beginE
	.align		8
        /*0008*/ 	.dword	_ZN34_INTERNAL_c855fcc7_4_k_cu_119efc7a4cuda3std3__45__cpo3endE
	.align		8
        /*0010*/ 	.dword	_ZN34_INTERNAL_c855fcc7_4_k_cu_119efc7a4cuda3std3__45__cpo6cbeginE
	.align		8
        /*0018*/ 	.dword	_ZN34_INTERNAL_c855fcc7_4_k_cu_119efc7a4cuda3std3__45__cpo4cendE
	.align		8
        /*0020*/ 	.dword	_ZN34_INTERNAL_c855fcc7_4_k_cu_119efc7a4cuda3std3__45__cpo6rbeginE
	.align		8
        /*0028*/ 	.dword	_ZN34_INTERNAL_c855fcc7_4_k_cu_119efc7a4cuda3std3__45__cpo4rendE
	.align		8
        /*0030*/ 	.dword	_ZN34_INTERNAL_c855fcc7_4_k_cu_119efc7a4cuda3std3__45__cpo7crbeginE
	.align		8
        /*0038*/ 	.dword	_ZN34_INTERNAL_c855fcc7_4_k_cu_119efc7a4cuda3std3__45__cpo5crendE
	.align		8
        /*0040*/ 	.dword	_ZN34_INTERNAL_c855fcc7_4_k_cu_119efc7a4cuda3std3__436_GLOBAL__N__c855fcc7_4_k_cu_119efc7a6ignoreE
	.align		8
        /*0048*/ 	.dword	_ZN34_INTERNAL_c855fcc7_4_k_cu_119efc7a4cuda3std3__419piecewise_constructE
	.align		8
        /*0050*/ 	.dword	_ZN34_INTERNAL_c855fcc7_4_k_cu_119efc7a4cuda3std3__48in_placeE
	.align		8
        /*0058*/ 	.dword	_ZN34_INTERNAL_c855fcc7_4_k_cu_119efc7a4cuda3std3__420unreachable_sentinelE
	.align		8
        /*0060*/ 	.dword	_ZN34_INTERNAL_c855fcc7_4_k_cu_119efc7a4cuda3std3__47nulloptE
	.align		8
        /*0068*/ 	.dword	_ZN34_INTERNAL_c855fcc7_4_k_cu_119efc7a4cuda3std3__48unexpectE
	.align		8
        /*0070*/ 	.dword	_ZN34_INTERNAL_c855fcc7_4_k_cu_119efc7a4cuda3std6ranges3__45__cpo4swapE
	.align		8
        /*0078*/ 	.dword	_ZN34_INTERNAL_c855fcc7_4_k_cu_119efc7a4cuda3std6ranges3__45__cpo9iter_moveE
	.align		8
        /*0080*/ 	.dword	_ZN34_INTERNAL_c855fcc7_4_k_cu_119efc7a4cuda3std6ranges3__45__cpo5beginE
	.align		8
        /*0088*/ 	.dword	_ZN34_INTERNAL_c855fcc7_4_k_cu_119efc7a4cuda3std6ranges3__45__cpo3endE
	.align		8
        /*0090*/ 	.dword	_ZN34_INTERNAL_c855fcc7_4_k_cu_119efc7a4cuda3std6ranges3__45__cpo6cbeginE
	.align		8
        /*0098*/ 	.dword	_ZN34_INTERNAL_c855fcc7_4_k_cu_119efc7a4cuda3std6ranges3__45__cpo4cendE
	.align		8
        /*00a0*/ 	.dword	_ZN34_INTERNAL_c855fcc7_4_k_cu_119efc7a4cuda3std6ranges3__45__cpo7advanceE
	.align		8
        /*00a8*/ 	.dword	_ZN34_INTERNAL_c855fcc7_4_k_cu_119efc7a4cuda3std6ranges3__45__cpo9iter_swapE
	.align		8
        /*00b0*/ 	.dword	_ZN34_INTERNAL_c855fcc7_4_k_cu_119efc7a4cuda3std6ranges3__45__cpo4nextE
	.align		8
        /*00b8*/ 	.dword	_ZN34_INTERNAL_c855fcc7_4_k_cu_119efc7a4cuda3std6ranges3__45__cpo4prevE
	.align		8
        /*00c0*/ 	.dword	_ZN34_INTERNAL_c855fcc7_4_k_cu_119efc7a4cuda3std6ranges3__45__cpo4dataE
	.align		8
        /*00c8*/ 	.dword	_ZN34_INTERNAL_c855fcc7_4_k_cu_119efc7a4cuda3std6ranges3__45__cpo5cdataE
	.align		8
        /*00d0*/ 	.dword	_ZN34_INTERNAL_c855fcc7_4_k_cu_119efc7a4cuda3std6ranges3__45__cpo4sizeE
	.align		8
        /*00d8*/ 	.dword	_ZN34_INTERNAL_c855fcc7_4_k_cu_119efc7a4cuda3std6ranges3__45__cpo5ssizeE
	.align		8
        /*00e0*/ 	.dword	_ZN34_INTERNAL_c855fcc7_4_k_cu_119efc7a4cuda3std6ranges3__45__cpo8distanceE
	.align		8
        /*00e8*/ 	.dword	_ZN34_INTERNAL_c855fcc7_4_k_cu_119efc7a6thrust24THRUST_300001_SM_1000_NS8cuda_cub3parE
	.align		8
        /*00f0*/ 	.dword	_ZN34_INTERNAL_c855fcc7_4_k_cu_119efc7a6thrust24THRUST_300001_SM_1000_NS8cuda_cub10par_nosyncE
	.align		8
        /*00f8*/ 	.dword	_ZN34_INTERNAL_c855fcc7_4_k_cu_119efc7a6thrust24THRUST_300001_SM_1000_NS6system6detail10sequential3seqE
	.align		8
        /*0100*/ 	.dword	_ZN34_INTERNAL_c855fcc7_4_k_cu_119efc7a6thrust24THRUST_300001_SM_1000_NS6system3cpp3parE
	.align		8
        /*0108*/ 	.dword	_ZN34_INTERNAL_c855fcc7_4_k_cu_119efc7a6thrust24THRUST_300001_SM_1000_NS12placeholders2_1E
	.align		8
        /*0110*/ 	.dword	_ZN34_INTERNAL_c855fcc7_4_k_cu_119efc7a6thrust24THRUST_300001_SM_1000_NS12placeholders2_2E
	.align		8
        /*0118*/ 	.dword	_ZN34_INTERNAL_c855fcc7_4_k_cu_119efc7a6thrust24THRUST_300001_SM_1000_NS12placeholders2_3E
	.align		8
        /*0120*/ 	.dword	_ZN34_INTERNAL_c855fcc7_4_k_cu_119efc7a6thrust24THRUST_300001_SM_1000_NS12placeholders2_4E
	.align		8
        /*0128*/ 	.dword	_ZN34_INTERNAL_c855fcc7_4_k_cu_119efc7a6thrust24THRUST_300001_SM_1000_NS12placeholders2_5E
	.align		8
        /*0130*/ 	.dword	_ZN34_INTERNAL_c855fcc7_4_k_cu_119efc7a6thrust24THRUST_300001_SM_1000_NS12placeholders2_6E
	.align		8
        /*0138*/ 	.dword	_ZN34_INTERNAL_c855fcc7_4_k_cu_119efc7a6thrust24THRUST_300001_SM_1000_NS12placeholders2_7E
	.align		8
        /*0140*/ 	.dword	_ZN34_INTERNAL_c855fcc7_4_k_cu_119efc7a6thrust24THRUST_300001_SM_1000_NS12placeholders2_8E
	.align		8
        /*0148*/ 	.dword	_ZN34_INTERNAL_c855fcc7_4_k_cu_119efc7a6thrust24THRUST_300001_SM_1000_NS12placeholders2_9E
	.align		8
        /*0150*/ 	.dword	_ZN34_INTERNAL_c855fcc7_4_k_cu_119efc7a6thrust24THRUST_300001_SM_1000_NS12placeholders3_10E
	.align		8
        /*0158*/ 	.dword	_ZN34_INTERNAL_c855fcc7_4_k_cu_119efc7a6thrust24THRUST_300001_SM_1000_NS3seqE
	.align		8
        /*0160*/ 	.dword	_ZN34_INTERNAL_c855fcc7_4_k_cu_119efc7a6thrust24THRUST_300001_SM_1000_NS6deviceE
	.align		8
        /*0168*/ 	.dword	$str
	.align		8
        /*0170*/ 	.dword	$str$1
	.align		8
        /*0178*/ 	.dword	vprintf


//--------------------- .text._ZN3cub18CUB_300001_SM_10006detail10radix_sort29DeviceRadixSortOnesweepKernelINS1_5radix10policy_hubIiiyE10Policy1000ELNS0_9SortOrderE0EiiyiiNS1_21identity_decomposer_tEEEvPT5_SB_PT3_PKSC_PT1_PKSG_PT2_PKSK_T4_iiT6_ --------------------------
	.section	.text._ZN3cub18CUB_300001_SM_10006detail10radix_sort29DeviceRadixSortOnesweepKernelINS1_5radix10policy_hubIiiyE10Policy1000ELNS0_9SortOrderE0EiiyiiNS1_21identity_decomposer_tEEEvPT5_SB_PT3_PKSC_PT1_PKSG_PT2_PKSK_T4_iiT6_,"ax",@progbits
	.align	128
        .global         _ZN3cub18CUB_300001_SM_10006detail10radix_sort29DeviceRadixSortOnesweepKernelINS1_5radix10policy_hubIiiyE10Policy1000ELNS0_9SortOrderE0EiiyiiNS1_21identity_decomposer_tEEEvPT5_SB_PT3_PKSC_PT1_PKSG_PT2_PKSK_T4_iiT6_
        .type           _ZN3cub18CUB_300001_SM_10006detail10radix_sort29DeviceRadixSortOnesweepKernelINS1_5radix10policy_hubIiiyE10Policy1000ELNS0_9SortOrderE0EiiyiiNS1_21identity_decomposer_tEEEvPT5_SB_PT3_PKSC_PT1_PKSG_PT2_PKSK_T4_iiT6_,@function
        .size           _ZN3cub18CUB_300001_SM_10006detail10radix_sort29DeviceRadixSortOnesweepKernelINS1_5radix10policy_hubIiiyE10Policy1000ELNS0_9SortOrderE0EiiyiiNS1_21identity_decomposer_tEEEvPT5_SB_PT3_PKSC_PT1_PKSG_PT2_PKSK_T4_iiT6_,(.L_x_377 - _ZN3cub18CUB_300001_SM_10006detail10radix_sort29DeviceRadixSortOnesweepKernelINS1_5radix10policy_hubIiiyE10Policy1000ELNS0_9SortOrderE0EiiyiiNS1_21identity_decomposer_tEEEvPT5_SB_PT3_PKSC_PT1_PKSG_PT2_PKSK_T4_iiT6_)
        .other          _ZN3cub18CUB_300001_SM_10006detail10radix_sort29DeviceRadixSortOnesweepKernelINS1_5radix10policy_hubIiiyE10Policy1000ELNS0_9SortOrderE0EiiyiiNS1_21identity_decomposer_tEEEvPT5_SB_PT3_PKSC_PT1_PKSG_PT2_PKSK_T4_iiT6_,@"STO_CUDA_ENTRY STV_DEFAULT"
_ZN3cub18CUB_300001_SM_10006detail10radix_sort29DeviceRadixSortOnesweepKernelINS1_5radix10policy_hubIiiyE10Policy1000ELNS0_9SortOrderE0EiiyiiNS1_21identity_decomposer_tEEEvPT5_SB_PT3_PKSC_PT1_PKSG_PT2_PKSK_T4_iiT6_:
.text._ZN3cub18CUB_300001_SM_10006detail10radix_sort29DeviceRadixSortOnesweepKernelINS1_5radix10policy_hubIiiyE10Policy1000ELNS0_9SortOrderE0EiiyiiNS1_21identity_decomposer_tEEEvPT5_SB_PT3_PKSC_PT1_PKSG_PT2_PKSK_T4_iiT6_:
[----:B------:R-:W-:Y:S01]  /*0000*/  LDC R1, c[0x0][0x37c] ;  /* 0x0000df00ff017b82 */ /* 0x000fe20000000800 */
[----:B------:R-:W0:Y:S01]  /*0010*/  S2R R3, SR_TID.X ;  /* 0x0000000000037919 */ /* 0x000e220000002100 */
[----:B------:R-:W-:Y:S01]  /*0020*/  MOV R7, 0x400 ;  /* 0x0000040000077802 */ /* 0x000fe20000000f00 */
[----:B------:R-:W1:Y:S01]  /*0030*/  LDCU.64 UR6, c[0x0][0x358] ;  /* 0x00006b00ff0677ac */ /* 0x000e620008000a00 */
[----:B------:R-:W-:Y:S01]  /*0040*/  BSSY.RECONVERGENT B0, `(.L_x_0) ;  /* 0x000000c000007945 */ /* 0x000fe20003800200 */
[----:B------:R-:W2:Y:S01]  /*0050*/  S2R R0, SR_CgaCtaId ;  /* 0x0000000000007919 */ /* 0x000ea20000008800 */
[----:B0-----:R-:W-:Y:S02]  /*0060*/  ISETP.NE.AND P0, PT, R3, RZ, PT ;  /* 0x000000ff0300720c */ /* 0x001fe40003f05270 */
[----:B--2---:R-:W-:-:S11]  /*0070*/  LEA R7, R0, R7, 0x18 ;  /* 0x0000000700077211 */ /* 0x004fd600078ec0ff */
[----:B-1----:R-:W-:Y:S05]  /*0080*/  @P0 BRA `(.L_x_1) ;  /* 0x00000000001c0947 */ /* 0x002fea0003800000 */
[----:B------:R-:W0:Y:S01]  /*0090*/  LDC.64 R4, c[0x0][0x388] ;  /* 0x0000e200ff047b82 */ /* 0x000e220000000a00 */
[----:B------:R-:W-:-:S05]  /*00a0*/  IMAD.MOV.U32 R9, RZ, RZ, 0x1 ;  /* 0x00000001ff097424 */ /* 0x000fca00078e00ff */
[----:B0-----:R-:W2:Y:S02]  /*00b0*/  ATOMG.E.ADD.STRONG.GPU PT, R4, desc[UR6][R4.64], R9 ;  /* 0x80000009040479a8 */ /* 0x001ea400081ef106 */
[----:B------:R-:W0:Y:S01]  /*00c0*/  S2UR UR5, SR_CgaCtaId ;  /* 0x00000000000579c3 */ /* 0x000e220000008800 */
[----:B------:R-:W-:Y:S02]  /*00d0*/  UMOV UR4, 0x400 ;  /* 0x0000040000047882 */ /* 0x000fe40000000000 */
[----:B0-----:R-:W-:-:S09]  /*00e0*/  ULEA UR4, UR5, UR4, 0x18 ;  /* 0x0000000405047291 */ /* 0x001fd2000f8ec0ff */
[----:B--2---:R0:W-:Y:S03]  /*00f0*/  STS [UR4+0x6600], R4 ;  /* 0x00660004ff007988 */ /* 0x0041e60008000804 */
.L_x_1:
[----:B------:R-:W-:Y:S05]  /*0100*/  BSYNC.RECONVERGENT B0 ;  /* 0x0000000000007941 */ /* 0x000fea0003800200 */
.L_x_0:
[----:B------:R-:W-:Y:S06]  /*0110*/  BAR.SYNC.DEFER_BLOCKING 0x0 ;  /* 0x0000000000007b1d */ /* 0x000fec0000010000 */
[----:B------:R-:W1:Y:S01]  /*0120*/  LDCU UR4, c[0x0][0x3c0] ;  /* 0x00007800ff0477ac */ /* 0x000e620008000800 */
[----:B------:R-:W2:Y:S01]  /*0130*/  S2R R24, SR_LANEID ;  /* 0x0000000000187919 */ /* 0x000ea20000000000 */
[----:B------:R-:W3:Y:S02]  /*0140*/  LDS R42, [R7+0x6600] ;  /* 0x00660000072a7984 */ /* 0x000ee40000000800 */
[----:B---3--:R-:W-:-:S04]  /*0150*/  IMAD R0, R42, 0x1980, RZ ;  /* 0x000019802a007824 */ /* 0x008fc800078e02ff */
[----:B------:R-:W-:Y:S01]  /*0160*/  VIADD R47, R0, 0x1980 ;  /* 0x00001980002f7836 */ /* 0x000fe20000000000 */
[----:B------:R-:W-:-:S04]  /*0170*/  SHF.R.S32.HI R9, RZ, 0x1f, R0 ;  /* 0x0000001fff097819 */ /* 0x000fc80000011400 */
[----:B-1----:R-:W-:-:S13]  /*0180*/  ISETP.GT.AND P0, PT, R47, UR4, PT ;  /* 0x000000042f007c0c */ /* 0x002fda000bf04270 */
[----:B--2---:R-:W-:Y:S05]  /*0190*/  @P0 BRA `(.L_x_2) ;  /* 0x0000000000680947 */ /* 0x004fea0003800000 */
[----:B------:R-:W1:Y:S01]  /*01a0*/  LDCU.64 UR4, c[0x0][0x3a8] ;  /* 0x00007500ff0477ac */ /* 0x000e620008000a00 */
[C---:B0-----:R-:W-:Y:S02]  /*01b0*/  LOP3.LUT R4, R3.reuse, 0x1f, RZ, 0xc0, !PT ;  /* 0x0000001f03047812 */ /* 0x041fe400078ec0ff */
[----:B------:R-:W-:-:S05]  /*01c0*/  LOP3.LUT R41, R3, 0x3e0, RZ, 0xc0, !PT ;  /* 0x000003e003297812 */ /* 0x000fca00078ec0ff */
[----:B------:R-:W-:-:S05]  /*01d0*/  IMAD R5, R41, 0x11, R4 ;  /* 0x0000001129057824 */ /* 0x000fca00078e0204 */
[----:B------:R-:W-:-:S05]  /*01e0*/  IADD3 R5, P0, PT, R0, R5, RZ ;  /* 0x0000000500057210 */ /* 0x000fca0007f1e0ff */
[----:B------:R-:W-:Y:S01]  /*01f0*/  IMAD.X R0, RZ, RZ, R9, P0 ;  /* 0x000000ffff007224 */ /* 0x000fe200000e0609 */
[----:B-1----:R-:W-:-:S04]  /*0200*/  LEA R8, P0, R5, UR4, 0x2 ;  /* 0x0000000405087c11 */ /* 0x002fc8000f8010ff */
[----:B------:R-:W-:-:S05]  /*0210*/  LEA.HI.X R9, R5, UR5, R0, 0x2, P0 ;  /* 0x0000000505097c11 */ /* 0x000fca00080f1400 */
[----:B------:R0:W5:Y:S04]  /*0220*/  LDG.E R28, desc[UR6][R8.64] ;  /* 0x00000006081c7981 */ /* 0x000168000c1e1900 */
        /* <DEDUP_REMOVED lines=15> */
[----:B------:R0:W5:Y:S01]  /*0320*/  LDG.E R46, desc[UR6][R8.64+0x800] ;  /* 0x00080006082e7981 */ /* 0x000162000c1e1900 */
[----:B------:R-:W-:Y:S05]  /*0330*/  BRA `(.L_x_3) ;  /* 0x0000000400307947 */ /* 0x000fea0003800000 */
.L_x_2:
[----:B------:R-:W1:Y:S01]  /*0340*/  LDCU.64 UR8, c[0x0][0x3a8] ;  /* 0x00007500ff0877ac */ /* 0x000e620008000a00 */
[C---:B0-----:R-:W-:Y:S01]  /*0350*/  LOP3.LUT R4, R3.reuse, 0x1f, RZ, 0xc0, !PT ;  /* 0x0000001f03047812 */ /* 0x041fe200078ec0ff */
[----:B------:R-:W-:Y:S01]  /*0360*/  IMAD.MOV.U32 R28, RZ, RZ, 0x7fffffff ;  /* 0x7fffffffff1c7424 */ /* 0x000fe200078e00ff */
[----:B------:R-:W-:Y:S02]  /*0370*/  LOP3.LUT R41, R3, 0x3e0, RZ, 0xc0, !PT ;  /* 0x000003e003297812 */ /* 0x000fe400078ec0ff */
[----:B------:R-:W-:-:S03]  /*0380*/  IADD3 R5, PT, PT, -R0, UR4, RZ ;  /* 0x0000000400057c10 */ /* 0x000fc6000fffe1ff */
[----:B------:R-:W-:-:S04]  /*0390*/  IMAD R10, R41, 0x11, R4 ;  /* 0x00000011290a7824 */ /* 0x000fc800078e0204 */
[----:B------:R-:W-:Y:S01]  /*03a0*/  VIADD R8, R10, 0x40 ;  /* 0x000000400a087836 */ /* 0x000fe20000000000 */
[----:B------:R-:W-:Y:S01]  /*03b0*/  IADD3 R11, P0, PT, R0, R10, RZ ;  /* 0x0000000a000b7210 */ /* 0x000fe20007f1e0ff */
[C---:B------:R-:W-:Y:S01]  /*03c0*/  VIADD R0, R10.reuse, 0x60 ;  /* 0x000000600a007836 */ /* 0x040fe20000000000 */
[CC--:B------:R-:W-:Y:S01]  /*03d0*/  ISETP.GE.AND P2, PT, R10.reuse, R5.reuse, PT ;  /* 0x000000050a00720c */ /* 0x0c0fe20003f46270 */
[----:B------:R-:W-:Y:S01]  /*03e0*/  VIADD R6, R10, 0x20 ;  /* 0x000000200a067836 */ /* 0x000fe20000000000 */
[-C--:B------:R-:W-:Y:S01]  /*03f0*/  ISETP.GE.AND P4, PT, R8, R5.reuse, PT ;  /* 0x000000050800720c */ /* 0x080fe20003f86270 */
[----:B------:R-:W-:Y:S01]  /*0400*/  IMAD.X R12, RZ, RZ, R9, P0 ;  /* 0x000000ffff0c7224 */ /* 0x000fe200000e0609 */
[-C--:B------:R-:W-:Y:S01]  /*0410*/  ISETP.GE.AND P5, PT, R0, R5.reuse, PT ;  /* 0x000000050000720c */ /* 0x080fe20003fa6270 */
[----:B------:R-:W-:Y:S01]  /*0420*/  VIADD R0, R10, 0xa0 ;  /* 0x000000a00a007836 */ /* 0x000fe20000000000 */
[C---:B-1----:R-:W-:Y:S02]  /*0430*/  LEA R8, P0, R11.reuse, UR8, 0x2 ;  /* 0x000000080b087c11 */ /* 0x042fe4000f8010ff */
[----:B------:R-:W-:Y:S01]  /*0440*/  ISETP.GE.AND P3, PT, R6, R5, PT ;  /* 0x000000050600720c */ /* 0x000fe20003f66270 */
[----:B------:R-:W-:Y:S01]  /*0450*/  VIADD R6, R10, 0x80 ;  /* 0x000000800a067836 */ /* 0x000fe20000000000 */
[----:B------:R-:W-:-:S02]  /*0460*/  LEA.HI.X R9, R11, UR9, R12, 0x2, P0 ;  /* 0x000000090b097c11 */ /* 0x000fc400080f140c */
[-C--:B------:R-:W-:Y:S01]  /*0470*/  ISETP.GE.AND P0, PT, R0, R5.reuse, PT ;  /* 0x000000050000720c */ /* 0x080fe20003f06270 */
[----:B------:R-:W-:Y:S01]  /*0480*/  VIADD R0, R10, 0xe0 ;  /* 0x000000e00a007836 */ /* 0x000fe20000000000 */
[-C--:B------:R-:W-:Y:S01]  /*0490*/  ISETP.GE.AND P6, PT, R6, R5.reuse, PT ;  /* 0x000000050600720c */ /* 0x080fe20003fc6270 */
[----:B------:R1:W5:Y:S01]  /*04a0*/  @!P2 LDG.E R28, desc[UR6][R8.64] ;  /* 0x00000006081ca981 */ /* 0x000362000c1e1900 */
[----:B------:R-:W-:Y:S02]  /*04b0*/  IMAD.MOV.U32 R29, RZ, RZ, 0x7fffffff ;  /* 0x7fffffffff1d7424 */ /* 0x000fe400078e00ff */
[-C--:B------:R-:W-:Y:S01]  /*04c0*/  ISETP.GE.AND P2, PT, R0, R5.reuse, PT ;  /* 0x000000050000720c */ /* 0x080fe20003f46270 */
[C---:B------:R-:W-:Y:S02]  /*04d0*/  VIADD R0, R10.reuse, 0x100 ;  /* 0x000001000a007836 */ /* 0x040fe40000000000 */
[----:B------:R-:W-:Y:S01]  /*04e0*/  VIADD R6, R10, 0xc0 ;  /* 0x000000c00a067836 */ /* 0x000fe20000000000 */
[----:B------:R1:W5:Y:S01]  /*04f0*/  @!P3 LDG.E R29, desc[UR6][R8.64+0x80] ;  /* 0x00008006081db981 */ /* 0x000362000c1e1900 */
[----:B------:R-:W-:Y:S01]  /*0500*/  IMAD.MOV.U32 R31, RZ, RZ, 0x7fffffff ;  /* 0x7fffffffff1f7424 */ /* 0x000fe200078e00ff */
[-C--:B------:R-:W-:Y:S01]  /*0510*/  ISETP.GE.AND P3, PT, R0, R5.reuse, PT ;  /* 0x000000050000720c */ /* 0x080fe20003f66270 */
[----:B------:R-:W-:Y:S01]  /*0520*/  VIADD R0, R10, 0x140 ;  /* 0x000001400a007836 */ /* 0x000fe20000000000 */
[----:B------:R-:W-:Y:S01]  /*0530*/  ISETP.GE.AND P1, PT, R6, R5, PT ;  /* 0x000000050600720c */ /* 0x000fe20003f26270 */
[----:B------:R-:W-:-:S02]  /*0540*/  IMAD.MOV.U32 R32, RZ, RZ, 0x7fffffff ;  /* 0x7fffffffff207424 */ /* 0x000fc400078e00ff */
[----:B------:R1:W5:Y:S01]  /*0550*/  @!P5 LDG.E R31, desc[UR6][R8.64+0x180] ;  /* 0x00018006081fd981 */ /* 0x000362000c1e1900 */
[-C--:B------:R-:W-:Y:S01]  /*0560*/  ISETP.GE.AND P5, PT, R0, R5.reuse, PT ;  /* 0x000000050000720c */ /* 0x080fe20003fa6270 */
[C---:B------:R-:W-:Y:S02]  /*0570*/  VIADD R0, R10.reuse, 0x160 ;  /* 0x000001600a007836 */ /* 0x040fe40000000000 */
[----:B------:R-:W-:Y:S01]  /*0580*/  IMAD.MOV.U32 R30, RZ, RZ, 0x7fffffff ;  /* 0x7fffffffff1e7424 */ /* 0x000fe200078e00ff */
[----:B------:R1:W5:Y:S01]  /*0590*/  @!P6 LDG.E R32, desc[UR6][R8.64+0x200] ;  /* 0x000200060820e981 */ /* 0x000362000c1e1900 */
[----:B------:R-:W-:Y:S01]  /*05a0*/  VIADD R6, R10, 0x120 ;  /* 0x000001200a067836 */ /* 0x000fe20000000000 */
[-C--:B------:R-:W-:Y:S01]  /*05b0*/  ISETP.GE.AND P6, PT, R0, R5.reuse, PT ;  /* 0x000000050000720c */ /* 0x080fe20003fc6270 */
[----:B------:R-:W-:Y:S02]  /*05c0*/  IMAD.MOV.U32 R34, RZ, RZ, 0x7fffffff ;  /* 0x7fffffffff227424 */ /* 0x000fe400078e00ff */
[----:B------:R-:W-:Y:S01]  /*05d0*/  VIADD R0, R10, 0x1a0 ;  /* 0x000001a00a007836 */ /* 0x000fe20000000000 */
[----:B------:R1:W5:Y:S01]  /*05e0*/  @!P4 LDG.E R30, desc[UR6][R8.64+0x100] ;  /* 0x00010006081ec981 */ /* 0x000362000c1e1900 */
[----:B------:R-:W-:Y:S01]  /*05f0*/  ISETP.GE.AND P4, PT, R6, R5, PT ;  /* 0x000000050600720c */ /* 0x000fe20003f86270 */
[----:B------:R-:W-:-:S02]  /*0600*/  IMAD.MOV.U32 R33, RZ, RZ, 0x7fffffff ;  /* 0x7fffffffff217424 */ /* 0x000fc400078e00ff */
[----:B------:R1:W5:Y:S01]  /*0610*/  @!P1 LDG.E R34, desc[UR6][R8.64+0x300] ;  /* 0x0003000608229981 */ /* 0x000362000c1e1900 */
[----:B------:R-:W-:Y:S01]  /*0620*/  IMAD.MOV.U32 R35, RZ, RZ, 0x7fffffff ;  /* 0x7fffffffff237424 */ /* 0x000fe200078e00ff */
[-C--:B------:R-:W-:Y:S01]  /*0630*/  ISETP.GE.AND P1, PT, R0, R5.reuse, PT ;  /* 0x000000050000720c */ /* 0x080fe20003f26270 */
[C---:B------:R-:W-:Y:S01]  /*0640*/  VIADD R6, R10.reuse, 0x180 ;  /* 0x000001800a067836 */ /* 0x040fe20000000000 */
[----:B------:R1:W5:Y:S01]  /*0650*/  @!P0 LDG.E R33, desc[UR6][R8.64+0x280] ;  /* 0x0002800608218981 */ /* 0x000362000c1e1900 */
[----:B------:R-:W-:Y:S02]  /*0660*/  VIADD R0, R10, 0x1c0 ;  /* 0x000001c00a007836 */ /* 0x000fe40000000000 */
[----:B------:R-:W-:Y:S01]  /*0670*/  IMAD.MOV.U32 R36, RZ, RZ, 0x7fffffff ;  /* 0x7fffffffff247424 */ /* 0x000fe200078e00ff */
[----:B------:R1:W5:Y:S01]  /*0680*/  @!P2 LDG.E R35, desc[UR6][R8.64+0x380] ;  /* 0x000380060823a981 */ /* 0x000362000c1e1900 */
[----:B------:R-:W-:Y:S01]  /*0690*/  IMAD.MOV.U32 R37, RZ, RZ, 0x7fffffff ;  /* 0x7fffffffff257424 */ /* 0x000fe200078e00ff */
[-C--:B------:R-:W-:Y:S01]  /*06a0*/  ISETP.GE.AND P0, PT, R6, R5.reuse, PT ;  /* 0x000000050600720c */ /* 0x080fe20003f06270 */
[----:B------:R-:W-:Y:S01]  /*06b0*/  VIADD R6, R10, 0x1e0 ;  /* 0x000001e00a067836 */ /* 0x000fe20000000000 */
[-C--:B------:R-:W-:Y:S01]  /*06c0*/  ISETP.GE.AND P2, PT, R0, R5.reuse, PT ;  /* 0x000000050000720c */ /* 0x080fe20003f46270 */
[----:B------:R-:W-:Y:S01]  /*06d0*/  VIADD R0, R10, 0x200 ;  /* 0x000002000a007836 */ /* 0x000fe20000000000 */
[----:B------:R1:W5:Y:S02]  /*06e0*/  @!P3 LDG.E R36, desc[UR6][R8.64+0x400] ;  /* 0x000400060824b981 */ /* 0x000364000c1e1900 */
[----:B------:R-:W-:-:S02]  /*06f0*/  ISETP.GE.AND P3, PT, R6, R5, PT ;  /* 0x000000050600720c */ /* 0x000fc40003f66270 */
[----:B------:R1:W5:Y:S01]  /*0700*/  @!P4 LDG.E R37, desc[UR6][R8.64+0x480] ;  /* 0x000480060825c981 */ /* 0x000362000c1e1900 */
[----:B------:R-:W-:Y:S01]  /*0710*/  ISETP.GE.AND P4, PT, R0, R5, PT ;  /* 0x000000050000720c */ /* 0x000fe20003f86270 */
[----:B------:R-:W-:Y:S02]  /*0720*/  IMAD.MOV.U32 R38, RZ, RZ, 0x7fffffff ;  /* 0x7fffffffff267424 */ /* 0x000fe400078e00ff */
[----:B------:R-:W-:Y:S02]  /*0730*/  IMAD.MOV.U32 R39, RZ, RZ, 0x7fffffff ;  /* 0x7fffffffff277424 */ /* 0x000fe400078e00ff */
[----:B------:R-:W-:Y:S02]  /*0740*/  IMAD.MOV.U32 R40, RZ, RZ, 0x7fffffff ;  /* 0x7fffffffff287424 */ /* 0x000fe400078e00ff */
[----:B------:R-:W-:Y:S01]  /*0750*/  IMAD.MOV.U32 R43, RZ, RZ, 0x7fffffff ;  /* 0x7fffffffff2b7424 */ /* 0x000fe200078e00ff */
[----:B------:R1:W5:Y:S01]  /*0760*/  @!P5 LDG.E R38, desc[UR6][R8.64+0x500] ;  /* 0x000500060826d981 */ /* 0x000362000c1e1900 */
[----:B------:R-:W-:-:S02]  /*0770*/  IMAD.MOV.U32 R44, RZ, RZ, 0x7fffffff ;  /* 0x7fffffffff2c7424 */ /* 0x000fc400078e00ff */
[----:B------:R-:W-:Y:S01]  /*0780*/  IMAD.MOV.U32 R45, RZ, RZ, 0x7fffffff ;  /* 0x7fffffffff2d7424 */ /* 0x000fe200078e00ff */
[----:B------:R1:W5:Y:S01]  /*0790*/  @!P6 LDG.E R39, desc[UR6][R8.64+0x580] ;  /* 0x000580060827e981 */ /* 0x000362000c1e1900 */
[----:B------:R-:W-:-:S03]  /*07a0*/  IMAD.MOV.U32 R46, RZ, RZ, 0x7fffffff ;  /* 0x7fffffffff2e7424 */ /* 0x000fc600078e00ff */
[----:B------:R1:W5:Y:S04]  /*07b0*/  @!P0 LDG.E R40, desc[UR6][R8.64+0x600] ;  /* 0x0006000608288981 */ /* 0x000368000c1e1900 */
[----:B------:R1:W5:Y:S04]  /*07c0*/  @!P1 LDG.E R43, desc[UR6][R8.64+0x680] ;  /* 0x00068006082b9981 */ /* 0x000368000c1e1900 */
[----:B------:R1:W5:Y:S04]  /*07d0*/  @!P2 LDG.E R44, desc[UR6][R8.64+0x700] ;  /* 0x00070006082ca981 */ /* 0x000368000c1e1900 */
[----:B------:R1:W5:Y:S04]  /*07e0*/  @!P3 LDG.E R45, desc[UR6][R8.64+0x780] ;  /* 0x00078006082db981 */ /* 0x000368000c1e1900 */
[----:B------:R1:W5:Y:S02]  /*07f0*/  @!P4 LDG.E R46, desc[UR6][R8.64+0x800] ;  /* 0x00080006082ec981 */ /* 0x000364000c1e1900 */
.L_x_3:
[----:B------:R-:W-:Y:S01]  /*0800*/  VIMNMX R5, PT, PT, R24, 0xe0, !PT ;  /* 0x000000e018057848 */ /* 0x000fe20007fe0100 */
[----:B------:R-:W2:Y:S01]  /*0810*/  LDCU UR4, c[0x0][0x3c8] ;  /* 0x00007900ff0477ac */ /* 0x000ea20008000800 */
[----:B------:R-:W-:Y:S01]  /*0820*/  SHF.R.U32.HI R0, RZ, 0x5, R3 ;  /* 0x00000005ff007819 */ /* 0x000fe20000011603 */
[----:B------:R-:W-:Y:S01]  /*0830*/  BSSY.RECONVERGENT B0, `(.L_x_4) ;  /* 0x0000025000007945 */ /* 0x000fe20003800200 */
[--C-:B------:R-:W-:Y:S01]  /*0840*/  IADD3 R5, PT, PT, R5, 0x1f, -R24.reuse ;  /* 0x0000001f05057810 */ /* 0x100fe20007ffe818 */
[----:B------:R-:W-:Y:S01]  /*0850*/  UMOV UR5, 0xffffffff ;  /* 0xffffffff00057882 */ /* 0x000fe20000000000 */
[----:B01----:R-:W-:Y:S02]  /*0860*/  IMAD.MOV.U32 R8, RZ, RZ, R24 ;  /* 0x000000ffff087224 */ /* 0x003fe400078e0018 */
[C---:B------:R-:W-:Y:S01]  /*0870*/  ISETP.GE.U32.AND P0, PT, R5.reuse, 0x1e0, PT ;  /* 0x000001e00500780c */ /* 0x040fe20003f06070 */
[----:B------:R-:W-:Y:S01]  /*0880*/  IMAD.SHL.U32 R0, R0, 0x400, RZ ;  /* 0x0000040000007824 */ /* 0x000fe200078e00ff */
[----:B------:R-:W-:-:S04]  /*0890*/  LEA.HI R6, R5, 0x1, RZ, 0x1b ;  /* 0x0000000105067811 */ /* 0x000fc800078fd8ff */
[----:B------:R-:W-:-:S04]  /*08a0*/  LOP3.LUT R9, R6, 0xf, RZ, 0xc0, !PT ;  /* 0x0000000f06097812 */ /* 0x000fc800078ec0ff */
[----:B------:R-:W-:Y:S01]  /*08b0*/  ISETP.NE.AND P1, PT, R9, RZ, PT ;  /* 0x000000ff0900720c */ /* 0x000fe20003f25270 */
[----:B--2---:R-:W-:Y:S02]  /*08c0*/  USHF.L.U32 UR4, UR5, UR4, URZ ;  /* 0x0000000405047299 */ /* 0x004fe400080006ff */
[----:B------:R-:W-:Y:S10]  /*08d0*/  @!P0 BRA `(.L_x_5) ;  /* 0x0000000000688947 */ /* 0x000ff40003800000 */
[----:B------:R-:W-:Y:S01]  /*08e0*/  IMAD R10, R24, 0x4, R0 ;  /* 0x00000004180a7824 */ /* 0x000fe200078e0200 */
[----:B------:R-:W-:Y:S01]  /*08f0*/  LOP3.LUT R5, R6, 0xffffff0, RZ, 0xc0, !PT ;  /* 0x0ffffff006057812 */ /* 0x000fe200078ec0ff */
[----:B------:R-:W-:-:S03]  /*0900*/  IMAD.MOV.U32 R8, RZ, RZ, R24 ;  /* 0x000000ffff087224 */ /* 0x000fc600078e0018 */
[----:B------:R-:W-:Y:S01]  /*0910*/  IADD3 R10, PT, PT, R10, 0x400, R7 ;  /* 0x000004000a0a7810 */ /* 0x000fe20007ffe007 */
[----:B------:R-:W-:-:S07]  /*0920*/  IMAD.MOV R5, RZ, RZ, -R5 ;  /* 0x000000ffff057224 */ /* 0x000fce00078e0a05 */
.L_x_6:
[----:B------:R-:W-:Y:S01]  /*0930*/  VIADD R5, R5, 0x10 ;  /* 0x0000001005057836 */ /* 0x000fe20000000000 */
[----:B------:R-:W-:Y:S01]  /*0940*/  STS [R10+-0x400], RZ ;  /* 0xfffc00ff0a007388 */ /* 0x000fe20000000800 */
[----:B------:R-:W-:-:S03]  /*0950*/  VIADD R8, R8, 0x200 ;  /* 0x0000020008087836 */ /* 0x000fc60000000000 */
[----:B------:R-:W-:Y:S01]  /*0960*/  ISETP.NE.AND P0, PT, R5, RZ, PT ;  /* 0x000000ff0500720c */ /* 0x000fe20003f05270 */
[----:B------:R-:W-:Y:S04]  /*0970*/  STS [R10+-0x380], RZ ;  /* 0xfffc80ff0a007388 */ /* 0x000fe80000000800 */
[----:B------:R-:W-:Y:S04]  /*0980*/  STS [R10+-0x300], RZ ;  /* 0xfffd00ff0a007388 */ /* 0x000fe80000000800 */
[----:B------:R-:W-:Y:S04]  /*0990*/  STS [R10+-0x280], RZ ;  /* 0xfffd80ff0a007388 */ /* 0x000fe80000000800 */
[----:B------:R-:W-:Y:S04]  /*09a0*/  STS [R10+-0x200], RZ ;  /* 0xfffe00ff0a007388 */ /* 0x000fe80000000800 */
[----:B------:R-:W-:Y:S04]  /*09b0*/  STS [R10+-0x180], RZ ;  /* 0xfffe80ff0a007388 */ /* 0x000fe80000000800 */
[----:B------:R-:W-:Y:S04]  /*09c0*/  STS [R10+-0x100], RZ ;  /* 0xffff00ff0a007388 */ /* 0x000fe80000000800 */
[----:B------:R-:W-:Y:S04]  /*09d0*/  STS [R10+-0x80], RZ ;  /* 0xffff80ff0a007388 */ /* 0x000fe80000000800 */
[----:B------:R-:W-:Y:S04]  /*09e0*/  STS [R10], RZ ;  /* 0x000000ff0a007388 */ /* 0x000fe80000000800 */
[----:B------:R-:W-:Y:S04]  /*09f0*/  STS [R10+0x80], RZ ;  /* 0x000080ff0a007388 */ /* 0x000fe80000000800 */
[----:B------:R-:W-:Y:S04]  /*0a00*/  STS [R10+0x100], RZ ;  /* 0x000100ff0a007388 */ /* 0x000fe80000000800 */
[----:B------:R-:W-:Y:S04]  /*0a10*/  STS [R10+0x180], RZ ;  /* 0x000180ff0a007388 */ /* 0x000fe80000000800 */
[----:B------:R-:W-:Y:S04]  /*0a20*/  STS [R10+0x200], RZ ;  /* 0x000200ff0a007388 */ /* 0x000fe80000000800 */
[----:B------:R-:W-:Y:S04]  /*0a30*/  STS [R10+0x280], RZ ;  /* 0x000280ff0a007388 */ /* 0x000fe80000000800 */
[----:B------:R-:W-:Y:S04]  /*0a40*/  STS [R10+0x300], RZ ;  /* 0x000300ff0a007388 */ /* 0x000fe80000000800 */
[----:B------:R0:W-:Y:S02]  /*0a50*/  STS [R10+0x380], RZ ;  /* 0x000380ff0a007388 */ /* 0x0001e40000000800 */
[----:B0-----:R-:W-:Y:S01]  /*0a60*/  VIADD R10, R10, 0x800 ;  /* 0x000008000a0a7836 */ /* 0x001fe20000000000 */
[----:B------:R-:W-:Y:S06]  /*0a70*/  @P0 BRA `(.L_x_6) ;  /* 0xfffffffc00ac0947 */ /* 0x000fec000383ffff */
.L_x_5:
[----:B------:R-:W-:Y:S05]  /*0a80*/  BSYNC.RECONVERGENT B0 ;  /* 0x0000000000007941 */ /* 0x000fea0003800200 */
.L_x_4:
[----:B------:R-:W-:Y:S01]  /*0a90*/  BSSY.RECONVERGENT B0, `(.L_x_7) ;  /* 0x0000026000007945 */ /* 0x000fe20003800200 */
[----:B------:R-:W-:-:S03]  /*0aa0*/  IMAD.IADD R5, R7, 0x1, R0 ;  /* 0x0000000107057824 */ /* 0x000fc600078e0200 */
[----:B------:R-:W-:Y:S05]  /*0ab0*/  @!P1 BRA `(.L_x_8) ;  /* 0x00000000008c9947 */ /* 0x000fea0003800000 */
[----:B------:R-:W-:Y:S01]  /*0ac0*/  ISETP.GE.U32.AND P0, PT, R9, 0x8, PT ;  /* 0x000000080900780c */ /* 0x000fe20003f06070 */
[----:B------:R-:W-:Y:S01]  /*0ad0*/  BSSY.RECONVERGENT B1, `(.L_x_9) ;  /* 0x000000e000017945 */ /* 0x000fe20003800200 */
[----:B------:R-:W-:-:S04]  /*0ae0*/  LOP3.LUT R10, R6, 0x7, RZ, 0xc0, !PT ;  /* 0x00000007060a7812 */ /* 0x000fc800078ec0ff */
[----:B------:R-:W-:-:S07]  /*0af0*/  ISETP.NE.AND P1, PT, R10, RZ, PT ;  /* 0x000000ff0a00720c */ /* 0x000fce0003f25270 */
[----:B------:R-:W-:Y:S06]  /*0b00*/  @!P0 BRA `(.L_x_10) ;  /* 0x0000000000288947 */ /* 0x000fec0003800000 */
[C---:B------:R-:W-:Y:S02]  /*0b10*/  IMAD R9, R8.reuse, 0x4, R5 ;  /* 0x0000000408097824 */ /* 0x040fe400078e0205 */
[----:B------:R-:W-:-:S03]  /*0b20*/  VIADD R8, R8, 0x100 ;  /* 0x0000010008087836 */ /* 0x000fc60000000000 */
[----:B------:R0:W-:Y:S04]  /*0b30*/  STS [R9], RZ ;  /* 0x000000ff09007388 */ /* 0x0001e80000000800 */
[----:B------:R0:W-:Y:S04]  /*0b40*/  STS [R9+0x80], RZ ;  /* 0x000080ff09007388 */ /* 0x0001e80000000800 */
[----:B------:R0:W-:Y:S04]  /*0b50*/  STS [R9+0x100], RZ ;  /* 0x000100ff09007388 */ /* 0x0001e80000000800 */
[----:B------:R0:W-:Y:S04]  /*0b60*/  STS [R9+0x180], RZ ;  /* 0x000180ff09007388 */ /* 0x0001e80000000800 */
[----:B------:R0:W-:Y:S04]  /*0b70*/  STS [R9+0x200], RZ ;  /* 0x000200ff09007388 */ /* 0x0001e80000000800 */
[----:B------:R0:W-:Y:S04]  /*0b80*/  STS [R9+0x280], RZ ;  /* 0x000280ff09007388 */ /* 0x0001e80000000800 */
[----:B------:R0:W-:Y:S04]  /*0b90*/  STS [R9+0x300], RZ ;  /* 0x000300ff09007388 */ /* 0x0001e80000000800 */
[----:B------:R0:W-:Y:S02]  /*0ba0*/  STS [R9+0x380], RZ ;  /* 0x000380ff09007388 */ /* 0x0001e40000000800 */
.L_x_10:
[----:B------:R-:W-:Y:S05]  /*0bb0*/  BSYNC.RECONVERGENT B1 ;  /* 0x0000000000017941 */ /* 0x000fea0003800200 */
.L_x_9:
[----:B------:R-:W-:Y:S05]  /*0bc0*/  @!P1 BRA `(.L_x_8) ;  /* 0x0000000000489947 */ /* 0x000fea0003800000 */
[----:B------:R-:W-:Y:S02]  /*0bd0*/  ISETP.GE.U32.AND P0, PT, R10, 0x4, PT ;  /* 0x000000040a00780c */ /* 0x000fe40003f06070 */
[----:B------:R-:W-:-:S04]  /*0be0*/  LOP3.LUT R6, R6, 0x3, RZ, 0xc0, !PT ;  /* 0x0000000306067812 */ /* 0x000fc800078ec0ff */
[----:B------:R-:W-:-:S07]  /*0bf0*/  ISETP.NE.AND P1, PT, R6, RZ, PT ;  /* 0x000000ff0600720c */ /* 0x000fce0003f25270 */
[C---:B0-----:R-:W-:Y:S02]  /*0c00*/  @P0 IMAD R9, R8.reuse, 0x4, R5 ;  /* 0x0000000408090824 */ /* 0x041fe400078e0205 */
[----:B------:R-:W-:-:S03]  /*0c10*/  @P0 VIADD R8, R8, 0x80 ;  /* 0x0000008008080836 */ /* 0x000fc60000000000 */
[----:B------:R1:W-:Y:S04]  /*0c20*/  @P0 STS [R9], RZ ;  /* 0x000000ff09000388 */ /* 0x0003e80000000800 */
[----:B------:R1:W-:Y:S04]  /*0c30*/  @P0 STS [R9+0x80], RZ ;  /* 0x000080ff09000388 */ /* 0x0003e80000000800 */
[----:B------:R1:W-:Y:S04]  /*0c40*/  @P0 STS [R9+0x100], RZ ;  /* 0x000100ff09000388 */ /* 0x0003e80000000800 */
[----:B------:R1:W-:Y:S01]  /*0c50*/  @P0 STS [R9+0x180], RZ ;  /* 0x000180ff09000388 */ /* 0x0003e20000000800 */
[----:B------:R-:W-:Y:S05]  /*0c60*/  @!P1 BRA `(.L_x_8) ;  /* 0x0000000000209947 */ /* 0x000fea0003800000 */
[----:B------:R-:W-:Y:S02]  /*0c70*/  IMAD R0, R8, 0x4, R0 ;  /* 0x0000000408007824 */ /* 0x000fe400078e0200 */
[----:B------:R-:W-:Y:S02]  /*0c80*/  IMAD.MOV R6, RZ, RZ, -R6 ;  /* 0x000000ffff067224 */ /* 0x000fe400078e0a06 */
[----:B------:R-:W-:-:S07]  /*0c90*/  IMAD.IADD R0, R7, 0x1, R0 ;  /* 0x0000000107007824 */ /* 0x000fce00078e0200 */
.L_x_11:
[----:B------:R-:W-:Y:S01]  /*0ca0*/  VIADD R6, R6, 0x1 ;  /* 0x0000000106067836 */ /* 0x000fe20000000000 */
[----:B------:R0:W-:Y:S04]  /*0cb0*/  STS [R0], RZ ;  /* 0x000000ff00007388 */ /* 0x0001e80000000800 */
[----:B------:R-:W-:Y:S01]  /*0cc0*/  ISETP.NE.AND P0, PT, R6, RZ, PT ;  /* 0x000000ff0600720c */ /* 0x000fe20003f05270 */
[----:B0-----:R-:W-:-:S12]  /*0cd0*/  VIADD R0, R0, 0x80 ;  /* 0x0000008000007836 */ /* 0x001fd80000000000 */
[----:B------:R-:W-:Y:S05]  /*0ce0*/  @P0 BRA `(.L_x_11) ;  /* 0xfffffffc00ec0947 */ /* 0x000fea000383ffff */
.L_x_8:
[----:B------:R-:W-:Y:S05]  /*0cf0*/  BSYNC.RECONVERGENT B0 ;  /* 0x0000000000007941 */ /* 0x000fea0003800200 */
.L_x_7:
[----:B------:R-:W2:Y:S01]  /*0d00*/  LDCU UR5, c[0x0][0x3c4] ;  /* 0x00007880ff0577ac */ /* 0x000ea20008000800 */
[----:B-----5:R-:W-:Y:S01]  /*0d10*/  LOP3.LUT R27, R28, 0x80000000, RZ, 0x3c, !PT ;  /* 0x800000001c1b7812 */ /* 0x020fe200078e3cff */
[----:B------:R-:W-:Y:S01]  /*0d20*/  BSSY.RECONVERGENT B0, `(.L_x_12) ;  /* 0x0000080000007945 */ /* 0x000fe20003800200 */
[----:B------:R-:W-:Y:S02]  /*0d30*/  LOP3.LUT R22, R29, 0x80000000, RZ, 0x3c, !PT ;  /* 0x800000001d167812 */ /* 0x000fe400078e3cff */
[----:B------:R-:W-:Y:S02]  /*0d40*/  LOP3.LUT R21, R30, 0x80000000, RZ, 0x3c, !PT ;  /* 0x800000001e157812 */ /* 0x000fe400078e3cff */
[----:B------:R-:W-:Y:S02]  /*0d50*/  LOP3.LUT R18, R31, 0x80000000, RZ, 0x3c, !PT ;  /* 0x800000001f127812 */ /* 0x000fe400078e3cff */
[----:B------:R-:W-:Y:S02]  /*0d60*/  LOP3.LUT R20, R33, 0x80000000, RZ, 0x3c, !PT ;  /* 0x8000000021147812 */ /* 0x000fe400078e3cff */
[----:B------:R-:W-:-:S02]  /*0d70*/  LOP3.LUT R23, R32, 0x80000000, RZ, 0x3c, !PT ;  /* 0x8000000020177812 */ /* 0x000fc400078e3cff */
[----:B------:R-:W-:Y:S02]  /*0d80*/  LOP3.LUT R25, R34, 0x80000000, RZ, 0x3c, !PT ;  /* 0x8000000022197812 */ /* 0x000fe400078e3cff */
[----:B------:R-:W-:Y:S02]  /*0d90*/  LOP3.LUT R17, R36, 0x80000000, RZ, 0x3c, !PT ;  /* 0x8000000024117812 */ /* 0x000fe400078e3cff */
[----:B------:R-:W-:Y:S02]  /*0da0*/  LOP3.LUT R19, R38, 0x80000000, RZ, 0x3c, !PT ;  /* 0x8000000026137812 */ /* 0x000fe400078e3cff */
[----:B--2---:R-:W-:Y:S02]  /*0db0*/  SHF.R.U32.HI R49, RZ, UR5, R27 ;  /* 0x00000005ff317c19 */ /* 0x004fe4000801161b */
[----:B------:R-:W-:Y:S02]  /*0dc0*/  SHF.R.U32.HI R52, RZ, UR5, R22 ;  /* 0x00000005ff347c19 */ /* 0x000fe40008011616 */
[----:B------:R-:W-:-:S02]  /*0dd0*/  LOP3.LUT R49, R49, UR4, RZ, 0x30, !PT ;  /* 0x0000000431317c12 */ /* 0x000fc4000f8e30ff */
[----:B------:R-:W-:Y:S02]  /*0de0*/  LOP3.LUT R52, R52, UR4, RZ, 0x30, !PT ;  /* 0x0000000434347c12 */ /* 0x000fe4000f8e30ff */
[----:B------:R-:W-:Y:S01]  /*0df0*/  SHF.R.U32.HI R56, RZ, UR5, R21 ;  /* 0x00000005ff387c19 */ /* 0x000fe20008011615 */
[--C-:B------:R-:W-:Y:S01]  /*0e00*/  IMAD R0, R49, 0x4, R5.reuse ;  /* 0x0000000431007824 */ /* 0x100fe200078e0205 */
[----:B------:R-:W-:Y:S01]  /*0e10*/  SHF.R.U32.HI R48, RZ, UR5, R18 ;  /* 0x00000005ff307c19 */ /* 0x000fe20008011612 */
[----:B------:R-:W-:Y:S01]  /*0e20*/  IMAD R6, R52, 0x4, R5 ;  /* 0x0000000434067824 */ /* 0x000fe200078e0205 */
[----:B------:R-:W-:Y:S01]  /*0e30*/  LOP3.LUT R56, R56, UR4, RZ, 0x30, !PT ;  /* 0x0000000438387c12 */ /* 0x000fe2000f8e30ff */
[----:B------:R-:W-:Y:S01]  /*0e40*/  NOP ;  /* 0x0000000000007918 */ /* 0x000fe20000000000 */
[----:B01----:R-:W-:Y:S01]  /*0e50*/  SHF.R.U32.HI R9, RZ, UR5, R20 ;  /* 0x00000005ff097c19 */ /* 0x003fe20008011614 */
[----:B------:R0:W-:Y:S01]  /*0e60*/  ATOMS.POPC.INC.32 RZ, [R0+URZ] ;  /* 0x0000000000ff7f8c */ /* 0x0001e2000d8000ff */
[----:B------:R-:W-:-:S02]  /*0e70*/  LOP3.LUT R48, R48, UR4, RZ, 0x30, !PT ;  /* 0x0000000430307c12 */ /* 0x000fc4000f8e30ff */
[----:B------:R-:W-:Y:S01]  /*0e80*/  SHF.R.U32.HI R8, RZ, UR5, R23 ;  /* 0x00000005ff087c19 */ /* 0x000fe20008011617 */
[----:B------:R1:W-:Y:S01]  /*0e90*/  ATOMS.POPC.INC.32 RZ, [R6+URZ] ;  /* 0x0000000006ff7f8c */ /* 0x0003e2000d8000ff */
[----:B------:R-:W-:Y:S02]  /*0ea0*/  SHF.R.U32.HI R11, RZ, UR5, R25 ;  /* 0x00000005ff0b7c19 */ /* 0x000fe40008011619 */
[----:B------:R-:W-:Y:S01]  /*0eb0*/  LOP3.LUT R10, R9, UR4, RZ, 0x30, !PT ;  /* 0x00000004090a7c12 */ /* 0x000fe2000f8e30ff */
[--C-:B0-----:R-:W-:Y:S01]  /*0ec0*/  IMAD R0, R56, 0x4, R5.reuse ;  /* 0x0000000438007824 */ /* 0x101fe200078e0205 */
[----:B------:R-:W-:Y:S02]  /*0ed0*/  LOP3.LUT R8, R8, UR4, RZ, 0x30, !PT ;  /* 0x0000000408087c12 */ /* 0x000fe4000f8e30ff */
[----:B------:R-:W-:Y:S01]  /*0ee0*/  LOP3.LUT R12, R11, UR4, RZ, 0x30, !PT ;  /* 0x000000040b0c7c12 */ /* 0x000fe2000f8e30ff */
[--C-:B-1----:R-:W-:Y:S01]  /*0ef0*/  IMAD R6, R48, 0x4, R5.reuse ;  /* 0x0000000430067824 */ /* 0x102fe200078e0205 */
[----:B------:R0:W-:Y:S01]  /*0f00*/  ATOMS.POPC.INC.32 RZ, [R0+URZ] ;  /* 0x0000000000ff7f8c */ /* 0x0001e2000d8000ff */
[--C-:B------:R-:W-:Y:S01]  /*0f10*/  IMAD R9, R10, 0x4, R5.reuse ;  /* 0x000000040a097824 */ /* 0x100fe200078e0205 */
[----:B------:R-:W-:Y:S01]  /*0f20*/  LOP3.LUT R10, R35, 0x80000000, RZ, 0x3c, !PT ;  /* 0x80000000230a7812 */ /* 0x000fe200078e3cff */
[--C-:B------:R-:W-:Y:S01]  /*0f30*/  IMAD R8, R8, 0x4, R5.reuse ;  /* 0x0000000408087824 */ /* 0x100fe200078e0205 */
[----:B------:R1:W-:Y:S01]  /*0f40*/  ATOMS.POPC.INC.32 RZ, [R6+URZ] ;  /* 0x0000000006ff7f8c */ /* 0x0003e2000d8000ff */
[----:B------:R-:W-:Y:S01]  /*0f50*/  IMAD R11, R12, 0x4, R5 ;  /* 0x000000040c0b7824 */ /* 0x000fe200078e0205 */
[----:B------:R-:W-:-:S02]  /*0f60*/  LOP3.LUT R12, R37, 0x80000000, RZ, 0x3c, !PT ;  /* 0x80000000250c7812 */ /* 0x000fc400078e3cff */
[----:B------:R-:W-:Y:S01]  /*0f70*/  LOP3.LUT R16, R39, 0x80000000, RZ, 0x3c, !PT ;  /* 0x8000000027107812 */ /* 0x000fe200078e3cff */
[----:B------:R-:W-:Y:S01]  /*0f80*/  ATOMS.POPC.INC.32 RZ, [R8+URZ] ;  /* 0x0000000008ff7f8c */ /* 0x000fe2000d8000ff */
[----:B0-----:R-:W-:Y:S02]  /*0f90*/  SHF.R.U32.HI R0, RZ, UR5, R10 ;  /* 0x00000005ff007c19 */ /* 0x001fe4000801160a */
[----:B-1----:R-:W-:Y:S01]  /*0fa0*/  SHF.R.U32.HI R6, RZ, UR5, R17 ;  /* 0x00000005ff067c19 */ /* 0x002fe20008011611 */
[----:B------:R0:W-:Y:S01]  /*0fb0*/  ATOMS.POPC.INC.32 RZ, [R9+URZ] ;  /* 0x0000000009ff7f8c */ /* 0x0001e2000d8000ff */
[----:B------:R-:W-:Y:S02]  /*0fc0*/  SHF.R.U32.HI R14, RZ, UR5, R19 ;  /* 0x00000005ff0e7c19 */ /* 0x000fe40008011613 */
[----:B------:R-:W-:Y:S01]  /*0fd0*/  LOP3.LUT R6, R6, UR4, RZ, 0x30, !PT ;  /* 0x0000000406067c12 */ /* 0x000fe2000f8e30ff */
[----:B------:R1:W-:Y:S01]  /*0fe0*/  ATOMS.POPC.INC.32 RZ, [R11+URZ] ;  /* 0x000000000bff7f8c */ /* 0x0003e2000d8000ff */
[----:B------:R-:W-:-:S02]  /*0ff0*/  SHF.R.U32.HI R13, RZ, UR5, R12 ;  /* 0x00000005ff0d7c19 */ /* 0x000fc4000801160c */
[----:B------:R-:W-:Y:S02]  /*1000*/  LOP3.LUT R0, R0, UR4, RZ, 0x30, !PT ;  /* 0x0000000400007c12 */ /* 0x000fe4000f8e30ff */
[----:B0-----:R-:W-:Y:S02]  /*1010*/  SHF.R.U32.HI R9, RZ, UR5, R16 ;  /* 0x00000005ff097c19 */ /* 0x001fe40008011610 */
[----:B------:R-:W-:Y:S01]  /*1020*/  LOP3.LUT R50, R14, UR4, RZ, 0x30, !PT ;  /* 0x000000040e327c12 */ /* 0x000fe2000f8e30ff */
[--C-:B------:R-:W-:Y:S01]  /*1030*/  IMAD R14, R6, 0x4, R5.reuse ;  /* 0x00000004060e7824 */ /* 0x100fe200078e0205 */
[----:B------:R-:W-:Y:S01]  /*1040*/  LOP3.LUT R8, R13, UR4, RZ, 0x30, !PT ;  /* 0x000000040d087c12 */ /* 0x000fe2000f8e30ff */
[--C-:B------:R-:W-:Y:S01]  /*1050*/  IMAD R0, R0, 0x4, R5.reuse ;  /* 0x0000000400007824 */ /* 0x100fe200078e0205 */
[----:B------:R-:W-:Y:S01]  /*1060*/  LOP3.LUT R6, R9, UR4, RZ, 0x30, !PT ;  /* 0x0000000409067c12 */ /* 0x000fe2000f8e30ff */
[--C-:B------:R-:W-:Y:S01]  /*1070*/  IMAD R50, R50, 0x4, R5.reuse ;  /* 0x0000000432327824 */ /* 0x100fe200078e0205 */
[----:B------:R-:W-:Y:S01]  /*1080*/  LOP3.LUT R9, R40, 0x80000000, RZ, 0x3c, !PT ;  /* 0x8000000028097812 */ /* 0x000fe200078e3cff */
[--C-:B------:R-:W-:Y:S01]  /*1090*/  IMAD R26, R8, 0x4, R5.reuse ;  /* 0x00000004081a7824 */ /* 0x100fe200078e0205 */
[----:B------:R0:W-:Y:S01]  /*10a0*/  ATOMS.POPC.INC.32 RZ, [R0+URZ] ;  /* 0x0000000000ff7f8c */ /* 0x0001e2000d8000ff */
[----:B------:R-:W-:Y:S01]  /*10b0*/  IMAD R51, R6, 0x4, R5 ;  /* 0x0000000406337824 */ /* 0x000fe200078e0205 */
[----:B------:R-:W-:-:S02]  /*10c0*/  LOP3.LUT R6, R43, 0x80000000, RZ, 0x3c, !PT ;  /* 0x800000002b067812 */ /* 0x000fc400078e3cff */
[----:B-1----:R-:W-:Y:S01]  /*10d0*/  LOP3.LUT R11, R44, 0x80000000, RZ, 0x3c, !PT ;  /* 0x800000002c0b7812 */ /* 0x002fe200078e3cff */
[----:B------:R1:W-:Y:S01]  /*10e0*/  ATOMS.POPC.INC.32 RZ, [R14+URZ] ;  /* 0x000000000eff7f8c */ /* 0x0003e2000d8000ff */
[----:B------:R-:W-:Y:S02]  /*10f0*/  LOP3.LUT R8, R45, 0x80000000, RZ, 0x3c, !PT ;  /* 0x800000002d087812 */ /* 0x000fe400078e3cff */
[----:B------:R-:W-:Y:S01]  /*1100*/  LOP3.LUT R13, R46, 0x80000000, RZ, 0x3c, !PT ;  /* 0x800000002e0d7812 */ /* 0x000fe200078e3cff */
[----:B------:R2:W-:Y:S01]  /*1110*/  ATOMS.POPC.INC.32 RZ, [R26+URZ] ;  /* 0x000000001aff7f8c */ /* 0x0005e2000d8000ff */
[----:B0-----:R-:W-:Y:S02]  /*1120*/  SHF.R.U32.HI R0, RZ, UR5, R9 ;  /* 0x00000005ff007c19 */ /* 0x001fe40008011609 */
[----:B------:R-:W-:Y:S01]  /*1130*/  SHF.R.U32.HI R53, RZ, UR5, R11 ;  /* 0x00000005ff357c19 */ /* 0x000fe2000801160b */
[----:B-1----:R-:W0:Y:S01]  /*1140*/  LDC.64 R14, c[0x0][0x380] ;  /* 0x0000e000ff0e7b82 */ /* 0x002e220000000a00 */
[----:B------:R-:W-:Y:S01]  /*1150*/  SHF.R.U32.HI R55, RZ, UR5, R8 ;  /* 0x00000005ff377c19 */ /* 0x000fe20008011608 */
[----:B------:R1:W-:Y:S01]  /*1160*/  ATOMS.POPC.INC.32 RZ, [R50+URZ] ;  /* 0x0000000032ff7f8c */ /* 0x0003e2000d8000ff */
[----:B------:R-:W-:-:S02]  /*1170*/  SHF.R.U32.HI R57, RZ, UR5, R13 ;  /* 0x00000005ff397c19 */ /* 0x000fc4000801160d */
[----:B--2---:R-:W-:Y:S01]  /*1180*/  SHF.R.U32.HI R26, RZ, UR5, R6 ;  /* 0x00000005ff1a7c19 */ /* 0x004fe20008011606 */
[----:B------:R2:W-:Y:S01]  /*1190*/  ATOMS.POPC.INC.32 RZ, [R51+URZ] ;  /* 0x0000000033ff7f8c */ /* 0x0005e2000d8000ff */
[----:B------:R-:W-:Y:S02]  /*11a0*/  LOP3.LUT R0, R0, UR4, RZ, 0x30, !PT ;  /* 0x0000000400007c12 */ /* 0x000fe4000f8e30ff */
[----:B------:R-:W-:Y:S02]  /*11b0*/  LOP3.LUT R54, R26, UR4, RZ, 0x30, !PT ;  /* 0x000000041a367c12 */ /* 0x000fe4000f8e30ff */
[----:B------:R-:W-:Y:S01]  /*11c0*/  LOP3.LUT R58, R53, UR4, RZ, 0x30, !PT ;  /* 0x00000004353a7c12 */ /* 0x000fe2000f8e30ff */
[--C-:B------:R-:W-:Y:S01]  /*11d0*/  IMAD R53, R0, 0x4, R5.reuse ;  /* 0x0000000400357824 */ /* 0x100fe200078e0205 */
[----:B------:R-:W-:Y:S01]  /*11e0*/  ISETP.GT.U32.AND P2, PT, R3, 0xff, PT ;  /* 0x000000ff0300780c */ /* 0x000fe20003f44070 */
[--C-:B------:R-:W-:Y:S01]  /*11f0*/  IMAD R54, R54, 0x4, R5.reuse ;  /* 0x0000000436367824 */ /* 0x100fe200078e0205 */
[----:B------:R-:W-:Y:S01]  /*1200*/  LOP3.LUT R60, R55, UR4, RZ, 0x30, !PT ;  /* 0x00000004373c7c12 */ /* 0x000fe2000f8e30ff */
[--C-:B------:R-:W-:Y:S01]  /*1210*/  IMAD R58, R58, 0x4, R5.reuse ;  /* 0x000000043a3a7824 */ /* 0x100fe200078e0205 */
[----:B------:R-:W-:Y:S01]  /*1220*/  LOP3.LUT R26, R57, UR4, RZ, 0x30, !PT ;  /* 0x00000004391a7c12 */ /* 0x000fe2000f8e30ff */
[----:B------:R3:W-:Y:S01]  /*1230*/  ATOMS.POPC.INC.32 RZ, [R53+URZ] ;  /* 0x0000000035ff7f8c */ /* 0x0007e2000d8000ff */
[----:B-1----:R-:W-:Y:S01]  /*1240*/  P2R R50, PR, RZ, 0x4 ;  /* 0x00000004ff327803 */ /* 0x002fe20000000000 */
[----:B------:R-:W-:-:S02]  /*1250*/  IMAD R60, R60, 0x4, R5 ;  /* 0x000000043c3c7824 */ /* 0x000fc400078e0205 */
[----:B------:R-:W-:Y:S01]  /*1260*/  IMAD R5, R26, 0x4, R5 ;  /* 0x000000041a057824 */ /* 0x000fe200078e0205 */
[----:B------:R3:W-:Y:S01]  /*1270*/  ATOMS.POPC.INC.32 RZ, [R54+URZ] ;  /* 0x0000000036ff7f8c */ /* 0x0007e2000d8000ff */
[----:B--2---:R-:W-:Y:S02]  /*1280*/  IMAD R51, R3, 0x4, R7 ;  /* 0x0000000403337824 */ /* 0x004fe400078e0207 */
[----:B------:R-:W-:Y:S01]  /*1290*/  IMAD.MOV.U32 R0, RZ, RZ, RZ ;  /* 0x000000ffff007224 */ /* 0x000fe200078e00ff */
[----:B------:R3:W-:Y:S04]  /*12a0*/  ATOMS.POPC.INC.32 RZ, [R58+URZ] ;  /* 0x000000003aff7f8c */ /* 0x0007e8000d8000ff */
[----:B------:R3:W-:Y:S04]  /*12b0*/  ATOMS.POPC.INC.32 RZ, [R60+URZ] ;  /* 0x000000003cff7f8c */ /* 0x0007e8000d8000ff */
[----:B------:R3:W-:Y:S01]  /*12c0*/  ATOMS.POPC.INC.32 RZ, [R5+URZ] ;  /* 0x0000000005ff7f8c */ /* 0x0007e2000d8000ff */
[----:B------:R-:W-:Y:S06]  /*12d0*/  BAR.SYNC.DEFER_BLOCKING 0x0 ;  /* 0x0000000000007b1d */ /* 0x000fec0000010000 */
[----:B------:R-:W-:Y:S05]  /*12e0*/  @P2 BRA `(.L_x_13) ;  /* 0x00000000008c2947 */ /* 0x000fea0003800000 */
[----:B------:R-:W1:Y:S04]  /*12f0*/  LDS R0, [R51] ;  /* 0x0000000033007984 */ /* 0x000e680000000800 */
[----:B---3--:R-:W2:Y:S04]  /*1300*/  LDS R5, [R51+0x400] ;  /* 0x0004000033057984 */ /* 0x008ea80000000800 */
[----:B------:R-:W3:Y:S04]  /*1310*/  LDS R53, [R51+0x800] ;  /* 0x0008000033357984 */ /* 0x000ee80000000800 */
[----:B------:R-:W4:Y:S04]  /*1320*/  LDS R55, [R51+0xc00] ;  /* 0x000c000033377984 */ /* 0x000f280000000800 */
[----:B------:R-:W5:Y:S04]  /*1330*/  LDS R57, [R51+0x1000] ;  /* 0x0010000033397984 */ /* 0x000f680000000800 */
[----:B------:R-:W0:Y:S04]  /*1340*/  LDS R59, [R51+0x1400] ;  /* 0x00140000333b7984 */ /* 0x000e280000000800 */
[----:B------:R-:W-:Y:S04]  /*1350*/  LDS R61, [R51+0x2000] ;  /* 0x00200000333d7984 */ /* 0x000fe80000000800 */
[----:B------:R-:W-:Y:S04]  /*1360*/  LDS R63, [R51+0x2400] ;  /* 0x00240000333f7984 */ /* 0x000fe80000000800 */
[----:B------:R-:W-:Y:S04]  /*1370*/  LDS R65, [R51+0x2800] ;  /* 0x0028000033417984 */ /* 0x000fe80000000800 */
[----:B------:R-:W-:Y:S04]  /*1380*/  STS [R51], RZ ;  /* 0x000000ff33007388 */ /* 0x000fe80000000800 */
[----:B-1----:R-:W-:Y:S01]  /*1390*/  STS [R51+0x400], R0 ;  /* 0x0004000033007388 */ /* 0x002fe20000000800 */
[----:B--2---:R-:W-:-:S03]  /*13a0*/  IMAD.IADD R54, R0, 0x1, R5 ;  /* 0x0000000100367824 */ /* 0x004fc600078e0205 */
[----:B------:R-:W1:Y:S01]  /*13b0*/  LDS R5, [R51+0x1800] ;  /* 0x0018000033057984 */ /* 0x000e620000000800 */
[----:B---3--:R-:W-:-:S03]  /*13c0*/  IMAD.IADD R58, R54, 0x1, R53 ;  /* 0x00000001363a7824 */ /* 0x008fc600078e0235 */
[----:B------:R-:W2:Y:S01]  /*13d0*/  LDS R53, [R51+0x1c00] ;  /* 0x001c000033357984 */ /* 0x000ea20000000800 */
[----:B----4-:R-:W-:-:S03]  /*13e0*/  IMAD.IADD R60, R58, 0x1, R55 ;  /* 0x000000013a3c7824 */ /* 0x010fc600078e0237 */
[----:B------:R1:W-:Y:S01]  /*13f0*/  STS [R51+0x800], R54 ;  /* 0x0008003633007388 */ /* 0x0003e20000000800 */
[----:B-----5:R-:W-:-:S03]  /*1400*/  IMAD.IADD R62, R60, 0x1, R57 ;  /* 0x000000013c3e7824 */ /* 0x020fc600078e0239 */
[----:B------:R-:W3:Y:S01]  /*1410*/  LDS R55, [R51+0x2c00] ;  /* 0x002c000033377984 */ /* 0x000ee20000000800 */
[----:B0-----:R-:W-:-:S03]  /*1420*/  IMAD.IADD R64, R62, 0x1, R59 ;  /* 0x000000013e407824 */ /* 0x001fc600078e023b */
[----:B------:R0:W-:Y:S04]  /*1430*/  STS [R51+0xc00], R58 ;  /* 0x000c003a33007388 */ /* 0x0001e80000000800 */
[----:B------:R4:W-:Y:S04]  /*1440*/  STS [R51+0x1000], R60 ;  /* 0x0010003c33007388 */ /* 0x0009e80000000800 */
[----:B------:R4:W-:Y:S04]  /*1450*/  STS [R51+0x1400], R62 ;  /* 0x0014003e33007388 */ /* 0x0009e80000000800 */
[----:B------:R4:W-:Y:S01]  /*1460*/  STS [R51+0x1800], R64 ;  /* 0x0018004033007388 */ /* 0x0009e20000000800 */
[----:B-1----:R-:W-:-:S04]  /*1470*/  IMAD.IADD R54, R64, 0x1, R5 ;  /* 0x0000000140367824 */ /* 0x002fc800078e0205 */
[----:B--2---:R-:W-:Y:S01]  /*1480*/  IMAD.IADD R66, R54, 0x1, R53 ;  /* 0x0000000136427824 */ /* 0x004fe200078e0235 */
[----:B------:R4:W-:Y:S03]  /*1490*/  STS [R51+0x1c00], R54 ;  /* 0x001c003633007388 */ /* 0x0009e60000000800 */
[----:B------:R-:W-:Y:S01]  /*14a0*/  IMAD.IADD R68, R66, 0x1, R61 ;  /* 0x0000000142447824 */ /* 0x000fe200078e023d */
[----:B------:R4:W-:Y:S03]  /*14b0*/  STS [R51+0x2000], R66 ;  /* 0x0020004233007388 */ /* 0x0009e60000000800 */
[----:B------:R-:W-:Y:S01]  /*14c0*/  IMAD.IADD R70, R68, 0x1, R63 ;  /* 0x0000000144467824 */ /* 0x000fe200078e023f */
[----:B------:R4:W-:Y:S03]  /*14d0*/  STS [R51+0x2400], R68 ;  /* 0x0024004433007388 */ /* 0x0009e60000000800 */
[----:B0-----:R-:W-:Y:S01]  /*14e0*/  IMAD.IADD R58, R70, 0x1, R65 ;  /* 0x00000001463a7824 */ /* 0x001fe200078e0241 */
[----:B------:R4:W-:Y:S03]  /*14f0*/  STS [R51+0x2800], R70 ;  /* 0x0028004633007388 */ /* 0x0009e60000000800 */
[----:B---3--:R-:W-:Y:S01]  /*1500*/  IMAD.IADD R0, R58, 0x1, R55 ;  /* 0x000000013a007824 */ /* 0x008fe200078e0237 */
[----:B------:R4:W-:Y:S06]  /*1510*/  STS [R51+0x2c00], R58 ;  /* 0x002c003a33007388 */ /* 0x0009ec0000000800 */
.L_x_13:
[----:B------:R-:W-:Y:S05]  /*1520*/  BSYNC.RECONVERGENT B0 ;  /* 0x0000000000007941 */ /* 0x000fea0003800200 */
.L_x_12:
[----:B------:R-:W-:Y:S01]  /*1530*/  ISETP.NE.AND P0, PT, R0, 0x1980, PT ;  /* 0x000019800000780c */ /* 0x000fe20003f05270 */
[----:B---3--:R-:W-:Y:S01]  /*1540*/  IMAD R5, R42, 0x100, R3 ;  /* 0x000001002a057824 */ /* 0x008fe200078e0203 */
[----:B------:R-:W-:Y:S01]  /*1550*/  @!P2 LOP3.LUT R53, R0, 0x40000000, RZ, 0xfc, !PT ;  /* 0x400000000035a812 */ /* 0x000fe200078efcff */
[----:B------:R-:W-:Y:S01]  /*1560*/  IMAD R41, R41, 0x11, RZ ;  /* 0x0000001129297824 */ /* 0x000fe200078e02ff */
[----:B------:R-:W-:Y:S01]  /*1570*/  ISETP.LT.U32.AND P0, PT, R3, 0x100, !P0 ;  /* 0x000001000300780c */ /* 0x000fe20004701070 */
[----:B0-----:R-:W-:-:S03]  /*1580*/  IMAD.WIDE R14, R5, 0x4, R14 ;  /* 0x00000004050e7825 */ /* 0x001fc600078e020e */
[----:B------:R-:W-:Y:S01]  /*1590*/  LOP3.LUT R57, R41, R4, RZ, 0xfc, !PT ;  /* 0x0000000429397212 */ /* 0x000fe200078efcff */
[----:B----4-:R-:W-:Y:S01]  /*15a0*/  IMAD R54, R42, 0x1980, RZ ;  /* 0x000019802a367824 */ /* 0x010fe200078e02ff */
[----:B------:R0:W-:Y:S07]  /*15b0*/  @!P2 STG.E.STRONG.SYS desc[UR6][R14.64], R53 ;  /* 0x000000350e00a986 */ /* 0x0001ee000c115906 */
[----:B------:R-:W-:Y:S06]  /*15c0*/  BAR.RED.OR.DEFER_BLOCKING 0x0, P0 ;  /* 0x0000000000007b1d */ /* 0x000fec0000014800 */
[----:B------:R-:W1:Y:S01]  /*15d0*/  B2R.RESULT RZ, P0 ;  /* 0x0000000000ff731c */ /* 0x000e620000004000 */
[----:B------:R-:W-:-:S04]  /*15e0*/  IADD3 R4, P1, PT, R54, R57, RZ ;  /* 0x0000003936047210 */ /* 0x000fc80007f3e0ff */
[----:B------:R-:W-:Y:S01]  /*15f0*/  LEA.HI.X.SX32 R55, R54, RZ, 0x1, P1 ;  /* 0x000000ff36377211 */ /* 0x000fe200008f0eff */
[----:B------:R-:W-:-:S03]  /*1600*/  IMAD.SHL.U32 R5, R4, 0x4, RZ ;  /* 0x0000000404057824 */ /* 0x000fc600078e00ff */
[----:B------:R-:W-:Y:S01]  /*1610*/  SHF.L.U64.HI R4, R4, 0x2, R55 ;  /* 0x0000000204047819 */ /* 0x000fe20000010237 */
[----:B01----:R-:W-:Y:S06]  /*1620*/  @!P0 BRA `(.L_x_14) ;  /* 0x0000001000b48947 */ /* 0x003fec0003800000 */
[----:B------:R-:W0:Y:S01]  /*1630*/  LDCU.64 UR8, c[0x0][0x3b8] ;  /* 0x00007700ff0877ac */ /* 0x000e220008000a00 */
[----:B------:R-:W-:Y:S01]  /*1640*/  BSSY B1, `(.L_x_15) ;  /* 0x0000032000017945 */ /* 0x000fe20003800000 */
[----:B------:R-:W-:Y:S01]  /*1650*/  IMAD R13, R3, 0x8, R7 ;  /* 0x00000008030d7824 */ /* 0x000fe200078e0207 */
[----:B0-----:R-:W-:-:S04]  /*1660*/  IADD3 R8, P0, PT, R5, UR8, RZ ;  /* 0x0000000805087c10 */ /* 0x001fc8000ff1e0ff */
[----:B------:R-:W-:Y:S01]  /*1670*/  IADD3.X R9, PT, PT, R4, UR9, RZ, P0, !PT ;  /* 0x0000000904097c10 */ /* 0x000fe200087fe4ff */
[----:B------:R-:W-:Y:S08]  /*1680*/  @P2 BRA `(.L_x_16) ;  /* 0x0000000000b42947 */ /* 0x000ff00003800000 */
[----:B------:R-:W0:Y:S02]  /*1690*/  LDCU.64 UR8, c[0x0][0x398] ;  /* 0x00007300ff0877ac */ /* 0x000e240008000a00 */
[----:B0-----:R-:W-:-:S04]  /*16a0*/  LEA R10, P0, R3, UR8, 0x3 ;  /* 0x00000008030a7c11 */ /* 0x001fc8000f8018ff */
[----:B------:R-:W-:-:S05]  /*16b0*/  LEA.HI.X R11, R3, UR9, RZ, 0x3, P0 ;  /* 0x00000009030b7c11 */ /* 0x000fca00080f1cff */
[----:B------:R-:W2:Y:S01]  /*16c0*/  LDG.E.64 R4, desc[UR6][R10.64] ;  /* 0x000000060a047981 */ /* 0x000ea2000c1e1b00 */
[----:B------:R-:W-:-:S04]  /*16d0*/  ISETP.GT.U32.AND P0, PT, R3, R49, PT ;  /* 0x000000310300720c */ /* 0x000fc80003f04070 */
[----:B------:R-:W-:-:S04]  /*16e0*/  SEL R17, RZ, 0x1980, !P0 ;  /* 0x00001980ff117807 */ /* 0x000fc80004000000 */
[----:B--2---:R-:W-:Y:S01]  /*16f0*/  IADD3 R4, P0, PT, R4, -R17, RZ ;  /* 0x8000001104047210 */ /* 0x004fe20007f1e0ff */
[----:B------:R-:W-:-:S03]  /*1700*/  IMAD.MOV.U32 R17, RZ, RZ, R0 ;  /* 0x000000ffff117224 */ /* 0x000fc600078e0000 */
[----:B------:R-:W-:Y:S02]  /*1710*/  IADD3.X R5, PT, PT, R5, -0x1, RZ, P0, !PT ;  /* 0xffffffff05057810 */ /* 0x000fe400007fe4ff */
[----:B------:R-:W-:-:S03]  /*1720*/  ISETP.GE.AND P0, PT, R42, 0x1, PT ;  /* 0x000000012a00780c */ /* 0x000fc60003f06270 */
[----:B------:R0:W-:Y:S10]  /*1730*/  STS.64 [R13+0x6600], R4 ;  /* 0x006600040d007388 */ /* 0x0001f40000000a00 */
[----:B------:R-:W-:Y:S05]  /*1740*/  @!P0 BRA `(.L_x_17) ;  /* 0x00000000006c8947 */ /* 0x000fea0003800000 */
[----:B------:R-:W-:Y:S01]  /*1750*/  BSSY B0, `(.L_x_18) ;  /* 0x0000019000007945 */ /* 0x000fe20003800000 */
[----:B------:R-:W-:Y:S02]  /*1760*/  IMAD.MOV.U32 R6, RZ, RZ, -0x1 ;  /* 0xffffffffff067424 */ /* 0x000fe400078e00ff */
[----:B------:R-:W-:Y:S02]  /*1770*/  IMAD.MOV.U32 R10, RZ, RZ, R42 ;  /* 0x000000ffff0a7224 */ /* 0x000fe400078e002a */
[----:B------:R-:W-:-:S07]  /*1780*/  IMAD.MOV.U32 R17, RZ, RZ, R0 ;  /* 0x000000ffff117224 */ /* 0x000fce00078e0000 */
.L_x_22:
[----:B0-----:R-:W0:Y:S01]  /*1790*/  LDC.64 R4, c[0x0][0x380] ;  /* 0x0000e000ff047b82 */ /* 0x001e220000000a00 */
[----:B------:R-:W-:Y:S01]  /*17a0*/  VIADD R19, R10, 0xffffffff ;  /* 0xffffffff0a137836 */ /* 0x000fe20000000000 */
[----:B------:R-:W-:Y:S03]  /*17b0*/  BSSY B2, `(.L_x_19) ;  /* 0x0000008000027945 */ /* 0x000fe60003800000 */
[----:B------:R-:W-:-:S04]  /*17c0*/  IMAD R11, R19, 0x100, R3 ;  /* 0x00000100130b7824 */ /* 0x000fc800078e0203 */
[----:B0-----:R-:W-:-:S07]  /*17d0*/  IMAD.WIDE R4, R11, 0x4, R4 ;  /* 0x000000040b047825 */ /* 0x001fce00078e0204 */
.L_x_20:
[----:B------:R-:W-:Y:S05]  /*17e0*/  YIELD ;  /* 0x0000000000007946 */ /* 0x000fea0003800000 */
[----:B------:R0:W-:Y:S06]  /*17f0*/  MEMBAR.SC.CTA ;  /* 0x0000000000007992 */ /* 0x0001ec0000000000 */
[----:B0-----:R-:W2:Y:S02]  /*1800*/  LDG.E.STRONG.SYS R11, desc[UR6][R4.64] ;  /* 0x00000006040b7981 */ /* 0x001ea4000c1f5900 */
[----:B--2---:R-:W-:-:S13]  /*1810*/  ISETP.NE.AND P0, PT, R11, RZ, PT ;  /* 0x000000ff0b00720c */ /* 0x004fda0003f05270 */
[----:B------:R-:W-:Y:S05]  /*1820*/  @!P0 BRA `(.L_x_20) ;  /* 0xfffffffc00ec8947 */ /* 0x000fea000383ffff */
[----:B------:R-:W-:Y:S05]  /*1830*/  BSYNC B2 ;  /* 0x0000000000027941 */ /* 0x000fea0003800000 */
.L_x_19:
[----:B------:R-:W-:Y:S01]  /*1840*/  BSSY.RECONVERGENT B2, `(.L_x_21) ;  /* 0x0000006000027945 */ /* 0x000fe20003800200 */
[C---:B------:R-:W-:Y:S02]  /*1850*/  ISETP.GT.AND P0, PT, R11.reuse, -0x1, PT ;  /* 0xffffffff0b00780c */ /* 0x040fe40003f04270 */
[----:B------:R-:W-:Y:S01]  /*1860*/  LOP3.LUT R4, R11, 0x3fffffff, RZ, 0xc0, !PT ;  /* 0x3fffffff0b047812 */ /* 0x000fe200078ec0ff */
[----:B------:R-:W-:Y:S05]  /*1870*/  WARPSYNC.EXCLUSIVE R6 ;  /* 0x0000000006007348 */ /* 0x000fea0003a00000 */
[----:B------:R-:W-:-:S05]  /*1880*/  IMAD.IADD R17, R4, 0x1, R17 ;  /* 0x0000000104117824 */ /* 0x000fca00078e0211 */
[----:B------:R-:W-:-:S07]  /*1890*/  VOTE.ANY R6, PT, P0 ;  /* 0x0000000000067806 */ /* 0x000fce00000e0100 */
[----:B------:R-:W-:Y:S05]  /*18a0*/  BSYNC.RECONVERGENT B2 ;  /* 0x0000000000027941 */ /* 0x000fea0003800200 */
.L_x_21:
[----:B------:R-:W-:Y:S01]  /*18b0*/  ISETP.GT.U32.AND P1, PT, R10, 0x1, PT ;  /* 0x000000010a00780c */ /* 0x000fe20003f24070 */
[----:B------:R-:W-:-:S12]  /*18c0*/  IMAD.MOV.U32 R10, RZ, RZ, R19 ;  /* 0x000000ffff0a7224 */ /* 0x000fd800078e0013 */
[----:B------:R-:W-:Y:S05]  /*18d0*/  @P0 BRA P1, `(.L_x_22) ;  /* 0xfffffffc00ac0947 */ /* 0x000fea000083ffff */
[----:B------:R-:W-:Y:S05]  /*18e0*/  BSYNC B0 ;  /* 0x0000000000007941 */ /* 0x000fea0003800000 */
.L_x_18:
[----:B------:R1:W2:Y:S02]  /*18f0*/  LDS.64 R4, [R13+0x6600] ;  /* 0x006600000d047984 */ /* 0x0002a40000000a00 */
.L_x_17:
[C---:B------:R-:W-:Y:S01]  /*1900*/  IMAD.IADD R19, R17.reuse, 0x1, -R0 ;  /* 0x0000000111137824 */ /* 0x040fe200078e0a00 */
[----:B------:R-:W-:-:S04]  /*1910*/  LOP3.LUT R11, R17, 0x80000000, RZ, 0xfc, !PT ;  /* 0x80000000110b7812 */ /* 0x000fc800078efcff */
[C---:B0-2---:R-:W-:Y:S01]  /*1920*/  IADD3 R4, P0, PT, R19.reuse, R4, RZ ;  /* 0x0000000413047210 */ /* 0x045fe20007f1e0ff */
[----:B------:R0:W-:Y:S03]  /*1930*/  STG.E.STRONG.SYS desc[UR6][R14.64], R11 ;  /* 0x0000000b0e007986 */ /* 0x0001e6000c115906 */
[----:B------:R-:W-:-:S05]  /*1940*/  LEA.HI.X.SX32 R5, R19, R5, 0x1, P0 ;  /* 0x0000000513057211 */ /* 0x000fca00000f0eff */
[----:B------:R0:W-:Y:S04]  /*1950*/  STS.64 [R13+0x6600], R4 ;  /* 0x006600040d007388 */ /* 0x0001e80000000a00 */
.L_x_16:
[----:B------:R-:W-:Y:S05]  /*1960*/  BSYNC B1 ;  /* 0x0000000000017941 */ /* 0x000fea0003800000 */
.L_x_15:
[----:B0-----:R-:W0:Y:S01]  /*1970*/  LDC R5, c[0x0][0x3c0] ;  /* 0x0000f000ff057b82 */ /* 0x001e220000000800 */
[----:B------:R-:W-:-:S07]  /*1980*/  IMAD R4, R49, 0x8, R7 ;  /* 0x0000000831047824 */ /* 0x000fce00078e0207 */
[----:B------:R-:W2:Y:S01]  /*1990*/  LDC.64 R16, c[0x0][0x390] ;  /* 0x0000e400ff107b82 */ /* 0x000ea20000000a00 */
[----:B0-----:R-:W-:Y:S02]  /*19a0*/  ISETP.GE.AND P0, PT, R47, R5, PT ;  /* 0x000000052f00720c */ /* 0x001fe40003f06270 */
[----:B--2---:R-:W-:-:S04]  /*19b0*/  ISETP.EQ.U32.AND P1, PT, R16, RZ, PT ;  /* 0x000000ff1000720c */ /* 0x004fc80003f22070 */
[----:B------:R-:W-:-:S04]  /*19c0*/  ISETP.EQ.OR.EX P0, PT, R17, RZ, !P0, P1 ;  /* 0x000000ff1100720c */ /* 0x000fc80004702710 */
[----:B------:R-:W-:-:S13]  /*19d0*/  ISETP.GT.U32.OR P0, PT, R3, 0xff, P0 ;  /* 0x000000ff0300780c */ /* 0x000fda0000704470 */
[----:B------:R-:W-:Y:S05]  /*19e0*/  @P0 BRA `(.L_x_23) ;  /* 0x0000000000240947 */ /* 0x000fea0003800000 */
[----:B------:R-:W0:Y:S01]  /*19f0*/  LDS.64 R10, [R13+0x6600] ;  /* 0x006600000d0a7984 */ /* 0x000e220000000a00 */
[C---:B------:R-:W-:Y:S02]  /*1a00*/  ISETP.GT.U32.AND P0, PT, R3.reuse, R49, PT ;  /* 0x000000310300720c */ /* 0x040fe40003f04070 */
[C---:B------:R-:W-:Y:S02]  /*1a10*/  LEA R6, P2, R3.reuse, R16, 0x3 ;  /* 0x0000001003067211 */ /* 0x040fe400078418ff */
[----:B------:R-:W-:Y:S02]  /*1a20*/  SEL R7, RZ, 0x1980, !P0 ;  /* 0x00001980ff077807 */ /* 0x000fe40004000000 */
[--C-:B------:R-:W-:Y:S02]  /*1a30*/  SHF.R.S32.HI R15, RZ, 0x1f, R0.reuse ;  /* 0x0000001fff0f7819 */ /* 0x100fe40000011400 */
[----:B0-----:R-:W-:Y:S02]  /*1a40*/  IADD3 R2, P0, P1, R10, R7, R0 ;  /* 0x000000070a027210 */ /* 0x001fe4000791e000 */
[----:B------:R-:W-:-:S02]  /*1a50*/  LEA.HI.X R7, R3, R17, RZ, 0x3, P2 ;  /* 0x0000001103077211 */ /* 0x000fc400010f1cff */
[----:B------:R-:W-:-:S05]  /*1a60*/  IADD3.X R3, PT, PT, R11, RZ, R15, P0, P1 ;  /* 0x000000ff0b037210 */ /* 0x000fca00007e240f */
[----:B------:R0:W-:Y:S04]  /*1a70*/  STG.E.64 desc[UR6][R6.64], R2 ;  /* 0x0000000206007986 */ /* 0x0001e8000c101b06 */
.L_x_23:
[----:B------:R-:W-:Y:S05]  /*1a80*/  WARPSYNC.ALL ;  /* 0x0000000000007948 */ /* 0x000fea0003800000 */
[----:B------:R-:W-:Y:S01]  /*1a90*/  BAR.SYNC.DEFER_BLOCKING 0x0 ;  /* 0x0000000000007b1d */ /* 0x000fe20000010000 */
[----:B------:R-:W-:-:S05]  /*1aa0*/  ISETP.GT.AND P0, PT, R47, R5, PT ;  /* 0x000000052f00720c */ /* 0x000fca0003f04270 */
[----:B0-----:R0:W2:Y:S08]  /*1ab0*/  LDS.64 R2, [R4+0x6600] ;  /* 0x0066000004027984 */ /* 0x0010b00000000a00 */
[----:B0-----:R-:W-:Y:S05]  /*1ac0*/  @P0 BRA `(.L_x_24) ;  /* 0x00000000005c0947 */ /* 0x001fea0003800000 */
[----:B------:R-:W0:Y:S01]  /*1ad0*/  LDCU.64 UR4, c[0x0][0x3a0] ;  /* 0x00007400ff0477ac */ /* 0x000e220008000a00 */
[----:B--2---:R-:W-:-:S05]  /*1ae0*/  IADD3 R0, P1, PT, R57, R2, RZ ;  /* 0x0000000239007210 */ /* 0x004fca0007f3e0ff */
[----:B------:R-:W-:Y:S01]  /*1af0*/  IMAD.X R7, RZ, RZ, R3, P1 ;  /* 0x000000ffff077224 */ /* 0x000fe200008e0603 */
[----:B0-----:R-:W-:-:S04]  /*1b00*/  LEA R2, P1, R0, UR4, 0x2 ;  /* 0x0000000400027c11 */ /* 0x001fc8000f8210ff */
[----:B------:R-:W-:-:S05]  /*1b10*/  LEA.HI.X R3, R0, UR5, R7, 0x2, P1 ;  /* 0x0000000500037c11 */ /* 0x000fca00088f1407 */
[----:B------:R2:W-:Y:S04]  /*1b20*/  STG.E desc[UR6][R2.64], R28 ;  /* 0x0000001c02007986 */ /* 0x0005e8000c101906 */
        /* <DEDUP_REMOVED lines=15> */
[----:B------:R2:W-:Y:S01]  /*1c20*/  STG.E desc[UR6][R2.64+0x800], R46 ;  /* 0x0008002e02007986 */ /* 0x0005e2000c101906 */
[----:B------:R-:W-:Y:S05]  /*1c30*/  BRA `(.L_x_25) ;  /* 0x0000000000e07947 */ /* 0x000fea0003800000 */
.L_x_24:
[----:B------:R-:W0:Y:S01]  /*1c40*/  LDCU.64 UR4, c[0x0][0x3a0] ;  /* 0x00007400ff0477ac */ /* 0x000e220008000a00 */
[----:B------:R-:W-:Y:S01]  /*1c50*/  IMAD R4, R42, -0x1980, R5 ;  /* 0xffffe6802a047824 */ /* 0x000fe200078e0205 */
[C---:B--2---:R-:W-:Y:S01]  /*1c60*/  IADD3 R0, P1, PT, R57.reuse, R2, RZ ;  /* 0x0000000239007210 */ /* 0x044fe20007f3e0ff */
[C---:B------:R-:W-:Y:S02]  /*1c70*/  VIADD R11, R57.reuse, 0x20 ;  /* 0x00000020390b7836 */ /* 0x040fe40000000000 */
[C---:B-1----:R-:W-:Y:S01]  /*1c80*/  VIADD R13, R57.reuse, 0x40 ;  /* 0x00000040390d7836 */ /* 0x042fe20000000000 */
[-C--:B------:R-:W-:Y:S01]  /*1c90*/  ISETP.GE.AND P5, PT, R57, R4.reuse, PT ;  /* 0x000000043900720c */ /* 0x080fe20003fa6270 */
[----:B------:R-:W-:Y:S01]  /*1ca0*/  IMAD.X R7, RZ, RZ, R3, P1 ;  /* 0x000000ffff077224 */ /* 0x000fe200008e0603 */
[-C--:B------:R-:W-:Y:S01]  /*1cb0*/  ISETP.GE.AND P4, PT, R11, R4.reuse, PT ;  /* 0x000000040b00720c */ /* 0x080fe20003f86270 */
[----:B------:R-:W-:Y:S01]  /*1cc0*/  VIADD R11, R57, 0x60 ;  /* 0x00000060390b7836 */ /* 0x000fe20000000000 */
[----:B------:R-:W-:Y:S01]  /*1cd0*/  ISETP.GE.AND P3, PT, R13, R4, PT ;  /* 0x000000040d00720c */ /* 0x000fe20003f66270 */
[----:B------:R-:W-:-:S02]  /*1ce0*/  VIADD R13, R57, 0x80 ;  /* 0x00000080390d7836 */ /* 0x000fc40000000000 */
[----:B------:R-:W-:Y:S01]  /*1cf0*/  VIADD R15, R57, 0xa0 ;  /* 0x000000a0390f7836 */ /* 0x000fe20000000000 */
[-C--:B------:R-:W-:Y:S01]  /*1d00*/  ISETP.GE.AND P2, PT, R11, R4.reuse, PT ;  /* 0x000000040b00720c */ /* 0x080fe20003f46270 */
[----:B------:R-:W-:Y:S01]  /*1d10*/  VIADD R11, R57, 0xc0 ;  /* 0x000000c0390b7836 */ /* 0x000fe20000000000 */
[C---:B0-----:R-:W-:Y:S02]  /*1d20*/  LEA R2, P1, R0.reuse, UR4, 0x2 ;  /* 0x0000000400027c11 */ /* 0x041fe4000f8210ff */
[-C--:B------:R-:W-:Y:S02]  /*1d30*/  ISETP.GE.AND P6, PT, R15, R4.reuse, PT ;  /* 0x000000040f00720c */ /* 0x080fe40003fc6270 */
[----:B------:R-:W-:Y:S02]  /*1d40*/  LEA.HI.X R3, R0, UR5, R7, 0x2, P1 ;  /* 0x0000000500037c11 */ /* 0x000fe400088f1407 */
[----:B------:R-:W-:Y:S01]  /*1d50*/  ISETP.GE.AND P1, PT, R13, R4, PT ;  /* 0x000000040d00720c */ /* 0x000fe20003f26270 */
[----:B------:R-:W-:-:S02]  /*1d60*/  VIADD R13, R57, 0xe0 ;  /* 0x000000e0390d7836 */ /* 0x000fc40000000000 */
[----:B------:R0:W-:Y:S01]  /*1d70*/  @!P5 STG.E desc[UR6][R2.64], R28 ;  /* 0x0000001c0200d986 */ /* 0x0001e2000c101906 */
[-C--:B------:R-:W-:Y:S01]  /*1d80*/  ISETP.GE.AND P5, PT, R11, R4.reuse, PT ;  /* 0x000000040b00720c */ /* 0x080fe20003fa6270 */
[----:B------:R-:W-:Y:S02]  /*1d90*/  VIADD R11, R57, 0x100 ;  /* 0x00000100390b7836 */ /* 0x000fe40000000000 */
[----:B------:R0:W-:Y:S01]  /*1da0*/  @!P4 STG.E desc[UR6][R2.64+0x80], R29 ;  /* 0x0000801d0200c986 */ /* 0x0001e2000c101906 */
[-C--:B------:R-:W-:Y:S01]  /*1db0*/  ISETP.GE.AND P4, PT, R13, R4.reuse, PT ;  /* 0x000000040d00720c */ /* 0x080fe20003f86270 */
[----:B------:R-:W-:Y:S02]  /*1dc0*/  VIADD R13, R57, 0x120 ;  /* 0x00000120390d7836 */ /* 0x000fe40000000000 */
[----:B------:R0:W-:Y:S01]  /*1dd0*/  @!P3 STG.E desc[UR6][R2.64+0x100], R30 ;  /* 0x0001001e0200b986 */ /* 0x0001e2000c101906 */
        /* <DEDUP_REMOVED lines=21> */
[----:B------:R-:W-:-:S03]  /*1f30*/  ISETP.GE.AND P2, PT, R13, R4, PT ;  /* 0x000000040d00720c */ /* 0x000fc60003f46270 */
[----:B------:R0:W-:Y:S01]  /*1f40*/  @!P1 STG.E desc[UR6][R2.64+0x500], R38 ;  /* 0x0005002602009986 */ /* 0x0001e2000c101906 */
[----:B------:R-:W-:-:S03]  /*1f50*/  ISETP.GE.AND P1, PT, R11, R4, PT ;  /* 0x000000040b00720c */ /* 0x000fc60003f26270 */
[----:B------:R0:W-:Y:S04]  /*1f60*/  @!P6 STG.E desc[UR6][R2.64+0x580], R39 ;  /* 0x000580270200e986 */ /* 0x0001e8000c101906 */
[----:B------:R0:W-:Y:S04]  /*1f70*/  @!P5 STG.E desc[UR6][R2.64+0x600], R40 ;  /* 0x000600280200d986 */ /* 0x0001e8000c101906 */
[----:B------:R0:W-:Y:S04]  /*1f80*/  @!P4 STG.E desc[UR6][R2.64+0x680], R43 ;  /* 0x0006802b0200c986 */ /* 0x0001e8000c101906 */
[----:B------:R0:W-:Y:S04]  /*1f90*/  @!P3 STG.E desc[UR6][R2.64+0x700], R44 ;  /* 0x0007002c0200b986 */ /* 0x0001e8000c101906 */
[----:B------:R0:W-:Y:S04]  /*1fa0*/  @!P2 STG.E desc[UR6][R2.64+0x780], R45 ;  /* 0x0007802d0200a986 */ /* 0x0001e8000c101906 */
[----:B------:R0:W-:Y:S02]  /*1fb0*/  @!P1 STG.E desc[UR6][R2.64+0x800], R46 ;  /* 0x0008002e02009986 */ /* 0x0001e4000c101906 */
.L_x_25:
[----:B------:R-:W-:Y:S05]  /*1fc0*/  @P0 BRA `(.L_x_26) ;  /* 0x0000000000480947 */ /* 0x000fea0003800000 */
[----:B------:R3:W5:Y:S04]  /*1fd0*/  LDG.E R11, desc[UR6][R8.64] ;  /* 0x00000006080b7981 */ /* 0x000768000c1e1900 */
[----:B-1----:R3:W5:Y:S04]  /*1fe0*/  LDG.E R13, desc[UR6][R8.64+0x80] ;  /* 0x00008006080d7981 */ /* 0x002768000c1e1900 */
[----:B------:R3:W5:Y:S04]  /*1ff0*/  LDG.E R15, desc[UR6][R8.64+0x100] ;  /* 0x00010006080f7981 */ /* 0x000768000c1e1900 */
[----:B------:R3:W5:Y:S04]  /*2000*/  LDG.E R17, desc[UR6][R8.64+0x180] ;  /* 0x0001800608117981 */ /* 0x000768000c1e1900 */
[----:B------:R3:W5:Y:S04]  /*2010*/  LDG.E R19, desc[UR6][R8.64+0x200] ;  /* 0x0002000608137981 */ /* 0x000768000c1e1900 */
[----:B------:R3:W5:Y:S04]  /*2020*/  LDG.E R21, desc[UR6][R8.64+0x280] ;  /* 0x0002800608157981 */ /* 0x000768000c1e1900 */
[----:B------:R3:W5:Y:S04]  /*2030*/  LDG.E R23, desc[UR6][R8.64+0x300] ;  /* 0x0003000608177981 */ /* 0x000768000c1e1900 */
[----:B------:R3:W5:Y:S04]  /*2040*/  LDG.E R25, desc[UR6][R8.64+0x380] ;  /* 0x0003800608197981 */ /* 0x000768000c1e1900 */
[----:B------:R3:W5:Y:S04]  /*2050*/  LDG.E R27, desc[UR6][R8.64+0x400] ;  /* 0x00040006081b7981 */ /* 0x000768000c1e1900 */
[----:B0-2---:R3:W5:Y:S04]  /*2060*/  LDG.E R29, desc[UR6][R8.64+0x480] ;  /* 0x00048006081d7981 */ /* 0x005768000c1e1900 */
        /* <DEDUP_REMOVED lines=8> */
.L_x_26:
[----:B------:R-:W-:Y:S02]  /*20f0*/  IMAD.IADD R54, R5, 0x1, -R54 ;  /* 0x0000000105367824 */ /* 0x000fe400078e0a36 */
[C---:B0-2---:R-:W-:Y:S02]  /*2100*/  VIADD R3, R57.reuse, 0x20 ;  /* 0x0000002039037836 */ /* 0x045fe40000000000 */
[C---:B------:R-:W-:Y:S01]  /*2110*/  VIADD R45, R57.reuse, 0x40 ;  /* 0x00000040392d7836 */ /* 0x040fe20000000000 */
[CC--:B------:R-:W-:Y:S01]  /*2120*/  ISETP.GE.AND P5, PT, R57.reuse, R54.reuse, PT ;  /* 0x000000363900720c */ /* 0x0c0fe20003fa6270 */
[----:B------:R-:W-:Y:S01]  /*2130*/  VIADD R47, R57, 0x80 ;  /* 0x00000080392f7836 */ /* 0x000fe20000000000 */
[-C--:B------:R-:W-:Y:S01]  /*2140*/  ISETP.GE.AND P4, PT, R3, R54.reuse, PT ;  /* 0x000000360300720c */ /* 0x080fe20003f86270 */
[----:B------:R-:W-:Y:S01]  /*2150*/  VIADD R3, R57, 0x60 ;  /* 0x0000006039037836 */ /* 0x000fe20000000000 */
[-C--:B------:R-:W-:Y:S01]  /*2160*/  ISETP.GE.AND P3, PT, R45, R54.reuse, PT ;  /* 0x000000362d00720c */ /* 0x080fe20003f66270 */
[----:B------:R-:W-:Y:S01]  /*2170*/  VIADD R45, R57, 0xa0 ;  /* 0x000000a0392d7836 */ /* 0x000fe20000000000 */
[----:B------:R-:W-:-:S02]  /*2180*/  ISETP.GE.AND P1, PT, R47, R54, PT ;  /* 0x000000362f00720c */ /* 0x000fc40003f26270 */
[-C--:B------:R-:W-:Y:S01]  /*2190*/  ISETP.GE.AND P2, PT, R3, R54.reuse, PT ;  /* 0x000000360300720c */ /* 0x080fe20003f46270 */
[----:B------:R-:W-:Y:S01]  /*21a0*/  VIADD R3, R57, 0xc0 ;  /* 0x000000c039037836 */ /* 0x000fe20000000000 */
[-C--:B------:R-:W-:Y:S01]  /*21b0*/  ISETP.GE.AND P6, PT, R45, R54.reuse, PT ;  /* 0x000000362d00720c */ /* 0x080fe20003fc6270 */
[----:B------:R-:W-:Y:S02]  /*21c0*/  VIADD R45, R57, 0xe0 ;  /* 0x000000e0392d7836 */ /* 0x000fe40000000000 */
[----:B------:R0:W5:Y:S01]  /*21d0*/  @!P5 LDG.E R11, desc[UR6][R8.64] ;  /* 0x00000006080bd981 */ /* 0x000162000c1e1900 */
[-C--:B------:R-:W-:Y:S01]  /*21e0*/  ISETP.GE.AND P5, PT, R3, R54.reuse, PT ;  /* 0x000000360300720c */ /* 0x080fe20003fa6270 */
[----:B------:R-:W-:Y:S02]  /*21f0*/  VIADD R3, R57, 0x100 ;  /* 0x0000010039037836 */ /* 0x000fe40000000000 */
[----:B-1----:R0:W5:Y:S01]  /*2200*/  @!P4 LDG.E R13, desc[UR6][R8.64+0x80] ;  /* 0x00008006080dc981 */ /* 0x002162000c1e1900 */
[----:B------:R-:W-:Y:S01]  /*2210*/  ISETP.GE.AND P4, PT, R45, R54, PT ;  /* 0x000000362d00720c */ /* 0x000fe20003f86270 */
[----:B------:R-:W-:-:S02]  /*2220*/  VIADD R45, R57, 0x120 ;  /* 0x00000120392d7836 */ /* 0x000fc40000000000 */
[----:B------:R0:W5:Y:S01]  /*2230*/  @!P3 LDG.E R15, desc[UR6][R8.64+0x100] ;  /* 0x00010006080fb981 */ /* 0x000162000c1e1900 */
[-C--:B------:R-:W-:Y:S01]  /*2240*/  ISETP.GE.AND P3, PT, R3, R54.reuse, PT ;  /* 0x000000360300720c */ /* 0x080fe20003f66270 */
[----:B------:R-:W-:Y:S02]  /*2250*/  VIADD R3, R57, 0x140 ;  /* 0x0000014039037836 */ /* 0x000fe40000000000 */
[----:B------:R0:W5:Y:S01]  /*2260*/  @!P2 LDG.E R17, desc[UR6][R8.64+0x180] ;  /* 0x000180060811a981 */ /* 0x000162000c1e1900 */
[-C--:B------:R-:W-:Y:S01]  /*2270*/  ISETP.GE.AND P2, PT, R45, R54.reuse, PT ;  /* 0x000000362d00720c */ /* 0x080fe20003f46270 */
[----:B------:R-:W-:Y:S02]  /*2280*/  VIADD R45, R57, 0x160 ;  /* 0x00000160392d7836 */ /* 0x000fe40000000000 */
[----:B------:R0:W5:Y:S01]  /*2290*/  @!P1 LDG.E R19, desc[UR6][R8.64+0x200] ;  /* 0x0002000608139981 */ /* 0x000162000c1e1900 */
        /* <DEDUP_REMOVED lines=15> */
[----:B------:R-:W-:-:S03]  /*2390*/  ISETP.GE.AND P2, PT, R45, R54, PT ;  /* 0x000000362d00720c */ /* 0x000fc60003f46270 */
[----:B------:R0:W5:Y:S01]  /*23a0*/  @!P1 LDG.E R31, desc[UR6][R8.64+0x500] ;  /* 0x00050006081f9981 */ /* 0x000162000c1e1900 */
[----:B------:R-:W-:-:S03]  /*23b0*/  ISETP.GE.AND P1, PT, R3, R54, PT ;  /* 0x000000360300720c */ /* 0x000fc60003f26270 */
[----:B------:R0:W5:Y:S04]  /*23c0*/  @!P6 LDG.E R33, desc[UR6][R8.64+0x580] ;  /* 0x000580060821e981 */ /* 0x000168000c1e1900 */
[----:B------:R0:W5:Y:S04]  /*23d0*/  @!P5 LDG.E R35, desc[UR6][R8.64+0x600] ;  /* 0x000600060823d981 */ /* 0x000168000c1e1900 */
[----:B------:R0:W5:Y:S04]  /*23e0*/  @!P4 LDG.E R37, desc[UR6][R8.64+0x680] ;  /* 0x000680060825c981 */ /* 0x000168000c1e1900 */
[----:B------:R0:W5:Y:S04]  /*23f0*/  @!P3 LDG.E R39, desc[UR6][R8.64+0x700] ;  /* 0x000700060827b981 */ /* 0x000168000c1e1900 */
[----:B------:R0:W5:Y:S04]  /*2400*/  @!P2 LDG.E R41, desc[UR6][R8.64+0x780] ;  /* 0x000780060829a981 */ /* 0x000168000c1e1900 */
[----:B------:R0:W5:Y:S02]  /*2410*/  @!P1 LDG.E R43, desc[UR6][R8.64+0x800] ;  /* 0x00080006082b9981 */ /* 0x000164000c1e1900 */
.L_x_27:
[----:B------:R-:W-:Y:S05]  /*2420*/  @P0 BRA `(.L_x_28) ;  /* 0x0000000000540947 */ /* 0x000fea0003800000 */
[----:B------:R-:W1:Y:S02]  /*2430*/  LDCU.64 UR4, c[0x0][0x3b0] ;  /* 0x00007600ff0477ac */ /* 0x000e640008000a00 */
[----:B-1----:R-:W-:-:S04]  /*2440*/  LEA R2, P0, R0, UR4, 0x2 ;  /* 0x0000000400027c11 */ /* 0x002fc8000f8010ff */
[----:B------:R-:W-:-:S05]  /*2450*/  LEA.HI.X R3, R0, UR5, R7, 0x2, P0 ;  /* 0x0000000500037c11 */ /* 0x000fca00080f1407 */
[----:B-----5:R-:W-:Y:S04]  /*2460*/  STG.E desc[UR6][R2.64], R11 ;  /* 0x0000000b02007986 */ /* 0x020fe8000c101906 */
[----:B------:R-:W-:Y:S04]  /*2470*/  STG.E desc[UR6][R2.64+0x80], R13 ;  /* 0x0000800d02007986 */ /* 0x000fe8000c101906 */
        /* <DEDUP_REMOVED lines=14> */
[----:B------:R-:W-:Y:S01]  /*2560*/  STG.E desc[UR6][R2.64+0x800], R43 ;  /* 0x0008002b02007986 */ /* 0x000fe2000c101906 */
[----:B------:R-:W-:Y:S05]  /*2570*/  EXIT ;  /* 0x000000000000794d */ /* 0x000fea0003800000 */
.L_x_28:
[----:B------:R-:W1:Y:S01]  /*2580*/  LDCU.64 UR4, c[0x0][0x3b0] ;  /* 0x00007600ff0477ac */ /* 0x000e620008000a00 */
[----:B------:R-:W-:Y:S02]  /*2590*/  IMAD R42, R42, -0x1980, R5 ;  /* 0xffffe6802a2a7824 */ /* 0x000fe400078e0205 */
[C---:B------:R-:W-:Y:S02]  /*25a0*/  VIADD R5, R57.reuse, 0x40 ;  /* 0x0000004039057836 */ /* 0x040fe40000000000 */
[C---:B------:R-:W-:Y:S01]  /*25b0*/  VIADD R3, R57.reuse, 0x20 ;  /* 0x0000002039037836 */ /* 0x040fe20000000000 */
[CC--:B------:R-:W-:Y:S01]  /*25c0*/  ISETP.GE.AND P3, PT, R57.reuse, R42.reuse, PT ;  /* 0x0000002a3900720c */ /* 0x0c0fe20003f66270 */
[----:B0--3--:R-:W-:Y:S01]  /*25d0*/  VIADD R9, R57, 0x60 ;  /* 0x0000006039097836 */ /* 0x009fe20000000000 */
[-C--:B------:R-:W-:Y:S01]  /*25e0*/  ISETP.GE.AND P1, PT, R5, R42.reuse, PT ;  /* 0x0000002a0500720c */ /* 0x080fe20003f26270 */
[----:B------:R-:W-:Y:S01]  /*25f0*/  VIADD R5, R57, 0x80 ;  /* 0x0000008039057836 */ /* 0x000fe20000000000 */
[-C--:B------:R-:W-:Y:S01]  /*2600*/  ISETP.GE.AND P2, PT, R3, R42.reuse, PT ;  /* 0x0000002a0300720c */ /* 0x080fe20003f46270 */
[----:B------:R-:W-:Y:S01]  /*2610*/  VIADD R45, R57, 0xc0 ;  /* 0x000000c0392d7836 */ /* 0x000fe20000000000 */
[-C--:B------:R-:W-:Y:S01]  /*2620*/  ISETP.GE.AND P0, PT, R9, R42.reuse, PT ;  /* 0x0000002a0900720c */ /* 0x080fe20003f06270 */
[----:B------:R-:W-:Y:S01]  /*2630*/  VIADD R9, R57, 0xa0 ;  /* 0x000000a039097836 */ /* 0x000fe20000000000 */
[----:B------:R-:W-:Y:S01]  /*2640*/  ISETP.GE.AND P6, PT, R5, R42, PT ;  /* 0x0000002a0500720c */ /* 0x000fe20003fc6270 */
[----:B------:R-:W-:Y:S01]  /*2650*/  VIADD R5, R57, 0xe0 ;  /* 0x000000e039057836 */ /* 0x000fe20000000000 */
[----:B-1----:R-:W-:-:S02]  /*2660*/  LEA R2, P4, R0, UR4, 0x2 ;  /* 0x0000000400027c11 */ /* 0x002fc4000f8810ff */
[-C--:B------:R-:W-:Y:S02]  /*2670*/  ISETP.GE.AND P5, PT, R9, R42.reuse, PT ;  /* 0x0000002a0900720c */ /* 0x080fe40003fa6270 */
[----:B------:R-:W-:Y:S01]  /*2680*/  LEA.HI.X R3, R0, UR5, R7, 0x2, P4 ;  /* 0x0000000500037c11 */ /* 0x000fe2000a0f1407 */
[----:B------:R-:W-:Y:S01]  /*2690*/  VIADD R7, R57, 0x100 ;  /* 0x0000010039077836 */ /* 0x000fe20000000000 */
[----:B------:R-:W-:-:S03]  /*26a0*/  ISETP.GE.AND P4, PT, R45, R42, PT ;  /* 0x0000002a2d00720c */ /* 0x000fc60003f86270 */
[----:B-----5:R0:W-:Y:S01]  /*26b0*/  @!P3 STG.E desc[UR6][R2.64], R11 ;  /* 0x0000000b0200b986 */ /* 0x0201e2000c101906 */
        /* <DEDUP_REMOVED lines=19> */
[C---:B------:R-:W-:Y:S02]  /*27f0*/  VIADD R5, R57.reuse, 0x1e0 ;  /* 0x000001e039057836 */ /* 0x040fe40000000000 */
[----:B------:R-:W-:Y:S01]  /*2800*/  VIADD R57, R57, 0x200 ;  /* 0x0000020039397836 */ /* 0x000fe20000000000 */
[----:B------:R0:W-:Y:S01]  /*2810*/  @!P3 STG.E desc[UR6][R2.64+0x380], R25 ;  /* 0x000380190200b986 */ /* 0x0001e2000c101906 */
[----:B------:R-:W-:-:S03]  /*2820*/  ISETP.GE.AND P3, PT, R7, R42, PT ;  /* 0x0000002a0700720c */ /* 0x000fc60003f66270 */
        /* <DEDUP_REMOVED lines=9> */
[----:B------:R0:W-:Y:S01]  /*28c0*/  @!P2 STG.E desc[UR6][R2.64+0x780], R41 ;  /* 0x000780290200a986 */ /* 0x0001e2000c101906 */
[----:B------:R-:W-:Y:S05]  /*28d0*/  @P1 EXIT ;  /* 0x000000000000194d */ /* 0x000fea0003800000 */
[----:B------:R-:W-:Y:S01]  /*28e0*/  STG.E desc[UR6][R2.64+0x800], R43 ;  /* 0x0008002b02007986 */ /* 0x000fe2000c101906 */
[----:B------:R-:W-:Y:S05]  /*28f0*/  EXIT ;  /* 0x000000000000794d */ /* 0x000fea0003800000 */
.L_x_14:
[----:B------:R-:W-:Y:S01]  /*2900*/  IMAD.MOV.U32 R2, RZ, RZ, RZ ;  /* 0x000000ffff027224 */ /* 0x000fe200078e00ff */
[C---:B------:R-:W-:Y:S01]  /*2910*/  ISETP.GT.U32.AND P0, PT, R3.reuse, 0x1f, PT ;  /* 0x0000001f0300780c */ /* 0x040fe20003f04070 */
[----:B------:R-:W-:Y:S05]  /*2920*/  WARPSYNC.ALL ;  /* 0x0000000000007948 */ /* 0x000fea0003800000 */
[----:B------:R-:W-:-:S04]  /*2930*/  IMAD.HI.U32 R14, R3, 0x15555556, R2 ;  /* 0x15555556030e7827 */ /* 0x000fc800078e0002 */
[----:B------:R-:W-:-:S05]  /*2940*/  IMAD R15, R14, 0x4, R7 ;  /* 0x000000040e0f7824 */ /* 0x000fca00078e0207 */
[----:B------:R0:W-:Y:S01]  /*2950*/  STS [R15+0x3410], R0 ;  /* 0x003410000f007388 */ /* 0x0001e20000000800 */
[----:B------:R-:W-:Y:S06]  /*2960*/  BAR.SYNC.DEFER_BLOCKING 0x0 ;  /* 0x0000000000007b1d */ /* 0x000fec0000010000 */
[----:B------:R-:W-:Y:S05]  /*2970*/  @P0 BRA `(.L_x_29) ;  /* 0x0000000000dc0947 */ /* 0x000fea0003800000 */
[----:B------:R-:W-:Y:S01]  /*2980*/  IMAD R14, R3, 0x34, R7 ;  /* 0x00000034030e7824 */ /* 0x000fe200078e0207 */
[----:B------:R-:W-:-:S04]  /*2990*/  UMOV UR8, 0xffffffff ;  /* 0xffffffff00087882 */ /* 0x000fc80000000000 */
[----:B------:R-:W-:Y:S04]  /*29a0*/  LDS R28, [R14+0x3410] ;  /* 0x003410000e1c7984 */ /* 0x000fe80000000800 */
[----:B------:R-:W-:Y:S04]  /*29b0*/  LDS R29, [R14+0x3414] ;  /* 0x003414000e1d7984 */ /* 0x000fe80000000800 */
[----:B------:R-:W1:Y:S04]  /*29c0*/  LDS R30, [R14+0x3418] ;  /* 0x003418000e1e7984 */ /* 0x000e680000000800 */
[----:B------:R-:W-:Y:S04]  /*29d0*/  LDS R31, [R14+0x341c] ;  /* 0x00341c000e1f7984 */ /* 0x000fe80000000800 */
[----:B------:R-:W2:Y:S04]  /*29e0*/  LDS R32, [R14+0x3420] ;  /* 0x003420000e207984 */ /* 0x000ea80000000800 */
[----:B------:R-:W-:Y:S04]  /*29f0*/  LDS R33, [R14+0x3424] ;  /* 0x003424000e217984 */ /* 0x000fe80000000800 */
[----:B------:R-:W3:Y:S04]  /*2a00*/  LDS R34, [R14+0x3428] ;  /* 0x003428000e227984 */ /* 0x000ee80000000800 */
[----:B------:R-:W-:Y:S04]  /*2a10*/  LDS R35, [R14+0x342c] ;  /* 0x00342c000e237984 */ /* 0x000fe80000000800 */
[----:B------:R-:W4:Y:S04]  /*2a20*/  LDS R36, [R14+0x3430] ;  /* 0x003430000e247984 */ /* 0x000f280000000800 */
[----:B------:R-:W-:Y:S04]  /*2a30*/  LDS R37, [R14+0x3434] ;  /* 0x003434000e257984 */ /* 0x000fe80000000800 */
[----:B------:R-:W5:Y:S04]  /*2a40*/  LDS R38, [R14+0x3438] ;  /* 0x003438000e267984 */ /* 0x000f680000000800 */
[----:B------:R-:W0:Y:S01]  /*2a50*/  LDS R39, [R14+0x343c] ;  /* 0x00343c000e277984 */ /* 0x000e220000000800 */
[----:B-1----:R-:W-:-:S04]  /*2a60*/  IADD3 R40, PT, PT, R30, R29, R28 ;  /* 0x0000001d1e287210 */ /* 0x002fc80007ffe01c */
[----:B--2---:R-:W-:-:S04]  /*2a70*/  IADD3 R40, PT, PT, R32, R40, R31 ;  /* 0x0000002820287210 */ /* 0x004fc80007ffe01f */
[----:B---3--:R-:W-:-:S04]  /*2a80*/  IADD3 R40, PT, PT, R34, R40, R33 ;  /* 0x0000002822287210 */ /* 0x008fc80007ffe021 */
[----:B----4-:R-:W-:-:S04]  /*2a90*/  IADD3 R40, PT, PT, R36, R40, R35 ;  /* 0x0000002824287210 */ /* 0x010fc80007ffe023 */
[----:B-----5:R-:W-:-:S05]  /*2aa0*/  IADD3 R40, PT, PT, R38, R40, R37 ;  /* 0x0000002826287210 */ /* 0x020fca0007ffe025 */
[----:B0-----:R-:W-:Y:S01]  /*2ab0*/  IMAD.IADD R39, R39, 0x1, R40 ;  /* 0x0000000127277824 */ /* 0x001fe200078e0228 */
[----:B------:R-:W-:Y:S06]  /*2ac0*/  BRA.DIV UR8, `(.L_x_30) ;  /* 0x0000007a08547947 */ /* 0x000fec000b800000 */
[----:B------:R-:W0:Y:S02]  /*2ad0*/  SHFL.UP P0, R40, R39, 0x1, RZ ;  /* 0x0420000027287989 */ /* 0x000e2400000000ff */
[----:B0-----:R-:W-:-:S05]  /*2ae0*/  @P0 IMAD.IADD R40, R39, 0x1, R40 ;  /* 0x0000000127280824 */ /* 0x001fca00078e0228 */
[----:B------:R-:W0:Y:S02]  /*2af0*/  SHFL.UP P0, R43, R40, 0x2, RZ ;  /* 0x04400000282b7989 */ /* 0x000e2400000000ff */
[----:B0-----:R-:W-:-:S05]  /*2b00*/  @P0 IMAD.IADD R43, R40, 0x1, R43 ;  /* 0x00000001282b0824 */ /* 0x001fca00078e022b */
[----:B------:R-:W0:Y:S02]  /*2b10*/  SHFL.UP P0, R44, R43, 0x4, RZ ;  /* 0x048000002b2c7989 */ /* 0x000e2400000000ff */
[----:B0-----:R-:W-:-:S05]  /*2b20*/  @P0 IMAD.IADD R44, R43, 0x1, R44 ;  /* 0x000000012b2c0824 */ /* 0x001fca00078e022c */
[----:B------:R-:W0:Y:S02]  /*2b30*/  SHFL.UP P0, R45, R44, 0x8, RZ ;  /* 0x050000002c2d7989 */ /* 0x000e2400000000ff */
[----:B0-----:R-:W-:-:S05]  /*2b40*/  @P0 IMAD.IADD R45, R44, 0x1, R45 ;  /* 0x000000012c2d0824 */ /* 0x001fca00078e022d */
[----:B------:R0:W1:Y:S02]  /*2b50*/  SHFL.UP P0, R46, R45, 0x10, RZ ;  /* 0x060000002d2e7989 */ /* 0x00006400000000ff */
.L_x_120:
[----:B-1----:R-:W-:-:S04]  /*2b60*/  @P0 IMAD.IADD R46, R45, 0x1, R46 ;  /* 0x000000012d2e0824 */ /* 0x002fc800078e022e */
[----:B------:R-:W-:-:S04]  /*2b70*/  IMAD.IADD R39, R46, 0x1, -R39 ;  /* 0x000000012e277824 */ /* 0x000fc800078e0a27 */
[----:B------:R-:W-:Y:S01]  /*2b80*/  IMAD.IADD R28, R28, 0x1, R39 ;  /* 0x000000011c1c7824 */ /* 0x000fe200078e0227 */
[----:B------:R1:W-:Y:S03]  /*2b90*/  STS [R14+0x3410], R39 ;  /* 0x003410270e007388 */ /* 0x0003e60000000800 */
        /* <DEDUP_REMOVED lines=19> */
[----:B------:R1:W-:Y:S04]  /*2cd0*/  STS [R14+0x3438], R37 ;  /* 0x003438250e007388 */ /* 0x0003e80000000800 */
[----:B------:R1:W-:Y:S02]  /*2ce0*/  STS [R14+0x343c], R43 ;  /* 0x00343c2b0e007388 */ /* 0x0003e40000000800 */
.L_x_29:
[----:B------:R-:W-:Y:S05]  /*2cf0*/  WARPSYNC.ALL ;  /* 0x0000000000007948 */ /* 0x000fea0003800000 */
[----:B------:R-:W-:Y:S01]  /*2d00*/  BAR.SYNC.DEFER_BLOCKING 0x0 ;  /* 0x0000000000007b1d */ /* 0x000fe20000010000 */
[----:B------:R-:W-:Y:S02]  /*2d10*/  ISETP.NE.AND P0, PT, R50, RZ, PT ;  /* 0x000000ff3200720c */ /* 0x000fe40003f05270 */
[----:B-1----:R-:W-:-:S03]  /*2d20*/  SHF.R.U32.HI R28, RZ, UR5, R27 ;  /* 0x00000005ff1c7c19 */ /* 0x002fc6000801161b */
[----:B------:R-:W-:Y:S01]  /*2d30*/  BSSY.RECONVERGENT B0, `(.L_x_31) ;  /* 0x0000028000007945 */ /* 0x000fe20003800200 */
[----:B------:R-:W-:Y:S01]  /*2d40*/  LOP3.LUT R28, R28, UR4, RZ, 0x30, !PT ;  /* 0x000000041c1c7c12 */ /* 0x000fe2000f8e30ff */
[----:B0-----:R-:W0:Y:S06]  /*2d50*/  LDS R15, [R15+0x3410] ;  /* 0x003410000f0f7984 */ /* 0x001e2c0000000800 */
[----:B------:R-:W-:Y:S05]  /*2d60*/  @P0 BRA `(.L_x_32) ;  /* 0x0000000000900947 */ /* 0x000fea0003800000 */
[----:B------:R-:W0:Y:S04]  /*2d70*/  LDS R14, [R51] ;  /* 0x00000000330e7984 */ /* 0x000e280000000800 */
[----:B------:R-:W1:Y:S04]  /*2d80*/  LDS R30, [R51+0x400] ;  /* 0x00040000331e7984 */ /* 0x000e680000000800 */
[----:B------:R-:W2:Y:S04]  /*2d90*/  LDS R32, [R51+0x800] ;  /* 0x0008000033207984 */ /* 0x000ea80000000800 */
[----:B------:R-:W3:Y:S04]  /*2da0*/  LDS R34, [R51+0xc00] ;  /* 0x000c000033227984 */ /* 0x000ee80000000800 */
[----:B------:R-:W4:Y:S04]  /*2db0*/  LDS R36, [R51+0x1000] ;  /* 0x0010000033247984 */ /* 0x000f280000000800 */
[----:B------:R-:W5:Y:S04]  /*2dc0*/  LDS R38, [R51+0x1400] ;  /* 0x0014000033267984 */ /* 0x000f680000000800 */
[----:B------:R-:W5:Y:S04]  /*2dd0*/  LDS R40, [R51+0x1800] ;  /* 0x0018000033287984 */ /* 0x000f680000000800 */
[----:B------:R-:W5:Y:S04]  /*2de0*/  LDS R44, [R51+0x1c00] ;  /* 0x001c0000332c7984 */ /* 0x000f680000000800 */
[----:B------:R-:W5:Y:S04]  /*2df0*/  LDS R46, [R51+0x2000] ;  /* 0x00200000332e7984 */ /* 0x000f680000000800 */
[----:B------:R-:W5:Y:S04]  /*2e00*/  LDS R58, [R51+0x2400] ;  /* 0x00240000333a7984 */ /* 0x000f680000000800 */
[----:B------:R-:W5:Y:S01]  /*2e10*/  LDS R60, [R51+0x2800] ;  /* 0x00280000333c7984 */ /* 0x000f620000000800 */
[----:B0-----:R-:W-:-:S03]  /*2e20*/  IMAD.IADD R14, R15, 0x1, R14 ;  /* 0x000000010f0e7824 */ /* 0x001fc600078e020e */
[----:B------:R-:W0:Y:S01]  /*2e30*/  LDS R62, [R51+0x2c00] ;  /* 0x002c0000333e7984 */ /* 0x000e220000000800 */
[C---:B-1----:R-:W-:Y:S02]  /*2e40*/  IMAD.IADD R30, R15.reuse, 0x1, R30 ;  /* 0x000000010f1e7824 */ /* 0x042fe400078e021e */
[C---:B--2---:R-:W-:Y:S01]  /*2e50*/  IMAD.IADD R32, R15.reuse, 0x1, R32 ;  /* 0x000000010f207824 */ /* 0x044fe200078e0220 */
[----:B------:R1:W-:Y:S01]  /*2e60*/  STS [R51], R14 ;  /* 0x0000000e33007388 */ /* 0x0003e20000000800 */
[----:B---3--:R-:W-:-:S03]  /*2e70*/  IMAD.IADD R34, R15, 0x1, R34 ;  /* 0x000000010f227824 */ /* 0x008fc600078e0222 */
[----:B------:R1:W-:Y:S01]  /*2e80*/  STS [R51+0x400], R30 ;  /* 0x0004001e33007388 */ /* 0x0003e20000000800 */
[----:B----4-:R-:W-:-:S03]  /*2e90*/  IMAD.IADD R36, R15, 0x1, R36 ;  /* 0x000000010f247824 */ /* 0x010fc600078e0224 */
[----:B------:R1:W-:Y:S01]  /*2ea0*/  STS [R51+0x800], R32 ;  /* 0x0008002033007388 */ /* 0x0003e20000000800 */
[----:B-----5:R-:W-:-:S03]  /*2eb0*/  IMAD.IADD R38, R15, 0x1, R38 ;  /* 0x000000010f267824 */ /* 0x020fc600078e0226 */
[----:B------:R1:W-:Y:S01]  /*2ec0*/  STS [R51+0xc00], R34 ;  /* 0x000c002233007388 */ /* 0x0003e20000000800 */
[----:B------:R-:W-:-:S03]  /*2ed0*/  IMAD.IADD R40, R15, 0x1, R40 ;  /* 0x000000010f287824 */ /* 0x000fc600078e0228 */
        /* <DEDUP_REMOVED lines=9> */
[----:B0-----:R-:W-:-:S03]  /*2f70*/  IMAD.IADD R62, R15, 0x1, R62 ;  /* 0x000000010f3e7824 */ /* 0x001fc600078e023e */
[----:B------:R1:W-:Y:S04]  /*2f80*/  STS [R51+0x2400], R58 ;  /* 0x0024003a33007388 */ /* 0x0003e80000000800 */
[----:B------:R1:W-:Y:S04]  /*2f90*/  STS [R51+0x2800], R60 ;  /* 0x0028003c33007388 */ /* 0x0003e80000000800 */
[----:B------:R1:W-:Y:S02]  /*2fa0*/  STS [R51+0x2c00], R62 ;  /* 0x002c003e33007388 */ /* 0x0003e40000000800 */
.L_x_32:
[----:B------:R-:W-:Y:S05]  /*2fb0*/  BSYNC.RECONVERGENT B0 ;  /* 0x0000000000007941 */ /* 0x000fea0003800200 */
.L_x_31:
[----:B------:R-:W-:Y:S01]  /*2fc0*/  BAR.SYNC.DEFER_BLOCKING 0x0 ;  /* 0x0000000000007b1d */ /* 0x000fe20000010000 */
[----:B------:R-:W-:Y:S01]  /*2fd0*/  R2P PR, R28, 0x7f ;  /* 0x0000007f1c007804 */ /* 0x000fe20000000000 */
[----:B------:R-:W-:-:S04]  /*2fe0*/  IMAD.MOV.U32 R47, RZ, RZ, RZ ;  /* 0x000000ffff2f7224 */ /* 0x000fc800078e00ff */
[----:B------:R-:W-:Y:S08]  /*2ff0*/  BSSY.RECONVERGENT B0, `(.L_x_33) ;  /* 0x0000024000007945 */ /* 0x000ff00003800200 */
[----:B-1----:R-:W-:Y:S02]  /*3000*/  VOTE.ANY R14, PT, P0 ;  /* 0x00000000000e7806 */ /* 0x002fe400000e0100 */
[----:B------:R-:W-:-:S02]  /*3010*/  VOTE.ANY R29, PT, P1 ;  /* 0x00000000001d7806 */ /* 0x000fc400008e0100 */
[----:B------:R-:W-:Y:S02]  /*3020*/  @!P0 LOP3.LUT R14, RZ, R14, RZ, 0x33, !PT ;  /* 0x0000000eff0e8212 */ /* 0x000fe400078e33ff */
[----:B------:R-:W-:Y:S02]  /*3030*/  VOTE.ANY R31, PT, P2 ;  /* 0x00000000001f7806 */ /* 0x000fe400010e0100 */
[----:B------:R-:W-:Y:S02]  /*3040*/  @!P1 LOP3.LUT R29, RZ, R29, RZ, 0x33, !PT ;  /* 0x0000001dff1d9212 */ /* 0x000fe400078e33ff */
[----:B------:R-:W-:Y:S02]  /*3050*/  VOTE.ANY R33, PT, P3 ;  /* 0x0000000000217806 */ /* 0x000fe400018e0100 */
[----:B------:R-:W-:Y:S02]  /*3060*/  @!P2 LOP3.LUT R31, RZ, R31, RZ, 0x33, !PT ;  /* 0x0000001fff1fa212 */ /* 0x000fe400078e33ff */
[----:B------:R-:W-:-:S02]  /*3070*/  LOP3.LUT R14, R29, R14, RZ, 0xc0, !PT ;  /* 0x0000000e1d0e7212 */ /* 0x000fc400078ec0ff */
[----:B------:R-:W-:Y:S02]  /*3080*/  @!P3 LOP3.LUT R33, RZ, R33, RZ, 0x33, !PT ;  /* 0x00000021ff21b212 */ /* 0x000fe400078e33ff */
[----:B------:R-:W-:Y:S02]  /*3090*/  LOP3.LUT R14, R31, R14, RZ, 0xc0, !PT ;  /* 0x0000000e1f0e7212 */ /* 0x000fe400078ec0ff */
[----:B------:R-:W-:Y:S02]  /*30a0*/  VOTE.ANY R29, PT, P4 ;  /* 0x00000000001d7806 */ /* 0x000fe400020e0100 */
[----:B------:R-:W-:Y:S02]  /*30b0*/  LOP3.LUT R14, R33, R14, RZ, 0xc0, !PT ;  /* 0x0000000e210e7212 */ /* 0x000fe400078ec0ff */
[----:B------:R-:W-:Y:S02]  /*30c0*/  @!P4 LOP3.LUT R29, RZ, R29, RZ, 0x33, !PT ;  /* 0x0000001dff1dc212 */ /* 0x000fe400078e33ff */
[----:B------:R-:W-:-:S02]  /*30d0*/  VOTE.ANY R31, PT, P5 ;  /* 0x00000000001f7806 */ /* 0x000fc400028e0100 */
[----:B------:R-:W-:Y:S01]  /*30e0*/  LOP3.LUT R14, R29, R14, RZ, 0xc0, !PT ;  /* 0x0000000e1d0e7212 */ /* 0x000fe200078ec0ff */
[----:B------:R-:W-:Y:S01]  /*30f0*/  IMAD.SHL.U32 R29, R3, 0x20, RZ ;  /* 0x00000020031d7824 */ /* 0x000fe200078e00ff */
[----:B------:R-:W-:Y:S02]  /*3100*/  LOP3.LUT P0, RZ, R28, 0x80, RZ, 0xc0, !PT ;  /* 0x000000801cff7812 */ /* 0x000fe4000780c0ff */
[----:B------:R-:W-:Y:S02]  /*3110*/  @!P5 LOP3.LUT R31, RZ, R31, RZ, 0x33, !PT ;  /* 0x0000001fff1fd212 */ /* 0x000fe400078e33ff */
[----:B------:R-:W-:Y:S02]  /*3120*/  VOTE.ANY R30, PT, P6 ;  /* 0x00000000001e7806 */ /* 0x000fe400030e0100 */
[----:B------:R-:W-:Y:S02]  /*3130*/  LOP3.LUT R31, R31, R14, RZ, 0xc0, !PT ;  /* 0x0000000e1f1f7212 */ /* 0x000fe400078ec0ff */
[----:B------:R-:W1:Y:S01]  /*3140*/  S2R R14, SR_LEMASK ;  /* 0x00000000000e7919 */ /* 0x000e620000003a00 */
[----:B------:R-:W-:-:S04]  /*3150*/  @!P6 LOP3.LUT R30, RZ, R30, RZ, 0x33, !PT ;  /* 0x0000001eff1ee212 */ /* 0x000fc800078e33ff */
[----:B------:R-:W-:Y:S02]  /*3160*/  VOTE.ANY R32, PT, P0 ;  /* 0x0000000000207806 */ /* 0x000fe400000e0100 */
[----:B------:R-:W-:Y:S02]  /*3170*/  LOP3.LUT R31, R30, R31, RZ, 0xc0, !PT ;  /* 0x0000001f1e1f7212 */ /* 0x000fe400078ec0ff */
[----:B------:R-:W-:Y:S02]  /*3180*/  @!P0 LOP3.LUT R32, RZ, R32, RZ, 0x33, !PT ;  /* 0x00000020ff208212 */ /* 0x000fe400078e33ff */
[----:B------:R-:W-:Y:S02]  /*3190*/  LOP3.LUT R30, R29, 0x7c00, RZ, 0xc0, !PT ;  /* 0x00007c001d1e7812 */ /* 0x000fe400078ec0ff */
[----:B------:R-:W-:-:S03]  /*31a0*/  LOP3.LUT R31, R32, R31, RZ, 0xc0, !PT ;  /* 0x0000001f201f7212 */ /* 0x000fc600078ec0ff */
[----:B------:R-:W-:Y:S01]  /*31b0*/  IMAD.IADD R29, R7, 0x1, R30 ;  /* 0x00000001071d7824 */ /* 0x000fe200078e021e */
[----:B------:R-:W2:Y:S01]  /*31c0*/  FLO.U32 R32, R31 ;  /* 0x0000001f00207300 */ /* 0x000ea200000e0000 */
[----:B-1----:R-:W-:Y:S02]  /*31d0*/  LOP3.LUT R44, R14, R31, RZ, 0xc0, !PT ;  /* 0x0000001f0e2c7212 */ /* 0x002fe400078ec0ff */
[----:B--2---:R-:W-:-:S05]  /*31e0*/  ISETP.NE.AND P0, PT, R24, R32, PT ;  /* 0x000000201800720c */ /* 0x004fca0003f05270 */
[----:B------:R-:W1:Y:S08]  /*31f0*/  POPC R44, R44 ;  /* 0x0000002c002c7309 */ /* 0x000e700000000000 */
[----:B------:R-:W-:Y:S05]  /*3200*/  @P0 BRA `(.L_x_34) ;  /* 0x0000000000080947 */ /* 0x000fea0003800000 */
[----:B------:R-:W-:-:S06]  /*3210*/  IMAD R47, R28, 0x4, R29 ;  /* 0x000000041c2f7824 */ /* 0x000fcc00078e021d */
[----:B-1----:R2:W3:Y:S02]  /*3220*/  ATOMS.ADD R47, [R47], R44 ;  /* 0x0000002c2f2f738c */ /* 0x0024e40000000000 */
.L_x_34:
[----:B------:R-:W-:Y:S05]  /*3230*/  BSYNC.RECONVERGENT B0 ;  /* 0x0000000000007941 */ /* 0x000fea0003800200 */
.L_x_33:
[----:B------:R-:W-:Y:S01]  /*3240*/  R2P PR, R52, 0x7f ;  /* 0x0000007f34007804 */ /* 0x000fe20000000000 */
[----:B---3--:R3:W4:Y:S01]  /*3250*/  SHFL.IDX PT, R47, R47, R32, 0x1f ;  /* 0x00001f202f2f7589 */ /* 0x00872200000e0000 */
[----:B------:R-:W-:Y:S01]  /*3260*/  BSSY.RECONVERGENT B0, `(.L_x_35) ;  /* 0x0000021000007945 */ /* 0x000fe20003800200 */
[----:B------:R-:W-:-:S10]  /*3270*/  IMAD.MOV.U32 R49, RZ, RZ, RZ ;  /* 0x000000ffff317224 */ /* 0x000fd400078e00ff */
[----:B------:R-:W-:Y:S02]  /*3280*/  VOTE.ANY R28, PT, P0 ;  /* 0x00000000001c7806 */ /* 0x000fe400000e0100 */
[----:B------:R-:W-:Y:S02]  /*3290*/  VOTE.ANY R31, PT, P1 ;  /* 0x00000000001f7806 */ /* 0x000fe400008e0100 */
[----:B------:R-:W-:Y:S02]  /*32a0*/  @!P0 LOP3.LUT R28, RZ, R28, RZ, 0x33, !PT ;  /* 0x0000001cff1c8212 */ /* 0x000fe400078e33ff */
[----:B------:R-:W-:Y:S02]  /*32b0*/  VOTE.ANY R33, PT, P2 ;  /* 0x0000000000217806 */ /* 0x000fe400010e0100 */
[----:B------:R-:W-:Y:S02]  /*32c0*/  @!P1 LOP3.LUT R31, RZ, R31, RZ, 0x33, !PT ;  /* 0x0000001fff1f9212 */ /* 0x000fe400078e33ff */
[----:B------:R-:W-:-:S02]  /*32d0*/  @!P2 LOP3.LUT R33, RZ, R33, RZ, 0x33, !PT ;  /* 0x00000021ff21a212 */ /* 0x000fc400078e33ff */
[----:B------:R-:W-:Y:S02]  /*32e0*/  LOP3.LUT R28, R31, R28, RZ, 0xc0, !PT ;  /* 0x0000001c1f1c7212 */ /* 0x000fe400078ec0ff */
[----:B------:R-:W-:Y:S02]  /*32f0*/  VOTE.ANY R31, PT, P3 ;  /* 0x00000000001f7806 */ /* 0x000fe400018e0100 */
[----:B------:R-:W-:Y:S02]  /*3300*/  LOP3.LUT R28, R33, R28, RZ, 0xc0, !PT ;  /* 0x0000001c211c7212 */ /* 0x000fe400078ec0ff */
[----:B------:R-:W-:Y:S02]  /*3310*/  LOP3.LUT P0, RZ, R52, 0x80, RZ, 0xc0, !PT ;  /* 0x0000008034ff7812 */ /* 0x000fe4000780c0ff */
[----:B------:R-:W-:Y:S02]  /*3320*/  VOTE.ANY R33, PT, P4 ;  /* 0x0000000000217806 */ /* 0x000fe400020e0100 */
[----:B------:R-:W-:-:S02]  /*3330*/  @!P3 LOP3.LUT R31, RZ, R31, RZ, 0x33, !PT ;  /* 0x0000001fff1fb212 */ /* 0x000fc400078e33ff */
[----:B------:R-:W-:Y:S02]  /*3340*/  @!P4 LOP3.LUT R33, RZ, R33, RZ, 0x33, !PT ;  /* 0x00000021ff21c212 */ /* 0x000fe400078e33ff */
[----:B------:R-:W-:Y:S02]  /*3350*/  LOP3.LUT R28, R31, R28, RZ, 0xc0, !PT ;  /* 0x0000001c1f1c7212 */ /* 0x000fe400078ec0ff */
[----:B------:R-:W-:Y:S02]  /*3360*/  VOTE.ANY R31, PT, P5 ;  /* 0x00000000001f7806 */ /* 0x000fe400028e0100 */
[----:B------:R-:W-:Y:S02]  /*3370*/  LOP3.LUT R28, R33, R28, RZ, 0xc0, !PT ;  /* 0x0000001c211c7212 */ /* 0x000fe400078ec0ff */
[----:B------:R-:W-:Y:S02]  /*3380*/  VOTE.ANY R33, PT, P6 ;  /* 0x0000000000217806 */ /* 0x000fe400030e0100 */
[----:B------:R-:W-:-:S02]  /*3390*/  @!P5 LOP3.LUT R31, RZ, R31, RZ, 0x33, !PT ;  /* 0x0000001fff1fd212 */ /* 0x000fc400078e33ff */
[----:B------:R-:W-:Y:S02]  /*33a0*/  VOTE.ANY R35, PT, P0 ;  /* 0x0000000000237806 */ /* 0x000fe400000e0100 */
[----:B------:R-:W-:Y:S02]  /*33b0*/  @!P6 LOP3.LUT R33, RZ, R33, RZ, 0x33, !PT ;  /* 0x00000021ff21e212 */ /* 0x000fe400078e33ff */
[----:B------:R-:W-:Y:S02]  /*33c0*/  LOP3.LUT R28, R31, R28, RZ, 0xc0, !PT ;  /* 0x0000001c1f1c7212 */ /* 0x000fe400078ec0ff */
[----:B------:R-:W-:Y:S02]  /*33d0*/  @!P0 LOP3.LUT R35, RZ, R35, RZ, 0x33, !PT ;  /* 0x00000023ff238212 */ /* 0x000fe400078e33ff */
[----:B------:R-:W-:-:S04]  /*33e0*/  LOP3.LUT R28, R33, R28, RZ, 0xc0, !PT ;  /* 0x0000001c211c7212 */ /* 0x000fc800078ec0ff */
[----:B------:R-:W-:-:S04]  /*33f0*/  LOP3.LUT R35, R35, R28, RZ, 0xc0, !PT ;  /* 0x0000001c23237212 */ /* 0x000fc800078ec0ff */
[----:B------:R-:W5:Y:S01]  /*3400*/  FLO.U32 R30, R35 ;  /* 0x00000023001e7300 */ /* 0x000f6200000e0000 */
[----:B------:R-:W-:-:S07]  /*3410*/  LOP3.LUT R46, R14, R35, RZ, 0xc0, !PT ;  /* 0x000000230e2e7212 */ /* 0x000fce00078ec0ff */
[----:B------:R-:W0:Y:S01]  /*3420*/  POPC R46, R46 ;  /* 0x0000002e002e7309 */ /* 0x000e220000000000 */
[----:B-----5:R-:W-:-:S13]  /*3430*/  ISETP.NE.AND P0, PT, R24, R30, PT ;  /* 0x0000001e1800720c */ /* 0x020fda0003f05270 */
[----:B0--34-:R-:W-:Y:S05]  /*3440*/  @P0 BRA `(.L_x_36) ;  /* 0x0000000000080947 */ /* 0x019fea0003800000 */
[----:B------:R-:W-:-:S06]  /*3450*/  IMAD R49, R52, 0x4, R29 ;  /* 0x0000000434317824 */ /* 0x000fcc00078e021d */
[----:B------:R0:W3:Y:S02]  /*3460*/  ATOMS.ADD R49, [R49], R46 ;  /* 0x0000002e3131738c */ /* 0x0000e40000000000 */
.L_x_36:
[----:B------:R-:W-:Y:S05]  /*3470*/  BSYNC.RECONVERGENT B0 ;  /* 0x0000000000007941 */ /* 0x000fea0003800200 */
.L_x_35:
        /* <DEDUP_REMOVED lines=35> */
.L_x_38:
[----:B------:R-:W-:Y:S05]  /*36b0*/  BSYNC.RECONVERGENT B0 ;  /* 0x0000000000007941 */ /* 0x000fea0003800200 */
.L_x_37:
        /* <DEDUP_REMOVED lines=27> */
[----:B------:R-:W-:Y:S02]  /*3870*/  LOP3.LUT R35, R35, R28, RZ, 0xc0, !PT ;  /* 0x0000001c23237212 */ /* 0x000fe400078ec0ff */
[----:B------:R-:W-:Y:S02]  /*3880*/  SHF.R.U32.HI R28, RZ, UR5, R23 ;  /* 0x00000005ff1c7c19 */ /* 0x000fe40008011617 */
[----:B------:R-:W5:Y:S01]  /*3890*/  FLO.U32 R39, R35 ;  /* 0x0000002300277300 */ /* 0x000f6200000e0000 */
[----:B------:R-:W-:Y:S02]  /*38a0*/  LOP3.LUT R53, R14, R35, RZ, 0xc0, !PT ;  /* 0x000000230e357212 */ /* 0x000fe400078ec0ff */
[----:B------:R-:W-:-:S05]  /*38b0*/  LOP3.LUT R30, R28, UR4, RZ, 0x30, !PT ;  /* 0x000000041c1e7c12 */ /* 0x000fca000f8e30ff */
[----:B------:R-:W0:Y:S01]  /*38c0*/  POPC R53, R53 ;  /* 0x0000003500357309 */ /* 0x000e220000000000 */
[----:B-----5:R-:W-:-:S13]  /*38d0*/  ISETP.NE.AND P0, PT, R24, R39, PT ;  /* 0x000000271800720c */ /* 0x020fda0003f05270 */
[----:B0--34-:R-:W-:Y:S05]  /*38e0*/  @P0 BRA `(.L_x_40) ;  /* 0x0000000000080947 */ /* 0x019fea0003800000 */
[----:B------:R-:W-:-:S05]  /*38f0*/  IMAD R48, R48, 0x4, R29 ;  /* 0x0000000430307824 */ /* 0x000fca00078e021d */
[----:B------:R0:W3:Y:S02]  /*3900*/  ATOMS.ADD R56, [R48], R53 ;  /* 0x000000353038738c */ /* 0x0000e40000000000 */
.L_x_40:
[----:B------:R-:W-:Y:S05]  /*3910*/  BSYNC.RECONVERGENT B0 ;  /* 0x0000000000007941 */ /* 0x000fea0003800200 */
.L_x_39:
        /* <DEDUP_REMOVED lines=30> */
[----:B0-----:R-:W-:Y:S02]  /*3b00*/  LOP3.LUT R48, R14, R35, RZ, 0xc0, !PT ;  /* 0x000000230e307212 */ /* 0x001fe400078ec0ff */
[----:B------:R-:W-:-:S05]  /*3b10*/  LOP3.LUT R34, R28, UR4, RZ, 0x30, !PT ;  /* 0x000000041c227c12 */ /* 0x000fca000f8e30ff */
[----:B------:R-:W0:Y:S01]  /*3b20*/  POPC R48, R48 ;  /* 0x0000003000307309 */ /* 0x000e220000000000 */
[----:B-----5:R-:W-:-:S13]  /*3b30*/  ISETP.NE.AND P0, PT, R24, R32, PT ;  /* 0x000000201800720c */ /* 0x020fda0003f05270 */
[----:B0--34-:R-:W-:Y:S05]  /*3b40*/  @P0 BRA `(.L_x_42) ;  /* 0x0000000000080947 */ /* 0x019fea0003800000 */
[----:B------:R-:W-:-:S06]  /*3b50*/  IMAD R45, R30, 0x4, R29 ;  /* 0x000000041e2d7824 */ /* 0x000fcc00078e021d */
[----:B------:R0:W3:Y:S02]  /*3b60*/  ATOMS.ADD R45, [R45], R48 ;  /* 0x000000302d2d738c */ /* 0x0000e40000000000 */
.L_x_42:
[----:B------:R-:W-:Y:S05]  /*3b70*/  BSYNC.RECONVERGENT B0 ;  /* 0x0000000000007941 */ /* 0x000fea0003800200 */
.L_x_41:
        /* <DEDUP_REMOVED lines=35> */
[----:B------:R-:W-:-:S06]  /*3db0*/  IMAD R36, R34, 0x4, R29 ;  /* 0x0000000422247824 */ /* 0x000fcc00078e021d */
[----:B------:R0:W3:Y:S02]  /*3dc0*/  ATOMS.ADD R36, [R36], R37 ;  /* 0x000000252424738c */ /* 0x0000e40000000000 */
.L_x_44:
[----:B------:R-:W-:Y:S05]  /*3dd0*/  BSYNC.RECONVERGENT B0 ;  /* 0x0000000000007941 */ /* 0x000fea0003800200 */
.L_x_43:
        /* <DEDUP_REMOVED lines=37> */
.L_x_46:
[----:B------:R-:W-:Y:S05]  /*4030*/  BSYNC.RECONVERGENT B0 ;  /* 0x0000000000007941 */ /* 0x000fea0003800200 */
.L_x_45:
        /* <DEDUP_REMOVED lines=37> */
.L_x_48:
[----:B------:R-:W-:Y:S05]  /*4290*/  BSYNC.RECONVERGENT B0 ;  /* 0x0000000000007941 */ /* 0x000fea0003800200 */
.L_x_47:
[----:B------:R-:W-:Y:S01]  /*42a0*/  R2P PR, R40, 0x7f ;  /* 0x0000007f28007804 */ /* 0x000fe20000000000 */
[----:B---3--:R3:W4:Y:S01]  /*42b0*/  SHFL.IDX PT, R32, R32, R55, 0x1f ;  /* 0x00001f3720207589 */ /* 0x00872200000e0000 */
[----:B------:R-:W-:Y:S01]  /*42c0*/  SHF.R.U32.HI R38, RZ, UR5, R12 ;  /* 0x00000005ff267c19 */ /* 0x000fe2000801160c */
[----:B------:R-:W-:Y:S01]  /*42d0*/  BSSY.RECONVERGENT B0, `(.L_x_49) ;  /* 0x0000022000007945 */ /* 0x000fe20003800200 */
[----:B------:R-:W-:Y:S02]  /*42e0*/  IMAD.MOV.U32 R30, RZ, RZ, RZ ;  /* 0x000000ffff1e7224 */ /* 0x000fe400078e00ff */
[----:B------:R-:W-:-:S07]  /*42f0*/  LOP3.LUT R38, R38, UR4, RZ, 0x30, !PT ;  /* 0x0000000426267c12 */ /* 0x000fce000f8e30ff */
        /* <DEDUP_REMOVED lines=31> */
.L_x_50:
[----:B------:R-:W-:Y:S05]  /*44f0*/  BSYNC.RECONVERGENT B0 ;  /* 0x0000000000007941 */ /* 0x000fea0003800200 */
.L_x_49:
        /* <DEDUP_REMOVED lines=9> */
[----:B------:R-:W-:Y:S02]  /*4590*/  @!P1 LOP3.LUT R39, RZ, R39, RZ, 0x33, !PT ;  /* 0x00000027ff279212 */ /* 0x000fe400078e33ff */
[----:B------:R-:W-:Y:S02]  /*45a0*/  VOTE.ANY R55, PT, P2 ;  /* 0x0000000000377806 */ /* 0x000fe400010e0100 */
[----:B------:R-:W-:-:S02]  /*45b0*/  LOP3.LUT R28, R39, R28, RZ, 0xc0, !PT ;  /* 0x0000001c271c7212 */ /* 0x000fc400078ec0ff */
[----:B------:R-:W-:Y:S02]  /*45c0*/  VOTE.ANY R39, PT, P3 ;  /* 0x0000000000277806 */ /* 0x000fe400018e0100 */
[----:B------:R-:W-:Y:S02]  /*45d0*/  @!P2 LOP3.LUT R55, RZ, R55, RZ, 0x33, !PT ;  /* 0x00000037ff37a212 */ /* 0x000fe400078e33ff */
[----:B------:R-:W-:Y:S02]  /*45e0*/  @!P3 LOP3.LUT R39, RZ, R39, RZ, 0x33, !PT ;  /* 0x00000027ff27b212 */ /* 0x000fe400078e33ff */
[----:B------:R-:W-:Y:S02]  /*45f0*/  LOP3.LUT R28, R55, R28, RZ, 0xc0, !PT ;  /* 0x0000001c371c7212 */ /* 0x000fe400078ec0ff */
[----:B------:R-:W-:Y:S02]  /*4600*/  LOP3.LUT P0, RZ, R38, 0x80, RZ, 0xc0, !PT ;  /* 0x0000008026ff7812 */ /* 0x000fe4000780c0ff */
[----:B------:R-:W-:-:S02]  /*4610*/  VOTE.ANY R55, PT, P4 ;  /* 0x0000000000377806 */ /* 0x000fc400020e0100 */
[----:B------:R-:W-:Y:S02]  /*4620*/  LOP3.LUT R28, R39, R28, RZ, 0xc0, !PT ;  /* 0x0000001c271c7212 */ /* 0x000fe400078ec0ff */
[----:B------:R-:W-:Y:S02]  /*4630*/  VOTE.ANY R39, PT, P5 ;  /* 0x0000000000277806 */ /* 0x000fe400028e0100 */
[----:B------:R-:W-:Y:S02]  /*4640*/  @!P4 LOP3.LUT R55, RZ, R55, RZ, 0x33, !PT ;  /* 0x00000037ff37c212 */ /* 0x000fe400078e33ff */
[----:B------:R-:W-:Y:S02]  /*4650*/  @!P5 LOP3.LUT R39, RZ, R39, RZ, 0x33, !PT ;  /* 0x00000027ff27d212 */ /* 0x000fe400078e33ff */
[----:B------:R-:W-:Y:S02]  /*4660*/  LOP3.LUT R28, R55, R28, RZ, 0xc0, !PT ;  /* 0x0000001c371c7212 */ /* 0x000fe400078ec0ff */
[----:B------:R-:W-:-:S02]  /*4670*/  VOTE.ANY R55, PT, P6 ;  /* 0x0000000000377806 */ /* 0x000fc400030e0100 */
[----:B------:R-:W-:Y:S02]  /*4680*/  LOP3.LUT R28, R39, R28, RZ, 0xc0, !PT ;  /* 0x0000001c271c7212 */ /* 0x000fe400078ec0ff */
[----:B------:R-:W-:Y:S02]  /*4690*/  VOTE.ANY R39, PT, P0 ;  /* 0x0000000000277806 */ /* 0x000fe400000e0100 */
[----:B------:R-:W-:Y:S02]  /*46a0*/  @!P6 LOP3.LUT R55, RZ, R55, RZ, 0x33, !PT ;  /* 0x00000037ff37e212 */ /* 0x000fe400078e33ff */
        /* <DEDUP_REMOVED lines=8> */
[----:B------:R-:W-:-:S05]  /*4730*/  IMAD R43, R38, 0x4, R29 ;  /* 0x00000004262b7824 */ /* 0x000fca00078e021d */
[----:B------:R0:W3:Y:S02]  /*4740*/  ATOMS.ADD R60, [R43], R28 ;  /* 0x0000001c2b3c738c */ /* 0x0000e40000000000 */
.L_x_52:
[----:B------:R-:W-:Y:S05]  /*4750*/  BSYNC.RECONVERGENT B0 ;  /* 0x0000000000007941 */ /* 0x000fea0003800200 */
.L_x_51:
[----:B------:R-:W-:Y:S01]  /*4760*/  R2P PR, R40, 0x7f ;  /* 0x0000007f28007804 */ /* 0x000fe20000000000 */
[----:B---3--:R3:W4:Y:S01]  /*4770*/  SHFL.IDX PT, R39, R60, R39, 0x1f ;  /* 0x00001f273c277589 */ /* 0x00872200000e0000 */
[----:B------:R-:W-:Y:S01]  /*4780*/  SHF.R.U32.HI R58, RZ, UR5, R16 ;  /* 0x00000005ff3a7c19 */ /* 0x000fe20008011610 */
[----:B------:R-:W-:Y:S01]  /*4790*/  BSSY.RECONVERGENT B0, `(.L_x_53) ;  /* 0x0000022000007945 */ /* 0x000fe20003800200 */
[----:B------:R-:W-:Y:S02]  /*47a0*/  IMAD.MOV.U32 R64, RZ, RZ, RZ ;  /* 0x000000ffff407224 */ /* 0x000fe400078e00ff */
[----:B------:R-:W-:-:S07]  /*47b0*/  LOP3.LUT R58, R58, UR4, RZ, 0x30, !PT ;  /* 0x000000043a3a7c12 */ /* 0x000fce000f8e30ff */
[----:B------:R-:W-:Y:S02]  /*47c0*/  VOTE.ANY R38, PT, P0 ;  /* 0x0000000000267806 */ /* 0x000fe400000e0100 */
[----:B0-----:R-:W-:Y:S02]  /*47d0*/  VOTE.ANY R43, PT, P1 ;  /* 0x00000000002b7806 */ /* 0x001fe400008e0100 */
[----:B------:R-:W-:Y:S02]  /*47e0*/  @!P0 LOP3.LUT R38, RZ, R38, RZ, 0x33, !PT ;  /* 0x00000026ff268212 */ /* 0x000fe400078e33ff */
[----:B------:R-:W-:Y:S02]  /*47f0*/  @!P1 LOP3.LUT R43, RZ, R43, RZ, 0x33, !PT ;  /* 0x0000002bff2b9212 */ /* 0x000fe400078e33ff */
[----:B------:R-:W-:Y:S02]  /*4800*/  LOP3.LUT P0, RZ, R40, 0x80, RZ, 0xc0, !PT ;  /* 0x0000008028ff7812 */ /* 0x000fe4000780c0ff */
[----:B------:R-:W-:-:S02]  /*4810*/  LOP3.LUT R38, R43, R38, RZ, 0xc0, !PT ;  /* 0x000000262b267212 */ /* 0x000fc400078ec0ff */
[----:B------:R-:W-:-:S04]  /*4820*/  VOTE.ANY R43, PT, P2 ;  /* 0x00000000002b7806 */ /* 0x000fc800010e0100 */
[----:B------:R-:W-:-:S04]  /*4830*/  @!P2 LOP3.LUT R43, RZ, R43, RZ, 0x33, !PT ;  /* 0x0000002bff2ba212 */ /* 0x000fc800078e33ff */
[----:B------:R-:W-:Y:S02]  /*4840*/  LOP3.LUT R38, R43, R38, RZ, 0xc0, !PT ;  /* 0x000000262b267212 */ /* 0x000fe400078ec0ff */
        /* <DEDUP_REMOVED lines=14> */
[----:B------:R-:W-:-:S04]  /*4930*/  LOP3.LUT R55, R43, R38, RZ, 0xc0, !PT ;  /* 0x000000262b377212 */ /* 0x000fc800078ec0ff */
[----:B------:R-:W0:Y:S01]  /*4940*/  FLO.U32 R43, R55 ;  /* 0x00000037002b7300 */ /* 0x000e2200000e0000 */
[----:B------:R-:W-:-:S07]  /*4950*/  LOP3.LUT R38, R14, R55, RZ, 0xc0, !PT ;  /* 0x000000370e267212 */ /* 0x000fce00078ec0ff */
[----:B------:R-:W1:Y:S01]  /*4960*/  POPC R38, R38 ;  /* 0x0000002600267309 */ /* 0x000e620000000000 */
[----:B0-----:R-:W-:-:S13]  /*4970*/  ISETP.NE.AND P0, PT, R24, R43, PT ;  /* 0x0000002b1800720c */ /* 0x001fda0003f05270 */
[----:B-1-34-:R-:W-:Y:S05]  /*4980*/  @P0 BRA `(.L_x_54) ;  /* 0x0000000000080947 */ /* 0x01afea0003800000 */
[----:B------:R-:W-:-:S05]  /*4990*/  IMAD R55, R40, 0x4, R29 ;  /* 0x0000000428377824 */ /* 0x000fca00078e021d */
[----:B------:R0:W1:Y:S02]  /*49a0*/  ATOMS.ADD R64, [R55], R38 ;  /* 0x000000263740738c */ /* 0x0000640000000000 */
.L_x_54:
[----:B------:R-:W-:Y:S05]  /*49b0*/  BSYNC.RECONVERGENT B0 ;  /* 0x0000000000007941 */ /* 0x000fea0003800200 */
.L_x_53:
[----:B------:R-:W-:Y:S01]  /*49c0*/  R2P PR, R58, 0x7f ;  /* 0x0000007f3a007804 */ /* 0x000fe20000000000 */
[----:B-1----:R1:W3:Y:S01]  /*49d0*/  SHFL.IDX PT, R43, R64, R43, 0x1f ;  /* 0x00001f2b402b7589 */ /* 0x0022e200000e0000 */
        /* <DEDUP_REMOVED lines=30> */
[----:B------:R-:W4:Y:S01]  /*4bc0*/  POPC R40, R40 ;  /* 0x0000002800287309 */ /* 0x000f220000000000 */
[----:B0-----:R-:W-:-:S13]  /*4bd0*/  ISETP.NE.AND P0, PT, R24, R55, PT ;  /* 0x000000371800720c */ /* 0x001fda0003f05270 */
[----:B-1-34-:R-:W-:Y:S05]  /*4be0*/  @P0 BRA `(.L_x_56) ;  /* 0x0000000000080947 */ /* 0x01afea0003800000 */
[----:B------:R-:W-:-:S05]  /*4bf0*/  IMAD R59, R58, 0x4, R29 ;  /* 0x000000043a3b7824 */ /* 0x000fca00078e021d */
[----:B------:R0:W1:Y:S02]  /*4c00*/  ATOMS.ADD R62, [R59], R40 ;  /* 0x000000283b3e738c */ /* 0x0000640000000000 */
.L_x_56:
[----:B------:R-:W-:Y:S05]  /*4c10*/  BSYNC.RECONVERGENT B0 ;  /* 0x0000000000007941 */ /* 0x000fea0003800200 */
.L_x_55:
[----:B------:R-:W-:Y:S01]  /*4c20*/  R2P PR, R60, 0x7f ;  /* 0x0000007f3c007804 */ /* 0x000fe20000000000 */
[----:B--2---:R-:W-:Y:S01]  /*4c30*/  IMAD.IADD R44, R44, 0x1, R47 ;  /* 0x000000012c2c7824 */ /* 0x004fe200078e022f */
[----:B------:R-:W-:Y:S01]  /*4c40*/  BSSY.RECONVERGENT B0, `(.L_x_57) ;  /* 0x0000025000007945 */ /* 0x000fe20003800200 */
[----:B------:R-:W-:Y:S02]  /*4c50*/  IMAD.IADD R46, R46, 0x1, R49 ;  /* 0x000000012e2e7824 */ /* 0x000fe400078e0231 */
[----:B-1----:R1:W2:Y:S01]  /*4c60*/  SHFL.IDX PT, R49, R62, R55, 0x1f ;  /* 0x00001f373e317589 */ /* 0x0022a200000e0000 */
[----:B------:R-:W-:-:S07]  /*4c70*/  IMAD.MOV.U32 R64, RZ, RZ, RZ ;  /* 0x000000ffff407224 */ /* 0x000fce00078e00ff */
[----:B------:R-:W-:Y:S02]  /*4c80*/  VOTE.ANY R58, PT, P0 ;  /* 0x00000000003a7806 */ /* 0x000fe400000e0100 */
[----:B------:R-:W-:Y:S02]  /*4c90*/  VOTE.ANY R47, PT, P1 ;  /* 0x00000000002f7806 */ /* 0x000fe400008e0100 */
        /* <DEDUP_REMOVED lines=22> */
[----:B------:R-:W-:Y:S02]  /*4e00*/  SHF.R.U32.HI R58, RZ, UR5, R6 ;  /* 0x00000005ff3a7c19 */ /* 0x000fe40008011606 */
[----:B0-----:R-:W0:Y:S01]  /*4e10*/  FLO.U32 R59, R61 ;  /* 0x0000003d003b7300 */ /* 0x001e2200000e0000 */
[----:B------:R-:W-:Y:S02]  /*4e20*/  LOP3.LUT R47, R14, R61, RZ, 0xc0, !PT ;  /* 0x0000003d0e2f7212 */ /* 0x000fe400078ec0ff */
[----:B------:R-:W-:-:S05]  /*4e30*/  LOP3.LUT R58, R58, UR4, RZ, 0x30, !PT ;  /* 0x000000043a3a7c12 */ /* 0x000fca000f8e30ff */
[----:B------:R-:W3:Y:S01]  /*4e40*/  POPC R47, R47 ;  /* 0x0000002f002f7309 */ /* 0x000ee20000000000 */
[----:B0-----:R-:W-:-:S13]  /*4e50*/  ISETP.NE.AND P0, PT, R24, R59, PT ;  /* 0x0000003b1800720c */ /* 0x001fda0003f05270 */
[----:B-123--:R-:W-:Y:S05]  /*4e60*/  @P0 BRA `(.L_x_58) ;  /* 0x0000000000080947 */ /* 0x00efea0003800000 */
[----:B------:R-:W-:-:S05]  /*4e70*/  IMAD R60, R60, 0x4, R29 ;  /* 0x000000043c3c7824 */ /* 0x000fca00078e021d */
[----:B------:R0:W1:Y:S02]  /*4e80*/  ATOMS.ADD R64, [R60], R47 ;  /* 0x0000002f3c40738c */ /* 0x0000640000000000 */
.L_x_58:
[----:B------:R-:W-:Y:S05]  /*4e90*/  BSYNC.RECONVERGENT B0 ;  /* 0x0000000000007941 */ /* 0x000fea0003800200 */
.L_x_57:
[----:B------:R-:W-:Y:S01]  /*4ea0*/  R2P PR, R58, 0x7f ;  /* 0x0000007f3a007804 */ /* 0x000fe20000000000 */
[----:B------:R-:W-:Y:S01]  /*4eb0*/  IMAD.IADD R52, R51, 0x1, R52 ;  /* 0x0000000133347824 */ /* 0x000fe200078e0234 */
[----:B-1----:R1:W2:Y:S01]  /*4ec0*/  SHFL.IDX PT, R64, R64, R59, 0x1f ;  /* 0x00001f3b40407589 */ /* 0x0022a200000e0000 */
[----:B------:R-:W-:Y:S01]  /*4ed0*/  BSSY.RECONVERGENT B0, `(.L_x_59) ;  /* 0x0000024000007945 */ /* 0x000fe20003800200 */
[----:B------:R-:W-:Y:S02]  /*4ee0*/  IMAD.IADD R56, R53, 0x1, R56 ;  /* 0x0000000135387824 */ /* 0x000fe400078e0238 */
[----:B------:R-:W-:-:S07]  /*4ef0*/  IMAD.MOV.U32 R62, RZ, RZ, RZ ;  /* 0x000000ffff3e7224 */ /* 0x000fce00078e00ff */
        /* <DEDUP_REMOVED lines=25> */
[----:B------:R-:W0:Y:S01]  /*5090*/  FLO.U32 R55, R61 ;  /* 0x0000003d00377300 */ /* 0x000e2200000e0000 */
[----:B------:R-:W-:Y:S02]  /*50a0*/  LOP3.LUT R51, R14, R61, RZ, 0xc0, !PT ;  /* 0x0000003d0e337212 */ /* 0x000fe400078ec0ff */
[----:B------:R-:W-:-:S05]  /*50b0*/  LOP3.LUT R60, R60, UR4, RZ, 0x30, !PT ;  /* 0x000000043c3c7c12 */ /* 0x000fca000f8e30ff */
[----:B------:R-:W3:Y:S01]  /*50c0*/  POPC R51, R51 ;  /* 0x0000003300337309 */ /* 0x000ee20000000000 */
[----:B0-----:R-:W-:-:S13]  /*50d0*/  ISETP.NE.AND P0, PT, R24, R55, PT ;  /* 0x000000371800720c */ /* 0x001fda0003f05270 */
[----:B-123--:R-:W-:Y:S05]  /*50e0*/  @P0 BRA `(.L_x_60) ;  /* 0x0000000000080947 */ /* 0x00efea0003800000 */
[----:B------:R-:W-:-:S05]  /*50f0*/  IMAD R58, R58, 0x4, R29 ;  /* 0x000000043a3a7824 */ /* 0x000fca00078e021d */
[----:B------:R0:W1:Y:S02]  /*5100*/  ATOMS.ADD R62, [R58], R51 ;  /* 0x000000333a3e738c */ /* 0x0000640000000000 */
.L_x_60:
[----:B------:R-:W-:Y:S05]  /*5110*/  BSYNC.RECONVERGENT B0 ;  /* 0x0000000000007941 */ /* 0x000fea0003800200 */
.L_x_59:
[----:B------:R-:W-:Y:S01]  /*5120*/  R2P PR, R60, 0x7f ;  /* 0x0000007f3c007804 */ /* 0x000fe20000000000 */
[----:B------:R-:W-:Y:S01]  /*5130*/  IMAD.IADD R48, R48, 0x1, R45 ;  /* 0x0000000130307824 */ /* 0x000fe200078e022d */
[----:B-1----:R1:W2:Y:S01]  /*5140*/  SHFL.IDX PT, R62, R62, R55, 0x1f ;  /* 0x00001f373e3e7589 */ /* 0x0022a200000e0000 */
[----:B------:R-:W-:Y:S01]  /*5150*/  BSSY.RECONVERGENT B0, `(.L_x_61) ;  /* 0x0000024000007945 */ /* 0x000fe20003800200 */
[----:B------:R-:W-:-:S09]  /*5160*/  IMAD.MOV.U32 R66, RZ, RZ, RZ ;  /* 0x000000ffff427224 */ /* 0x000fd200078e00ff */
        /* <DEDUP_REMOVED lines=23> */
[----:B------:R-:W-:Y:S01]  /*52e0*/  LOP3.LUT R53, R58, R53, RZ, 0xc0, !PT ;  /* 0x000000353a357212 */ /* 0x000fe200078ec0ff */
[----:B------:R-:W-:Y:S01]  /*52f0*/  IMAD.IADD R58, R37, 0x1, R36 ;  /* 0x00000001253a7824 */ /* 0x000fe200078e0224 */
        /* <DEDUP_REMOVED lines=9> */
.L_x_62:
[----:B------:R-:W-:Y:S05]  /*5390*/  BSYNC.RECONVERGENT B0 ;  /* 0x0000000000007941 */ /* 0x000fea0003800200 */
.L_x_61:
[----:B------:R-:W-:Y:S01]  /*53a0*/  R2P PR, R36, 0x7f ;  /* 0x0000007f24007804 */ /* 0x000fe20000000000 */
[----:B------:R-:W-:Y:S01]  /*53b0*/  IMAD.IADD R34, R35, 0x1, R34 ;  /* 0x0000000123227824 */ /* 0x000fe200078e0222 */
[----:B------:R-:W-:Y:S01]  /*53c0*/  BSSY.RECONVERGENT B0, `(.L_x_63) ;  /* 0x0000022000007945 */ /* 0x000fe20003800200 */
[----:B------:R-:W-:-:S10]  /*53d0*/  IMAD.MOV.U32 R55, RZ, RZ, RZ ;  /* 0x000000ffff377224 */ /* 0x000fd400078e00ff */
        /* <DEDUP_REMOVED lines=24> */
[----:B-1----:R0:W1:Y:S02]  /*5560*/  SHFL.IDX PT, R60, R66, R45, 0x1f ;  /* 0x00001f2d423c7589 */ /* 0x00206400000e0000 */
[----:B------:R-:W2:Y:S01]  /*5570*/  FLO.U32 R59, R53 ;  /* 0x00000035003b7300 */ /* 0x000ea200000e0000 */
[----:B------:R-:W-:-:S07]  /*5580*/  LOP3.LUT R35, R14, R53, RZ, 0xc0, !PT ;  /* 0x000000350e237212 */ /* 0x000fce00078ec0ff */
[----:B------:R-:W3:Y:S01]  /*5590*/  POPC R35, R35 ;  /* 0x0000002300237309 */ /* 0x000ee20000000000 */
[----:B--2---:R-:W-:-:S13]  /*55a0*/  ISETP.NE.AND P0, PT, R24, R59, PT ;  /* 0x0000003b1800720c */ /* 0x004fda0003f05270 */
[----:B01-3--:R-:W-:Y:S05]  /*55b0*/  @P0 BRA `(.L_x_64) ;  /* 0x0000000000080947 */ /* 0x00bfea0003800000 */
[----:B------:R-:W-:-:S05]  /*55c0*/  IMAD R36, R36, 0x4, R29 ;  /* 0x0000000424247824 */ /* 0x000fca00078e021d */
[----:B------:R0:W1:Y:S02]  /*55d0*/  ATOMS.ADD R55, [R36], R35 ;  /* 0x000000232437738c */ /* 0x0000640000000000 */
.L_x_64:
[----:B------:R-:W-:Y:S05]  /*55e0*/  BSYNC.RECONVERGENT B0 ;  /* 0x0000000000007941 */ /* 0x000fea0003800200 */
.L_x_63:
[----:B------:R-:W-:Y:S01]  /*55f0*/  R2P PR, R26, 0x7f ;  /* 0x0000007f1a007804 */ /* 0x000fe20000000000 */
[----:B01----:R0:W1:Y:S01]  /*5600*/  SHFL.IDX PT, R36, R55, R59, 0x1f ;  /* 0x00001f3b37247589 */ /* 0x00306200000e0000 */
[----:B------:R-:W-:Y:S11]  /*5610*/  BSSY.RECONVERGENT B0, `(.L_x_65) ;  /* 0x0000021000007945 */ /* 0x000ff60003800200 */
[----:B------:R-:W-:-:S02]  /*5620*/  VOTE.ANY R45, PT, P0 ;  /* 0x00000000002d7806 */ /* 0x000fc400000e0100 */
[----:B------:R-:W-:Y:S02]  /*5630*/  VOTE.ANY R66, PT, P1 ;  /* 0x0000000000427806 */ /* 0x000fe400008e0100 */
[----:B------:R-:W-:Y:S02]  /*5640*/  @!P0 LOP3.LUT R45, RZ, R45, RZ, 0x33, !PT ;  /* 0x0000002dff2d8212 */ /* 0x000fe400078e33ff */
[----:B------:R-:W-:Y:S02]  /*5650*/  @!P1 LOP3.LUT R66, RZ, R66, RZ, 0x33, !PT ;  /* 0x00000042ff429212 */ /* 0x000fe400078e33ff */
[----:B------:R-:W-:Y:S02]  /*5660*/  LOP3.LUT P0, RZ, R26, 0x80, RZ, 0xc0, !PT ;  /* 0x000000801aff7812 */ /* 0x000fe4000780c0ff */
        /* <DEDUP_REMOVED lines=19> */
[----:B------:R-:W2:Y:S01]  /*57a0*/  FLO.U32 R53, R45 ;  /* 0x0000002d00357300 */ /* 0x000ea200000e0000 */
[----:B------:R-:W-:-:S07]  /*57b0*/  LOP3.LUT R14, R14, R45, RZ, 0xc0, !PT ;  /* 0x0000002d0e0e7212 */ /* 0x000fce00078ec0ff */
[----:B0-----:R0:W3:Y:S01]  /*57c0*/  POPC R55, R14 ;  /* 0x0000000e00377309 */ /* 0x0010e20000000000 */
[----:B--2---:R-:W-:Y:S01]  /*57d0*/  ISETP.NE.AND P0, PT, R24, R53, PT ;  /* 0x000000351800720c */ /* 0x004fe20003f05270 */
[----:B------:R-:W-:-:S12]  /*57e0*/  IMAD.MOV.U32 R24, RZ, RZ, RZ ;  /* 0x000000ffff187224 */ /* 0x000fd800078e00ff */
[----:B01-3--:R-:W-:Y:S05]  /*57f0*/  @P0 BRA `(.L_x_66) ;  /* 0x0000000000080947 */ /* 0x00bfea0003800000 */
[----:B------:R-:W-:-:S06]  /*5800*/  IMAD R24, R26, 0x4, R29 ;  /* 0x000000041a187824 */ /* 0x000fcc00078e021d */
[----:B------:R0:W1:Y:S02]  /*5810*/  ATOMS.ADD R24, [R24], R55 ;  /* 0x000000371818738c */ /* 0x0000640000000000 */
.L_x_66:
[----:B------:R-:W-:Y:S05]  /*5820*/  BSYNC.RECONVERGENT B0 ;  /* 0x0000000000007941 */ /* 0x000fea0003800200 */
.L_x_65:
[----:B------:R-:W-:Y:S01]  /*5830*/  BAR.SYNC.DEFER_BLOCKING 0x0 ;  /* 0x0000000000007b1d */ /* 0x000fe20000010000 */
[----:B------:R-:W-:Y:S01]  /*5840*/  IMAD.IADD R26, R40, 0x1, R49 ;  /* 0x00000001281a7824 */ /* 0x000fe200078e0231 */
[----:B------:R-:W-:Y:S01]  /*5850*/  ISETP.NE.AND P0, PT, R50, RZ, PT ;  /* 0x000000ff3200720c */ /* 0x000fe20003f05270 */
[----:B------:R-:W-:Y:S02]  /*5860*/  IMAD.IADD R28, R28, 0x1, R39 ;  /* 0x000000011c1c7824 */ /* 0x000fe400078e0227 */
[----:B------:R-:W-:Y:S01]  /*5870*/  IMAD R40, R44, 0x4, R7 ;  /* 0x000000042c287824 */ /* 0x000fe200078e0207 */
[----:B------:R-:W-:Y:S01]  /*5880*/  BSSY B1, `(.L_x_67) ;  /* 0x000005c000017945 */ /* 0x000fe20003800000 */
[----:B------:R-:W-:Y:S01]  /*5890*/  IMAD.IADD R14, R38, 0x1, R43 ;  /* 0x00000001260e7824 */ /* 0x000fe200078e022b */
[----:B-1----:R-:W1:Y:S01]  /*58a0*/  SHFL.IDX PT, R24, R24, R53, 0x1f ;  /* 0x00001f3518187589 */ /* 0x002e6200000e0000 */
[----:B------:R-:W-:Y:S02]  /*58b0*/  IMAD R39, R46, 0x4, R7 ;  /* 0x000000042e277824 */ /* 0x000fe400078e0207 */
[----:B------:R-:W-:-:S02]  /*58c0*/  IMAD.IADD R60, R37, 0x1, R60 ;  /* 0x00000001253c7824 */ /* 0x000fc400078e023c */
[--C-:B------:R-:W-:Y:S02]  /*58d0*/  IMAD R38, R52, 0x4, R7.reuse ;  /* 0x0000000434267824 */ /* 0x100fe400078e0207 */
[----:B------:R-:W-:Y:S02]  /*58e0*/  IMAD.IADD R32, R33, 0x1, R32 ;  /* 0x0000000121207824 */ /* 0x000fe400078e0220 */
[----:B------:R-:W-:Y:S02]  /*58f0*/  IMAD.IADD R44, R35, 0x1, R36 ;  /* 0x00000001232c7824 */ /* 0x000fe400078e0224 */
[--C-:B------:R-:W-:Y:S02]  /*5900*/  IMAD R37, R56, 0x4, R7.reuse ;  /* 0x0000000438257824 */ /* 0x100fe400078e0207 */
[----:B------:R-:W-:Y:S02]  /*5910*/  IMAD.IADD R30, R31, 0x1, R30 ;  /* 0x000000011f1e7824 */ /* 0x000fe400078e021e */
[--C-:B------:R-:W-:Y:S01]  /*5920*/  IMAD R36, R48, 0x4, R7.reuse ;  /* 0x0000000430247824 */ /* 0x100fe200078e0207 */
[----:B------:R2:W-:Y:S01]  /*5930*/  STS [R40+-0x4], R27 ;  /* 0xfffffc1b28007388 */ /* 0x0005e20000000800 */
[----:B------:R-:W-:-:S02]  /*5940*/  IMAD R35, R58, 0x4, R7 ;  /* 0x000000043a237824 */ /* 0x000fc400078e0207 */
[--C-:B------:R-:W-:Y:S01]  /*5950*/  IMAD R34, R34, 0x4, R7.reuse ;  /* 0x0000000422227824 */ /* 0x100fe200078e0207 */
[----:B------:R-:W-:Y:S01]  /*5960*/  STS [R39+-0x4], R22 ;  /* 0xfffffc1627007388 */ /* 0x000fe20000000800 */
[--C-:B------:R-:W-:Y:S02]  /*5970*/  IMAD R33, R32, 0x4, R7.reuse ;  /* 0x0000000420217824 */ /* 0x100fe400078e0207 */
[----:B------:R-:W-:Y:S01]  /*5980*/  IMAD.IADD R64, R47, 0x1, R64 ;  /* 0x000000012f407824 */ /* 0x000fe200078e0240 */
[----:B------:R-:W-:Y:S01]  /*5990*/  STS [R38+-0x4], R21 ;  /* 0xfffffc1526007388 */ /* 0x000fe20000000800 */
[--C-:B------:R-:W-:Y:S02]  /*59a0*/  IMAD R32, R30, 0x4, R7.reuse ;  /* 0x000000041e207824 */ /* 0x100fe400078e0207 */
[----:B------:R-:W-:Y:S01]  /*59b0*/  IMAD.IADD R62, R51, 0x1, R62 ;  /* 0x00000001333e7824 */ /* 0x000fe200078e023e */
[----:B------:R-:W-:Y:S01]  /*59c0*/  STS [R37+-0x4], R18 ;  /* 0xfffffc1225007388 */ /* 0x000fe20000000800 */
[----:B------:R-:W-:-:S02]  /*59d0*/  IMAD R31, R28, 0x4, R7 ;  /* 0x000000041c1f7824 */ /* 0x000fc400078e0207 */
[--C-:B------:R-:W-:Y:S01]  /*59e0*/  IMAD R30, R14, 0x4, R7.reuse ;  /* 0x000000040e1e7824 */ /* 0x100fe200078e0207 */
[----:B------:R-:W-:Y:S01]  /*59f0*/  STS [R36+-0x4], R23 ;  /* 0xfffffc1724007388 */ /* 0x000fe20000000800 */
[--C-:B------:R-:W-:Y:S02]  /*5a00*/  IMAD R29, R26, 0x4, R7.reuse ;  /* 0x000000041a1d7824 */ /* 0x100fe400078e0207 */
[----:B-1----:R-:W-:Y:S01]  /*5a10*/  IMAD.IADD R24, R55, 0x1, R24 ;  /* 0x0000000137187824 */ /* 0x002fe200078e0218 */
[----:B------:R-:W-:Y:S01]  /*5a20*/  STS [R35+-0x4], R20 ;  /* 0xfffffc1423007388 */ /* 0x000fe20000000800 */
[--C-:B------:R-:W-:Y:S02]  /*5a30*/  IMAD R28, R64, 0x4, R7.reuse ;  /* 0x00000004401c7824 */ /* 0x100fe400078e0207 */
[--C-:B--2---:R-:W-:Y:S01]  /*5a40*/  IMAD R27, R62, 0x4, R7.reuse ;  /* 0x000000043e1b7824 */ /* 0x104fe200078e0207 */
[----:B------:R1:W-:Y:S01]  /*5a50*/  STS [R34+-0x4], R25 ;  /* 0xfffffc1922007388 */ /* 0x0003e20000000800 */
[----:B------:R-:W-:-:S02]  /*5a60*/  IMAD R26, R60, 0x4, R7 ;  /* 0x000000043c1a7824 */ /* 0x000fc400078e0207 */
[--C-:B------:R-:W-:Y:S01]  /*5a70*/  IMAD R24, R24, 0x4, R7.reuse ;  /* 0x0000000418187824 */ /* 0x100fe200078e0207 */
[----:B------:R-:W-:Y:S04]  /*5a80*/  STS [R33+-0x4], R10 ;  /* 0xfffffc0a21007388 */ /* 0x000fe80000000800 */
[----:B------:R-:W-:Y:S01]  /*5a90*/  STS [R32+-0x4], R17 ;  /* 0xfffffc1120007388 */ /* 0x000fe20000000800 */
[----:B-1----:R-:W-:-:S03]  /*5aa0*/  IMAD R25, R44, 0x4, R7 ;  /* 0x000000042c197824 */ /* 0x002fc600078e0207 */
[----:B------:R-:W-:Y:S04]  /*5ab0*/  STS [R31+-0x4], R12 ;  /* 0xfffffc0c1f007388 */ /* 0x000fe80000000800 */
[----:B------:R1:W-:Y:S04]  /*5ac0*/  STS [R30+-0x4], R19 ;  /* 0xfffffc131e007388 */ /* 0x0003e80000000800 */
[----:B------:R2:W-:Y:S04]  /*5ad0*/  STS [R29+-0x4], R16 ;  /* 0xfffffc101d007388 */ /* 0x0005e80000000800 */
[----:B------:R2:W-:Y:S01]  /*5ae0*/  STS [R28+-0x4], R9 ;  /* 0xfffffc091c007388 */ /* 0x0005e20000000800 */
[----:B-1----:R-:W-:-:S03]  /*5af0*/  IMAD R19, R3, 0x8, R7 ;  /* 0x0000000803137824 */ /* 0x002fc600078e0207 */
[----:B------:R2:W-:Y:S04]  /*5b00*/  STS [R27+-0x4], R6 ;  /* 0xfffffc061b007388 */ /* 0x0005e80000000800 */
[----:B------:R2:W-:Y:S04]  /*5b10*/  STS [R26+-0x4], R11 ;  /* 0xfffffc0b1a007388 */ /* 0x0005e80000000800 */
[----:B------:R2:W-:Y:S04]  /*5b20*/  STS [R25+-0x4], R8 ;  /* 0xfffffc0819007388 */ /* 0x0005e80000000800 */
[----:B------:R2:W-:Y:S01]  /*5b30*/  STS [R24+-0x4], R13 ;  /* 0xfffffc0d18007388 */ /* 0x0005e20000000800 */
[----:B------:R-:W-:Y:S05]  /*5b40*/  @P0 BRA `(.L_x_68) ;  /* 0x0000000000bc0947 */ /* 0x000fea0003800000 */
[----:B------:R-:W1:Y:S02]  /*5b50*/  LDCU.64 UR8, c[0x0][0x398] ;  /* 0x00007300ff0877ac */ /* 0x000e640008000a00 */
[----:B-1----:R-:W-:-:S04]  /*5b60*/  LEA R10, P0, R3, UR8, 0x3 ;  /* 0x00000008030a7c11 */ /* 0x002fc8000f8018ff */
[----:B--2---:R-:W-:-:S05]  /*5b70*/  LEA.HI.X R11, R3, UR9, RZ, 0x3, P0 ;  /* 0x00000009030b7c11 */ /* 0x004fca00080f1cff */
[----:B------:R-:W2:Y:S01]  /*5b80*/  LDG.E.64 R8, desc[UR6][R10.64] ;  /* 0x000000060a087981 */ /* 0x000ea2000c1e1b00 */
[----:B------:R-:W-:Y:S02]  /*5b90*/  SHF.R.S32.HI R13, RZ, 0x1f, R15 ;  /* 0x0000001fff0d7819 */ /* 0x000fe4000001140f */
[----:B--2---:R-:W-:-:S05]  /*5ba0*/  IADD3 R8, P0, PT, -R15, R8, RZ ;  /* 0x000000080f087210 */ /* 0x004fca0007f1e1ff */
[----:B------:R-:W-:Y:S01]  /*5bb0*/  IMAD.X R9, R9, 0x1, ~R13, P0 ;  /* 0x0000000109097824 */ /* 0x000fe200000e0e0d */
[----:B------:R-:W-:Y:S01]  /*5bc0*/  ISETP.GE.AND P0, PT, R42, 0x1, PT ;  /* 0x000000012a00780c */ /* 0x000fe20003f06270 */
[----:B------:R-:W-:-:S03]  /*5bd0*/  IMAD.MOV.U32 R13, RZ, RZ, R0 ;  /* 0x000000ffff0d7224 */ /* 0x000fc600078e0000 */
[----:B------:R1:W-:Y:S09]  /*5be0*/  STS.64 [R19+0x6600], R8 ;  /* 0x0066000813007388 */ /* 0x0003f20000000a00 */
[----:B------:R-:W-:Y:S05]  /*5bf0*/  @!P0 BRA `(.L_x_69) ;  /* 0x00000000006c8947 */ /* 0x000fea0003800000 */
[----:B------:R-:W-:Y:S01]  /*5c00*/  BSSY B0, `(.L_x_70) ;  /* 0x0000019000007945 */ /* 0x000fe20003800000 */
[----:B------:R-:W-:Y:S02]  /*5c10*/  IMAD.MOV.U32 R6, RZ, RZ, -0x1 ;  /* 0xffffffffff067424 */ /* 0x000fe400078e00ff */
[----:B------:R-:W-:Y:S02]  /*5c20*/  IMAD.MOV.U32 R10, RZ, RZ, R42 ;  /* 0x000000ffff0a7224 */ /* 0x000fe400078e002a */
[----:B------:R-:W-:-:S07]  /*5c30*/  IMAD.MOV.U32 R13, RZ, RZ, R0 ;  /* 0x000000ffff0d7224 */ /* 0x000fce00078e0000 */
.L_x_74:
[----:B-1----:R-:W1:Y:S01]  /*5c40*/  LDC.64 R8, c[0x0][0x380] ;  /* 0x0000e000ff087b82 */ /* 0x002e620000000a00 */
[----:B------:R-:W-:Y:S01]  /*5c50*/  VIADD R17, R10, 0xffffffff ;  /* 0xffffffff0a117836 */ /* 0x000fe20000000000 */
[----:B------:R-:W-:Y:S03]  /*5c60*/  BSSY B2, `(.L_x_71) ;  /* 0x0000008000027945 */ /* 0x000fe60003800000 */
[----:B------:R-:W-:-:S04]  /*5c70*/  IMAD R11, R17, 0x100, R3 ;  /* 0x00000100110b7824 */ /* 0x000fc800078e0203 */
[----:B-1----:R-:W-:-:S07]  /*5c80*/  IMAD.WIDE R8, R11, 0x4, R8 ;  /* 0x000000040b087825 */ /* 0x002fce00078e0208 */
.L_x_72:
[----:B------:R-:W-:Y:S05]  /*5c90*/  YIELD ;  /* 0x0000000000007946 */ /* 0x000fea0003800000 */
[----:B------:R1:W-:Y:S06]  /*5ca0*/  MEMBAR.SC.CTA ;  /* 0x0000000000007992 */ /* 0x0003ec0000000000 */
[----:B-1----:R-:W2:Y:S02]  /*5cb0*/  LDG.E.STRONG.SYS R11, desc[UR6][R8.64] ;  /* 0x00000006080b7981 */ /* 0x002ea4000c1f5900 */
[----:B--2---:R-:W-:-:S13]  /*5cc0*/  ISETP.NE.AND P0, PT, R11, RZ, PT ;  /* 0x000000ff0b00720c */ /* 0x004fda0003f05270 */
[----:B------:R-:W-:Y:S05]  /*5cd0*/  @!P0 BRA `(.L_x_72) ;  /* 0xfffffffc00ec8947 */ /* 0x000fea000383ffff */
[----:B------:R-:W-:Y:S05]  /*5ce0*/  BSYNC B2 ;  /* 0x0000000000027941 */ /* 0x000fea0003800000 */
.L_x_71:
[----:B------:R-:W-:Y:S01]  /*5cf0*/  BSSY.RECONVERGENT B2, `(.L_x_73) ;  /* 0x0000006000027945 */ /* 0x000fe20003800200 */
[C---:B------:R-:W-:Y:S02]  /*5d00*/  ISETP.GT.AND P0, PT, R11.reuse, -0x1, PT ;  /* 0xffffffff0b00780c */ /* 0x040fe40003f04270 */
[----:B------:R-:W-:Y:S01]  /*5d10*/  LOP3.LUT R8, R11, 0x3fffffff, RZ, 0xc0, !PT ;  /* 0x3fffffff0b087812 */ /* 0x000fe200078ec0ff */
[----:B------:R-:W-:Y:S05]  /*5d20*/  WARPSYNC.EXCLUSIVE R6 ;  /* 0x0000000006007348 */ /* 0x000fea0003a00000 */
[----:B------:R-:W-:-:S05]  /*5d30*/  IMAD.IADD R13, R8, 0x1, R13 ;  /* 0x00000001080d7824 */ /* 0x000fca00078e020d */
[----:B------:R-:W-:-:S07]  /*5d40*/  VOTE.ANY R6, PT, P0 ;  /* 0x0000000000067806 */ /* 0x000fce00000e0100 */
[----:B------:R-:W-:Y:S05]  /*5d50*/  BSYNC.RECONVERGENT B2 ;  /* 0x0000000000027941 */ /* 0x000fea0003800200 */
.L_x_73:
[----:B------:R-:W-:Y:S01]  /*5d60*/  ISETP.GT.U32.AND P1, PT, R10, 0x1, PT ;  /* 0x000000010a00780c */ /* 0x000fe20003f24070 */
[----:B------:R-:W-:-:S12]  /*5d70*/  IMAD.MOV.U32 R10, RZ, RZ, R17 ;  /* 0x000000ffff0a7224 */ /* 0x000fd800078e0011 */
[----:B------:R-:W-:Y:S05]  /*5d80*/  @P0 BRA P1, `(.L_x_74) ;  /* 0xfffffffc00ac0947 */ /* 0x000fea000083ffff */
[----:B------:R-:W-:Y:S05]  /*5d90*/  BSYNC B0 ;  /* 0x0000000000007941 */ /* 0x000fea0003800000 */
.L_x_70:
[----:B------:R2:W3:Y:S02]  /*5da0*/  LDS.64 R8, [R19+0x6600] ;  /* 0x0066000013087984 */ /* 0x0004e40000000a00 */
.L_x_69:
[----:B------:R-:W4:Y:S01]  /*5db0*/  LDC.64 R10, c[0x0][0x380] ;  /* 0x0000e000ff0a7b82 */ /* 0x000f220000000a00 */
[C---:B------:R-:W-:Y:S01]  /*5dc0*/  IMAD.IADD R17, R13.reuse, 0x1, -R0 ;  /* 0x000000010d117824 */ /* 0x040fe200078e0a00 */
[----:B------:R-:W-:Y:S01]  /*5dd0*/  LOP3.LUT R13, R13, 0x80000000, RZ, 0xfc, !PT ;  /* 0x800000000d0d7812 */ /* 0x000fe200078efcff */
[----:B------:R-:W-:-:S03]  /*5de0*/  IMAD R21, R42, 0x100, R3 ;  /* 0x000001002a157824 */ /* 0x000fc600078e0203 */
[----:B-1-3--:R-:W-:-:S04]  /*5df0*/  IADD3 R8, P0, PT, R17, R8, RZ ;  /* 0x0000000811087210 */ /* 0x00afc80007f1e0ff */
[----:B------:R-:W-:-:S05]  /*5e00*/  LEA.HI.X.SX32 R9, R17, R9, 0x1, P0 ;  /* 0x0000000911097211 */ /* 0x000fca00000f0eff */
[----:B------:R1:W-:Y:S01]  /*5e10*/  STS.64 [R19+0x6600], R8 ;  /* 0x0066000813007388 */ /* 0x0003e20000000a00 */
[----:B----4-:R-:W-:-:S05]  /*5e20*/  IMAD.WIDE R10, R21, 0x4, R10 ;  /* 0x00000004150a7825 */ /* 0x010fca00078e020a */
[----:B------:R1:W-:Y:S02]  /*5e30*/  STG.E.STRONG.SYS desc[UR6][R10.64], R13 ;  /* 0x0000000d0a007986 */ /* 0x0003e4000c115906 */
.L_x_68:
[----:B------:R-:W-:Y:S05]  /*5e40*/  BSYNC B1 ;  /* 0x0000000000017941 */ /* 0x000fea0003800000 */
.L_x_67:
[----:B------:R-:W3:Y:S01]  /*5e50*/  LDC R23, c[0x0][0x3c0] ;  /* 0x0000f000ff177b82 */ /* 0x000ee20000000800 */
[----:B--2---:R-:W-:-:S07]  /*5e60*/  VIADD R6, R54, 0x1980 ;  /* 0x0000198036067836 */ /* 0x004fce0000000000 */
[----:B-1----:R-:W1:Y:S01]  /*5e70*/  LDC.64 R10, c[0x0][0x390] ;  /* 0x0000e400ff0a7b82 */ /* 0x002e620000000a00 */
[----:B---3--:R-:W-:Y:S02]  /*5e80*/  ISETP.GE.AND P0, PT, R6, R23, PT ;  /* 0x000000170600720c */ /* 0x008fe40003f06270 */
[----:B-1----:R-:W-:-:S04]  /*5e90*/  ISETP.EQ.U32.AND P1, PT, R10, RZ, PT ;  /* 0x000000ff0a00720c */ /* 0x002fc80003f22070 */
[----:B------:R-:W-:-:S04]  /*5ea0*/  ISETP.EQ.OR.EX P0, PT, R11, RZ, !P0, P1 ;  /* 0x000000ff0b00720c */ /* 0x000fc80004702710 */
[----:B------:R-:W-:-:S13]  /*5eb0*/  ISETP.GT.U32.OR P0, PT, R3, 0xff, P0 ;  /* 0x000000ff0300780c */ /* 0x000fda0000704470 */
[----:B------:R-:W-:Y:S05]  /*5ec0*/  @P0 BRA `(.L_x_75) ;  /* 0x0000000000200947 */ /* 0x000fea0003800000 */
[----:B------:R-:W1:Y:S01]  /*5ed0*/  LDS.64 R8, [R19+0x6600] ;  /* 0x0066000013087984 */ /* 0x000e620000000a00 */
[C---:B------:R-:W-:Y:S02]  /*5ee0*/  LEA R10, P2, R3.reuse, R10, 0x3 ;  /* 0x0000000a030a7211 */ /* 0x040fe400078418ff */
[--C-:B------:R-:W-:Y:S02]  /*5ef0*/  SHF.R.S32.HI R13, RZ, 0x1f, R0.reuse ;  /* 0x0000001fff0d7819 */ /* 0x100fe40000011400 */
[----:B------:R-:W-:Y:S02]  /*5f00*/  LEA.HI.X R11, R3, R11, RZ, 0x3, P2 ;  /* 0x0000000b030b7211 */ /* 0x000fe400010f1cff */
[----:B-1----:R-:W-:Y:S02]  /*5f10*/  IADD3 R8, P0, P1, R8, R15, R0 ;  /* 0x0000000f08087210 */ /* 0x002fe4000791e000 */
[----:B------:R-:W-:-:S04]  /*5f20*/  SHF.R.S32.HI R15, RZ, 0x1f, R15 ;  /* 0x0000001fff0f7819 */ /* 0x000fc8000001140f */
[----:B------:R-:W-:-:S05]  /*5f30*/  IADD3.X R9, PT, PT, R9, R15, R13, P0, P1 ;  /* 0x0000000f09097210 */ /* 0x000fca00007e240d */
[----:B------:R1:W-:Y:S02]  /*5f40*/  STG.E.64 desc[UR6][R10.64], R8 ;  /* 0x000000080a007986 */ /* 0x0003e4000c101b06 */
.L_x_75:
[----:B------:R-:W-:Y:S01]  /*5f50*/  ISETP.GT.AND P0, PT, R6, R23, PT ;  /* 0x000000170600720c */ /* 0x000fe20003f04270 */
[----:B------:R-:W-:Y:S05]  /*5f60*/  WARPSYNC.ALL ;  /* 0x0000000000007948 */ /* 0x000fea0003800000 */
[----:B------:R-:W-:Y:S01]  /*5f70*/  BAR.SYNC.DEFER_BLOCKING 0x0 ;  /* 0x0000000000007b1d */ /* 0x000fe20000010000 */
[----:B------:R-:W-:-:S06]  /*5f80*/  IMAD R22, R3, 0x4, R7 ;  /* 0x0000000403167824 */ /* 0x000fcc00078e0207 */
[----:B------:R-:W-:Y:S05]  /*5f90*/  @P0 BRA `(.L_x_76) ;  /* 0x0000000c003c0947 */ /* 0x000fea0003800000 */
[----:B------:R-:W2:Y:S01]  /*5fa0*/  LDS R0, [R22] ;  /* 0x0000000016007984 */ /* 0x000ea20000000800 */
[----:B------:R-:W2:Y:S01]  /*5fb0*/  LDCU UR5, c[0x0][0x3c4] ;  /* 0x00007880ff0577ac */ /* 0x000ea20008000800 */
[----:B------:R-:W3:Y:S01]  /*5fc0*/  LDCU.64 UR8, c[0x0][0x3a0] ;  /* 0x00007400ff0877ac */ /* 0x000ee20008000a00 */
[----:B--2---:R-:W-:Y:S02]  /*5fd0*/  SHF.R.U32.HI R6, RZ, UR5, R0 ;  /* 0x00000005ff067c19 */ /* 0x004fe40008011600 */
[----:B------:R-:W-:Y:S02]  /*5fe0*/  LOP3.LUT R15, R0, 0x80000000, RZ, 0x3c, !PT ;  /* 0x80000000000f7812 */ /* 0x000fe400078e3cff */
[----:B------:R-:W-:-:S05]  /*5ff0*/  LOP3.LUT R6, R6, UR4, RZ, 0x30, !PT ;  /* 0x0000000406067c12 */ /* 0x000fca000f8e30ff */
[----:B-1----:R-:W-:-:S06]  /*6000*/  IMAD R8, R6, 0x8, R7 ;  /* 0x0000000806087824 */ /* 0x002fcc00078e0207 */
[----:B------:R-:W1:Y:S02]  /*6010*/  LDS.64 R8, [R8+0x6600] ;  /* 0x0066000008087984 */ /* 0x000e640000000a00 */
[----:B-1----:R-:W-:-:S05]  /*6020*/  IADD3 R6, P1, PT, R8, R3, RZ ;  /* 0x0000000308067210 */ /* 0x002fca0007f3e0ff */
[----:B------:R-:W-:Y:S01]  /*6030*/  IMAD.X R9, RZ, RZ, R9, P1 ;  /* 0x000000ffff097224 */ /* 0x000fe200008e0609 */
[----:B---3--:R-:W-:-:S04]  /*6040*/  LEA R10, P1, R6, UR8, 0x2 ;  /* 0x00000008060a7c11 */ /* 0x008fc8000f8210ff */
[----:B------:R-:W-:-:S05]  /*6050*/  LEA.HI.X R11, R6, UR9, R9, 0x2, P1 ;  /* 0x00000009060b7c11 */ /* 0x000fca00088f1409 */
[----:B------:R-:W-:Y:S01]  /*6060*/  STG.E desc[UR6][R10.64], R15 ;  /* 0x0000000f0a007986 */ /* 0x000fe2000c101906 */
[----:B------:R-:W-:-:S03]  /*6070*/  NOP ;  /* 0x0000000000007918 */ /* 0x000fc60000000000 */
[----:B------:R-:W1:Y:S02]  /*6080*/  LDS R0, [R22+0x600] ;  /* 0x0006000016007984 */ /* 0x000e640000000800 */
[----:B-1----:R-:W-:Y:S02]  /*6090*/  SHF.R.U32.HI R6, RZ, UR5, R0 ;  /* 0x00000005ff067c19 */ /* 0x002fe40008011600 */
[----:B------:R-:W-:Y:S02]  /*60a0*/  LOP3.LUT R15, R0, 0x80000000, RZ, 0x3c, !PT ;  /* 0x80000000000f7812 */ /* 0x000fe400078e3cff */
[----:B------:R-:W-:-:S05]  /*60b0*/  LOP3.LUT R6, R6, UR4, RZ, 0x30, !PT ;  /* 0x0000000406067c12 */ /* 0x000fca000f8e30ff */
[----:B------:R-:W-:-:S06]  /*60c0*/  IMAD R8, R6, 0x8, R7 ;  /* 0x0000000806087824 */ /* 0x000fcc00078e0207 */
[----:B------:R-:W1:Y:S02]  /*60d0*/  LDS.64 R8, [R8+0x6600] ;  /* 0x0066000008087984 */ /* 0x000e640000000a00 */
[----:B-1----:R-:W-:-:S05]  /*60e0*/  IADD3 R6, P1, PT, R8, R3, RZ ;  /* 0x0000000308067210 */ /* 0x002fca0007f3e0ff */
[----:B------:R-:W-:Y:S01]  /*60f0*/  IMAD.X R9, RZ, RZ, R9, P1 ;  /* 0x000000ffff097224 */ /* 0x000fe200008e0609 */
[----:B------:R-:W-:-:S04]  /*6100*/  LEA R12, P1, R6, UR8, 0x2 ;  /* 0x00000008060c7c11 */ /* 0x000fc8000f8210ff */
        /* <DEDUP_REMOVED lines=163> */
[----:B------:R-:W-:-:S05]  /*6b40*/  IMAD R12, R6, 0x8, R7 ;  /* 0x00000008060c7824 */ /* 0x000fca00078e0207 */
        /* <DEDUP_REMOVED lines=17> */
[----:B------:R1:W-:Y:S01]  /*6c60*/  STG.E desc[UR6][R6.64+0x6000], R9 ;  /* 0x0060000906007986 */ /* 0x0003e2000c101906 */
[----:B------:R-:W-:Y:S01]  /*6c70*/  NOP ;  /* 0x0000000000007918 */ /* 0x000fe20000000000 */
[----:B------:R-:W-:Y:S05]  /*6c80*/  BRA `(.L_x_77) ;  /* 0x00000014000c7947 */ /* 0x000fea0003800000 */
.L_x_76:
[----:B-1----:R-:W-:Y:S01]  /*6c90*/  IMAD R9, R42, -0x1980, R23 ;  /* 0xffffe6802a097824 */ /* 0x002fe200078e0217 */
[----:B------:R-:W-:Y:S01]  /*6ca0*/  BSSY.RECONVERGENT B0, `(.L_x_78) ;  /* 0x000001b000007945 */ /* 0x000fe20003800200 */
[C---:B------:R-:W-:Y:S02]  /*6cb0*/  VIADD R0, R3.reuse, 0x180 ;  /* 0x0000018003007836 */ /* 0x040fe40000000000 */
[C---:B------:R-:W-:Y:S01]  /*6cc0*/  VIADD R6, R3.reuse, 0x300 ;  /* 0x0000030003067836 */ /* 0x040fe20000000000 */
[CC--:B------:R-:W-:Y:S01]  /*6cd0*/  ISETP.GE.AND P1, PT, R3.reuse, R9.reuse, PT ;  /* 0x000000090300720c */ /* 0x0c0fe20003f26270 */
[C---:B------:R-:W-:Y:S01]  /*6ce0*/  VIADD R8, R3.reuse, 0x480 ;  /* 0x0000048003087836 */ /* 0x040fe20000000000 */
[-C--:B------:R-:W-:Y:S01]  /*6cf0*/  ISETP.GE.AND P2, PT, R0, R9.reuse, PT ;  /* 0x000000090000720c */ /* 0x080fe20003f46270 */
[C---:B------:R-:W-:Y:S01]  /*6d00*/  VIADD R0, R3.reuse, 0x600 ;  /* 0x0000060003007836 */ /* 0x040fe20000000000 */
[-C--:B------:R-:W-:Y:S01]  /*6d10*/  ISETP.GE.AND P3, PT, R6, R9.reuse, PT ;  /* 0x000000090600720c */ /* 0x080fe20003f66270 */
[C---:B------:R-:W-:Y:S01]  /*6d20*/  VIADD R6, R3.reuse, 0x780 ;  /* 0x0000078003067836 */ /* 0x040fe20000000000 */
[-C--:B------:R-:W-:Y:S01]  /*6d30*/  ISETP.GE.AND P4, PT, R8, R9.reuse, PT ;  /* 0x000000090800720c */ /* 0x080fe20003f86270 */
[----:B------:R-:W-:Y:S01]  /*6d40*/  VIADD R8, R3, 0x900 ;  /* 0x0000090003087836 */ /* 0x000fe20000000000 */
[----:B------:R-:W-:-:S02]  /*6d50*/  ISETP.GE.AND P5, PT, R0, R9, PT ;  /* 0x000000090000720c */ /* 0x000fc40003fa6270 */
[----:B------:R-:W-:-:S03]  /*6d60*/  ISETP.GE.AND P6, PT, R6, R9, PT ;  /* 0x000000090600720c */ /* 0x000fc60003fc6270 */
[----:B------:R-:W-:Y:S10]  /*6d70*/  @P1 BRA `(.L_x_79) ;  /* 0x0000000000341947 */ /* 0x000ff40003800000 */
[----:B------:R-:W1:Y:S01]  /*6d80*/  LDS R0, [R22] ;  /* 0x0000000016007984 */ /* 0x000e620000000800 */
[----:B------:R-:W1:Y:S01]  /*6d90*/  LDCU UR5, c[0x0][0x3c4] ;  /* 0x00007880ff0577ac */ /* 0x000e620008000800 */
[----:B------:R-:W2:Y:S01]  /*6da0*/  LDCU.64 UR8, c[0x0][0x3a0] ;  /* 0x00007400ff0877ac */ /* 0x000ea20008000a00 */
[----:B-1----:R-:W-:Y:S02]  /*6db0*/  SHF.R.U32.HI R6, RZ, UR5, R0 ;  /* 0x00000005ff067c19 */ /* 0x002fe40008011600 */
[----:B------:R-:W-:Y:S02]  /*6dc0*/  LOP3.LUT R13, R0, 0x80000000, RZ, 0x3c, !PT ;  /* 0x80000000000d7812 */ /* 0x000fe400078e3cff */
[----:B------:R-:W-:-:S05]  /*6dd0*/  LOP3.LUT R6, R6, UR4, RZ, 0x30, !PT ;  /* 0x0000000406067c12 */ /* 0x000fca000f8e30ff */
[----:B------:R-:W-:-:S05]  /*6de0*/  IMAD R6, R6, 0x8, R7 ;  /* 0x0000000806067824 */ /* 0x000fca00078e0207 */
[----:B------:R-:W1:Y:S02]  /*6df0*/  LDS.64 R10, [R6+0x6600] ;  /* 0x00660000060a7984 */ /* 0x000e640000000a00 */
[----:B-1----:R-:W-:-:S05]  /*6e00*/  IADD3 R12, P1, PT, R10, R3, RZ ;  /* 0x000000030a0c7210 */ /* 0x002fca0007f3e0ff */
[----:B------:R-:W-:Y:S01]  /*6e10*/  IMAD.X R11, RZ, RZ, R11, P1 ;  /* 0x000000ffff0b7224 */ /* 0x000fe200008e060b */
[----:B--2---:R-:W-:-:S04]  /*6e20*/  LEA R10, P1, R12, UR8, 0x2 ;  /* 0x000000080c0a7c11 */ /* 0x004fc8000f8210ff */
[----:B------:R-:W-:-:S05]  /*6e30*/  LEA.HI.X R11, R12, UR9, R11, 0x2, P1 ;  /* 0x000000090c0b7c11 */ /* 0x000fca00088f140b */
[----:B------:R1:W-:Y:S04]  /*6e40*/  STG.E desc[UR6][R10.64], R13 ;  /* 0x0000000d0a007986 */ /* 0x0003e8000c101906 */
.L_x_79:
[----:B------:R-:W-:Y:S05]  /*6e50*/  BSYNC.RECONVERGENT B0 ;  /* 0x0000000000007941 */ /* 0x000fea0003800200 */
.L_x_78:
[----:B------:R-:W-:Y:S01]  /*6e60*/  NOP ;  /* 0x0000000000007918 */ /* 0x000fe20000000000 */
[----:B------:R-:W-:Y:S01]  /*6e70*/  BSSY.RECONVERGENT B0, `(.L_x_80) ;  /* 0x0000011000007945 */ /* 0x000fe20003800200 */
[----:B------:R-:W-:Y:S01]  /*6e80*/  ISETP.GE.AND P1, PT, R8, R9, PT ;  /* 0x000000090800720c */ /* 0x000fe20003f26270 */
[----:B------:R-:W-:Y:S02]  /*6e90*/  VIADD R8, R3, 0xa80 ;  /* 0x00000a8003087836 */ /* 0x000fe40000000000 */
[----:B------:R-:W-:Y:S10]  /*6ea0*/  @P2 BRA `(.L_x_81) ;  /* 0x0000000000342947 */ /* 0x000ff40003800000 */
[----:B------:R-:W2:Y:S01]  /*6eb0*/  LDS R0, [R22+0x600] ;  /* 0x0006000016007984 */ /* 0x000ea20000000800 */
[----:B------:R-:W2:Y:S01]  /*6ec0*/  LDCU UR5, c[0x0][0x3c4] ;  /* 0x00007880ff0577ac */ /* 0x000ea20008000800 */
[----:B------:R-:W3:Y:S01]  /*6ed0*/  LDCU.64 UR8, c[0x0][0x3a0] ;  /* 0x00007400ff0877ac */ /* 0x000ee20008000a00 */
[----:B--2---:R-:W-:Y:S02]  /*6ee0*/  SHF.R.U32.HI R6, RZ, UR5, R0 ;  /* 0x00000005ff067c19 */ /* 0x004fe40008011600 */
[----:B-1----:R-:W-:Y:S02]  /*6ef0*/  LOP3.LUT R13, R0, 0x80000000, RZ, 0x3c, !PT ;  /* 0x80000000000d7812 */ /* 0x002fe400078e3cff */
[----:B------:R-:W-:-:S05]  /*6f00*/  LOP3.LUT R6, R6, UR4, RZ, 0x30, !PT ;  /* 0x0000000406067c12 */ /* 0x000fca000f8e30ff */
[----:B------:R-:W-:-:S05]  /*6f10*/  IMAD R6, R6, 0x8, R7 ;  /* 0x0000000806067824 */ /* 0x000fca00078e0207 */
[----:B------:R-:W1:Y:S02]  /*6f20*/  LDS.64 R10, [R6+0x6600] ;  /* 0x00660000060a7984 */ /* 0x000e640000000a00 */
[----:B-1----:R-:W-:-:S05]  /*6f30*/  IADD3 R12, P2, PT, R10, R3, RZ ;  /* 0x000000030a0c7210 */ /* 0x002fca0007f5e0ff */
[----:B------:R-:W-:Y:S01]  /*6f40*/  IMAD.X R11, RZ, RZ, R11, P2 ;  /* 0x000000ffff0b7224 */ /* 0x000fe200010e060b */
[----:B---3--:R-:W-:-:S04]  /*6f50*/  LEA R10, P2, R12, UR8, 0x2 ;  /* 0x000000080c0a7c11 */ /* 0x008fc8000f8410ff */
[----:B------:R-:W-:-:S05]  /*6f60*/  LEA.HI.X R11, R12, UR9, R11, 0x2, P2 ;  /* 0x000000090c0b7c11 */ /* 0x000fca00090f140b */
[----:B------:R2:W-:Y:S04]  /*6f70*/  STG.E desc[UR6][R10.64+0x600], R13 ;  /* 0x0006000d0a007986 */ /* 0x0005e8000c101906 */
.L_x_81:
[----:B------:R-:W-:Y:S05]  /*6f80*/  BSYNC.RECONVERGENT B0 ;  /* 0x0000000000007941 */ /* 0x000fea0003800200 */
.L_x_80:
[----:B------:R-:W-:Y:S01]  /*6f90*/  NOP ;  /* 0x0000000000007918 */ /* 0x000fe20000000000 */
[----:B------:R-:W-:Y:S01]  /*6fa0*/  BSSY.RECONVERGENT B0, `(.L_x_82) ;  /* 0x0000011000007945 */ /* 0x000fe20003800200 */
[----:B------:R-:W-:Y:S02]  /*6fb0*/  ISETP.GE.AND P2, PT, R8, R9, PT ;  /* 0x000000090800720c */ /* 0x000fe40003f46270 */
[----:B------:R-:W-:Y:S01]  /*6fc0*/  LOP3.LUT R8, R3, 0xc00, RZ, 0xfc, !PT ;  /* 0x00000c0003087812 */ /* 0x000fe200078efcff */
[----:B------:R-:W-:Y:S10]  /*6fd0*/  @P3 BRA `(.L_x_83) ;  /* 0x0000000000343947 */ /* 0x000ff40003800000 */
[----:B------:R-:W3:Y:S01]  /*6fe0*/  LDS R0, [R22+0xc00] ;  /* 0x000c000016007984 */ /* 0x000ee20000000800 */
[----:B------:R-:W3:Y:S01]  /*6ff0*/  LDCU UR5, c[0x0][0x3c4] ;  /* 0x00007880ff0577ac */ /* 0x000ee20008000800 */
[----:B------:R-:W4:Y:S01]  /*7000*/  LDCU.64 UR8, c[0x0][0x3a0] ;  /* 0x00007400ff0877ac */ /* 0x000f220008000a00 */
[----:B---3--:R-:W-:Y:S02]  /*7010*/  SHF.R.U32.HI R6, RZ, UR5, R0 ;  /* 0x00000005ff067c19 */ /* 0x008fe40008011600 */
[----:B-12---:R-:W-:Y:S02]  /*7020*/  LOP3.LUT R13, R0, 0x80000000, RZ, 0x3c, !PT ;  /* 0x80000000000d7812 */ /* 0x006fe400078e3cff */
[----:B------:R-:W-:-:S05]  /*7030*/  LOP3.LUT R6, R6, UR4, RZ, 0x30, !PT ;  /* 0x0000000406067c12 */ /* 0x000fca000f8e30ff */
[----:B------:R-:W-:-:S05]  /*7040*/  IMAD R6, R6, 0x8, R7 ;  /* 0x0000000806067824 */ /* 0x000fca00078e0207 */
[----:B------:R-:W1:Y:S02]  /*7050*/  LDS.64 R10, [R6+0x6600] ;  /* 0x00660000060a7984 */ /* 0x000e640000000a00 */
[----:B-1----:R-:W-:-:S05]  /*7060*/  IADD3 R12, P3, PT, R10, R3, RZ ;  /* 0x000000030a0c7210 */ /* 0x002fca0007f7e0ff */
[----:B------:R-:W-:Y:S01]  /*7070*/  IMAD.X R11, RZ, RZ, R11, P3 ;  /* 0x000000ffff0b7224 */ /* 0x000fe200018e060b */
[----:B----4-:R-:W-:-:S04]  /*7080*/  LEA R10, P3, R12, UR8, 0x2 ;  /* 0x000000080c0a7c11 */ /* 0x010fc8000f8610ff */
[----:B------:R-:W-:-:S05]  /*7090*/  LEA.HI.X R11, R12, UR9, R11, 0x2, P3 ;  /* 0x000000090c0b7c11 */ /* 0x000fca00098f140b */
[----:B------:R3:W-:Y:S04]  /*70a0*/  STG.E desc[UR6][R10.64+0xc00], R13 ;  /* 0x000c000d0a007986 */ /* 0x0007e8000c101906 */
.L_x_83:
[----:B------:R-:W-:Y:S05]  /*70b0*/  BSYNC.RECONVERGENT B0 ;  /* 0x0000000000007941 */ /* 0x000fea0003800200 */
.L_x_82:
[----:B------:R-:W-:Y:S01]  /*70c0*/  NOP ;  /* 0x0000000000007918 */ /* 0x000fe20000000000 */
[----:B------:R-:W-:Y:S01]  /*70d0*/  BSSY.RECONVERGENT B0, `(.L_x_84) ;  /* 0x0000011000007945 */ /* 0x000fe20003800200 */
[----:B------:R-:W-:Y:S01]  /*70e0*/  ISETP.GE.AND P3, PT, R8, R9, PT ;  /* 0x000000090800720c */ /* 0x000fe20003f66270 */
[----:B------:R-:W-:Y:S02]  /*70f0*/  VIADD R8, R3, 0xd80 ;  /* 0x00000d8003087836 */ /* 0x000fe40000000000 */
[----:B------:R-:W-:Y:S10]  /*7100*/  @P4 BRA `(.L_x_85) ;  /* 0x0000000000344947 */ /* 0x000ff40003800000 */
[----:B------:R-:W4:Y:S01]  /*7110*/  LDS R0, [R22+0x1200] ;  /* 0x0012000016007984 */ /* 0x000f220000000800 */
[----:B------:R-:W4:Y:S01]  /*7120*/  LDCU UR5, c[0x0][0x3c4] ;  /* 0x00007880ff0577ac */ /* 0x000f220008000800 */
[----:B------:R-:W5:Y:S01]  /*7130*/  LDCU.64 UR8, c[0x0][0x3a0] ;  /* 0x00007400ff0877ac */ /* 0x000f620008000a00 */
[----:B----4-:R-:W-:Y:S02]  /*7140*/  SHF.R.U32.HI R6, RZ, UR5, R0 ;  /* 0x00000005ff067c19 */ /* 0x010fe40008011600 */
[----:B-123--:R-:W-:Y:S02]  /*7150*/  LOP3.LUT R13, R0, 0x80000000, RZ, 0x3c, !PT ;  /* 0x80000000000d7812 */ /* 0x00efe400078e3cff */
[----:B------:R-:W-:-:S05]  /*7160*/  LOP3.LUT R6, R6, UR4, RZ, 0x30, !PT ;  /* 0x0000000406067c12 */ /* 0x000fca000f8e30ff */
[----:B------:R-:W-:-:S05]  /*7170*/  IMAD R6, R6, 0x8, R7 ;  /* 0x0000000806067824 */ /* 0x000fca00078e0207 */
[----:B------:R-:W1:Y:S02]  /*7180*/  LDS.64 R10, [R6+0x6600] ;  /* 0x00660000060a7984 */ /* 0x000e640000000a00 */
[----:B-1----:R-:W-:-:S05]  /*7190*/  IADD3 R12, P4, PT, R10, R3, RZ ;  /* 0x000000030a0c7210 */ /* 0x002fca0007f9e0ff */
[----:B------:R-:W-:Y:S01]  /*71a0*/  IMAD.X R11, RZ, RZ, R11, P4 ;  /* 0x000000ffff0b7224 */ /* 0x000fe200020e060b */
[----:B-----5:R-:W-:-:S04]  /*71b0*/  LEA R10, P4, R12, UR8, 0x2 ;  /* 0x000000080c0a7c11 */ /* 0x020fc8000f8810ff */
[----:B------:R-:W-:-:S05]  /*71c0*/  LEA.HI.X R11, R12, UR9, R11, 0x2, P4 ;  /* 0x000000090c0b7c11 */ /* 0x000fca000a0f140b */
[----:B------:R4:W-:Y:S04]  /*71d0*/  STG.E desc[UR6][R10.64+0x1200], R13 ;  /* 0x0012000d0a007986 */ /* 0x0009e8000c101906 */
.L_x_85:
[----:B------:R-:W-:Y:S05]  /*71e0*/  BSYNC.RECONVERGENT B0 ;  /* 0x0000000000007941 */ /* 0x000fea0003800200 */
.L_x_84:
[----:B------:R-:W-:Y:S01]  /*71f0*/  NOP ;  /* 0x0000000000007918 */ /* 0x000fe20000000000 */
[----:B------:R-:W-:Y:S01]  /*7200*/  BSSY.RECONVERGENT B0, `(.L_x_86) ;  /* 0x0000011000007945 */ /* 0x000fe20003800200 */
[----:B------:R-:W-:Y:S01]  /*7210*/  ISETP.GE.AND P4, PT, R8, R9, PT ;  /* 0x000000090800720c */ /* 0x000fe20003f86270 */
[----:B------:R-:W-:Y:S02]  /*7220*/  VIADD R8, R3, 0xf00 ;  /* 0x00000f0003087836 */ /* 0x000fe40000000000 */
[----:B------:R-:W-:Y:S10]  /*7230*/  @P5 BRA `(.L_x_87) ;  /* 0x0000000000345947 */ /* 0x000ff40003800000 */
[----:B------:R-:W5:Y:S01]  /*7240*/  LDS R0, [R22+0x1800] ;  /* 0x0018000016007984 */ /* 0x000f620000000800 */
[----:B------:R-:W5:Y:S01]  /*7250*/  LDCU UR5, c[0x0][0x3c4] ;  /* 0x00007880ff0577ac */ /* 0x000f620008000800 */
[----:B------:R-:W0:Y:S01]  /*7260*/  LDCU.64 UR8, c[0x0][0x3a0] ;  /* 0x00007400ff0877ac */ /* 0x000e220008000a00 */
[----:B-----5:R-:W-:Y:S02]  /*7270*/  SHF.R.U32.HI R6, RZ, UR5, R0 ;  /* 0x00000005ff067c19 */ /* 0x020fe40008011600 */
[----:B-1234-:R-:W-:Y:S02]  /*7280*/  LOP3.LUT R13, R0, 0x80000000, RZ, 0x3c, !PT ;  /* 0x80000000000d7812 */ /* 0x01efe400078e3cff */
[----:B------:R-:W-:-:S05]  /*7290*/  LOP3.LUT R6, R6, UR4, RZ, 0x30, !PT ;  /* 0x0000000406067c12 */ /* 0x000fca000f8e30ff */
[----:B------:R-:W-:-:S05]  /*72a0*/  IMAD R6, R6, 0x8, R7 ;  /* 0x0000000806067824 */ /* 0x000fca00078e0207 */
[----:B------:R-:W1:Y:S02]  /*72b0*/  LDS.64 R10, [R6+0x6600] ;  /* 0x00660000060a7984 */ /* 0x000e640000000a00 */
[----:B-1----:R-:W-:-:S05]  /*72c0*/  IADD3 R12, P5, PT, R10, R3, RZ ;  /* 0x000000030a0c7210 */ /* 0x002fca0007fbe0ff */
[----:B------:R-:W-:Y:S01]  /*72d0*/  IMAD.X R11, RZ, RZ, R11, P5 ;  /* 0x000000ffff0b7224 */ /* 0x000fe200028e060b */
[----:B0-----:R-:W-:-:S04]  /*72e0*/  LEA R10, P5, R12, UR8, 0x2 ;  /* 0x000000080c0a7c11 */ /* 0x001fc8000f8a10ff */
[----:B------:R-:W-:-:S05]  /*72f0*/  LEA.HI.X R11, R12, UR9, R11, 0x2, P5 ;  /* 0x000000090c0b7c11 */ /* 0x000fca000a8f140b */
[----:B------:R0:W-:Y:S04]  /*7300*/  STG.E desc[UR6][R10.64+0x1800], R13 ;  /* 0x0018000d0a007986 */ /* 0x0001e8000c101906 */
.L_x_87:
[----:B------:R-:W-:Y:S05]  /*7310*/  BSYNC.RECONVERGENT B0 ;  /* 0x0000000000007941 */ /* 0x000fea0003800200 */
.L_x_86:
        /* <DEDUP_REMOVED lines=9> */
[----:B01234-:R-:W-:Y:S02]  /*73b0*/  LOP3.LUT R13, R0, 0x80000000, RZ, 0x3c, !PT ;  /* 0x80000000000d7812 */ /* 0x01ffe400078e3cff */
[----:B------:R-:W-:-:S05]  /*73c0*/  LOP3.LUT R6, R6, UR4, RZ, 0x30, !PT ;  /* 0x0000000406067c12 */ /* 0x000fca000f8e30ff */
[----:B------:R-:W-:-:S05]  /*73d0*/  IMAD R6, R6, 0x8, R7 ;  /* 0x0000000806067824 */ /* 0x000fca00078e0207 */
[----:B------:R-:W0:Y:S02]  /*73e0*/  LDS.64 R10, [R6+0x6600] ;  /* 0x00660000060a7984 */ /* 0x000e240000000a00 */
[----:B0-----:R-:W-:-:S05]  /*73f0*/  IADD3 R12, P6, PT, R10, R3, RZ ;  /* 0x000000030a0c7210 */ /* 0x001fca0007fde0ff */
[----:B------:R-:W-:Y:S01]  /*7400*/  IMAD.X R11, RZ, RZ, R11, P6 ;  /* 0x000000ffff0b7224 */ /* 0x000fe200030e060b */
[----:B------:R-:W-:-:S04]  /*7410*/  LEA R10, P6, R12, UR8, 0x2 ;  /* 0x000000080c0a7c11 */ /* 0x000fc8000f8c10ff */
[----:B------:R-:W-:-:S05]  /*7420*/  LEA.HI.X R11, R12, UR9, R11, 0x2, P6 ;  /* 0x000000090c0b7c11 */ /* 0x000fca000b0f140b */
[----:B------:R0:W-:Y:S04]  /*7430*/  STG.E desc[UR6][R10.64+0x1e00], R13 ;  /* 0x001e000d0a007986 */ /* 0x0001e8000c101906 */
.L_x_89:
[----:B------:R-:W-:Y:S05]  /*7440*/  BSYNC.RECONVERGENT B0 ;  /* 0x0000000000007941 */ /* 0x000fea0003800200 */
.L_x_88:
        /* <DEDUP_REMOVED lines=18> */
.L_x_91:
[----:B------:R-:W-:Y:S05]  /*7570*/  BSYNC.RECONVERGENT B0 ;  /* 0x0000000000007941 */ /* 0x000fea0003800200 */
.L_x_90:
        /* <DEDUP_REMOVED lines=18> */
.L_x_93:
[----:B------:R-:W-:Y:S05]  /*76a0*/  BSYNC.RECONVERGENT B0 ;  /* 0x0000000000007941 */ /* 0x000fea0003800200 */
.L_x_92:
        /* <DEDUP_REMOVED lines=18> */
.L_x_95:
[----:B------:R-:W-:Y:S05]  /*77d0*/  BSYNC.RECONVERGENT B0 ;  /* 0x0000000000007941 */ /* 0x000fea0003800200 */
.L_x_94:
        /* <DEDUP_REMOVED lines=18> */
.L_x_97:
[----:B------:R-:W-:Y:S05]  /*7900*/  BSYNC.RECONVERGENT B0 ;  /* 0x0000000000007941 */ /* 0x000fea0003800200 */
.L_x_96:
[----:B------:R-:W-:Y:S01]  /*7910*/  NOP ;  /* 0x0000000000007918 */ /* 0x000fe20000000000 */
[----:B------:R-:W-:Y:S01]  /*7920*/  BSSY.RECONVERGENT B0, `(.L_x_98) ;  /* 0x0000011000007945 */ /* 0x000fe20003800200 */
[----:B------:R-:W-:Y:S02]  /*7930*/  ISETP.GE.AND P4, PT, R8, R9, PT ;  /* 0x000000090800720c */ /* 0x000fe40003f86270 */
[----:B------:R-:W-:Y:S01]  /*7940*/  LOP3.LUT R8, R3, 0x1800, RZ, 0xfc, !PT ;  /* 0x0000180003087812 */ /* 0x000fe200078efcff */
        /* <DEDUP_REMOVED lines=14> */
.L_x_99:
[----:B------:R-:W-:Y:S05]  /*7a30*/  BSYNC.RECONVERGENT B0 ;  /* 0x0000000000007941 */ /* 0x000fea0003800200 */
.L_x_98:
[----:B------:R-:W-:Y:S01]  /*7a40*/  NOP ;  /* 0x0000000000007918 */ /* 0x000fe20000000000 */
[----:B------:R-:W-:Y:S01]  /*7a50*/  BSSY.RECONVERGENT B0, `(.L_x_100) ;  /* 0x0000010000007945 */ /* 0x000fe20003800200 */
[----:B------:R-:W-:-:S03]  /*7a60*/  ISETP.GE.AND P5, PT, R8, R9, PT ;  /* 0x000000090800720c */ /* 0x000fc60003fa6270 */
        /* <DEDUP_REMOVED lines=14> */
.L_x_101:
[----:B------:R-:W-:Y:S05]  /*7b50*/  BSYNC.RECONVERGENT B0 ;  /* 0x0000000000007941 */ /* 0x000fea0003800200 */
.L_x_100:
[----:B------:R-:W-:Y:S01]  /*7b60*/  NOP ;  /* 0x0000000000007918 */ /* 0x000fe20000000000 */
[----:B------:R-:W-:Y:S04]  /*7b70*/  BSSY.RECONVERGENT B0, `(.L_x_102) ;  /* 0x000000f000007945 */ /* 0x000fe80003800200 */
[----:B------:R-:W-:Y:S05]  /*7b80*/  @P1 BRA `(.L_x_103) ;  /* 0x0000000000341947 */ /* 0x000fea0003800000 */
        /* <DEDUP_REMOVED lines=13> */
.L_x_103:
[----:B------:R-:W-:Y:S05]  /*7c60*/  BSYNC.RECONVERGENT B0 ;  /* 0x0000000000007941 */ /* 0x000fea0003800200 */
.L_x_102:
        /* <DEDUP_REMOVED lines=16> */
.L_x_105:
[----:B------:R-:W-:Y:S05]  /*7d70*/  BSYNC.RECONVERGENT B0 ;  /* 0x0000000000007941 */ /* 0x000fea0003800200 */
.L_x_104:
        /* <DEDUP_REMOVED lines=16> */
.L_x_107:
[----:B------:R-:W-:Y:S05]  /*7e80*/  BSYNC.RECONVERGENT B0 ;  /* 0x0000000000007941 */ /* 0x000fea0003800200 */
.L_x_106:
        /* <DEDUP_REMOVED lines=16> */
.L_x_109:
[----:B------:R-:W-:Y:S05]  /*7f90*/  BSYNC.RECONVERGENT B0 ;  /* 0x0000000000007941 */ /* 0x000fea0003800200 */
.L_x_108:
[----:B------:R-:W-:Y:S01]  /*7fa0*/  NOP ;  /* 0x0000000000007918 */ /* 0x000fe20000000000 */
[----:B------:R-:W-:Y:S04]  /*7fb0*/  BSSY.RECONVERGENT B0, `(.L_x_110) ;  /* 0x000000f000007945 */ /* 0x000fe80003800200 */
[----:B------:R-:W-:Y:S05]  /*7fc0*/  @P5 BRA `(.L_x_111) ;  /* 0x0000000000345947 */ /* 0x000fea0003800000 */
[----:B------:R-:W5:Y:S01]  /*7fd0*/  LDS R0, [R22+0x6000] ;  /* 0x0060000016007984 */ /* 0x000f620000000800 */
[----:B------:R-:W5:Y:S01]  /*7fe0*/  LDCU UR5, c[0x0][0x3c4] ;  /* 0x00007880ff0577ac */ /* 0x000f620008000800 */
[----:B------:R-:W1:Y:S01]  /*7ff0*/  LDCU.64 UR8, c[0x0][0x3a0] ;  /* 0x00007400ff0877ac */ /* 0x000e620008000a00 */
[----:B-----5:R-:W-:-:S04]  /*8000*/  SHF.R.U32.HI R6, RZ, UR5, R0 ;  /* 0x00000005ff067c19 */ /* 0x020fc80008011600 */
[----:B------:R-:W-:-:S05]  /*8010*/  LOP3.LUT R6, R6, UR4, RZ, 0x30, !PT ;  /* 0x0000000406067c12 */ /* 0x000fca000f8e30ff */
[----:B0-----:R-:W-:-:S05]  /*8020*/  IMAD R8, R6, 0x8, R7 ;  /* 0x0000000806087824 */ /* 0x001fca00078e0207 */
[----:B------:R-:W0:Y:S02]  /*8030*/  LDS.64 R6, [R8+0x6600] ;  /* 0x0066000008067984 */ /* 0x000e240000000a00 */
[----:B0-----:R-:W-:-:S05]  /*8040*/  IADD3 R9, P1, PT, R6, R3, RZ ;  /* 0x0000000306097210 */ /* 0x001fca0007f3e0ff */
[----:B-1234-:R-:W-:Y:S01]  /*8050*/  IMAD.X R10, RZ, RZ, R7, P1 ;  /* 0x000000ffff0a7224 */ /* 0x01efe200008e0607 */
[----:B------:R-:W-:-:S04]  /*8060*/  LEA R6, P1, R9, UR8, 0x2 ;  /* 0x0000000809067c11 */ /* 0x000fc8000f8210ff */
[----:B------:R-:W-:Y:S02]  /*8070*/  LEA.HI.X R7, R9, UR9, R10, 0x2, P1 ;  /* 0x0000000909077c11 */ /* 0x000fe400088f140a */
[----:B------:R-:W-:-:S05]  /*8080*/  LOP3.LUT R9, R0, 0x80000000, RZ, 0x3c, !PT ;  /* 0x8000000000097812 */ /* 0x000fca00078e3cff */
[----:B------:R0:W-:Y:S02]  /*8090*/  STG.E desc[UR6][R6.64+0x6000], R9 ;  /* 0x0060000906007986 */ /* 0x0001e4000c101906 */
.L_x_111:
[----:B------:R-:W-:Y:S05]  /*80a0*/  BSYNC.RECONVERGENT B0 ;  /* 0x0000000000007941 */ /* 0x000fea0003800200 */
.L_x_110:
[----:B------:R-:W-:Y:S01]  /*80b0*/  NOP ;  /* 0x0000000000007918 */ /* 0x000fe20000000000 */
.L_x_77:
[----:B------:R-:W5:Y:S01]  /*80c0*/  LDS R0, [R22] ;  /* 0x0000000016007984 */ /* 0x000f620000000800 */
[----:B------:R-:W5:Y:S03]  /*80d0*/  LDCU UR5, c[0x0][0x3c4] ;  /* 0x00007880ff0577ac */ /* 0x000f660008000800 */
[----:B01----:R-:W0:Y:S04]  /*80e0*/  LDS R6, [R22+0x600] ;  /* 0x0006000016067984 */ /* 0x003e280000000800 */
[----:B------:R-:W1:Y:S04]  /*80f0*/  LDS R7, [R22+0xc00] ;  /* 0x000c000016077984 */ /* 0x000e680000000800 */
[----:B------:R-:W1:Y:S04]  /*8100*/  LDS R8, [R22+0x1200] ;  /* 0x0012000016087984 */ /* 0x000e680000000800 */
[----:B------:R-:W1:Y:S04]  /*8110*/  LDS R9, [R22+0x1800] ;  /* 0x0018000016097984 */ /* 0x000e680000000800 */
[----:B--234-:R-:W2:Y:S04]  /*8120*/  LDS R10, [R22+0x1e00] ;  /* 0x001e0000160a7984 */ /* 0x01cea80000000800 */
[----:B------:R-:W3:Y:S04]  /*8130*/  LDS R11, [R22+0x2400] ;  /* 0x00240000160b7984 */ /* 0x000ee80000000800 */
[----:B------:R-:W4:Y:S04]  /*8140*/  LDS R12, [R22+0x2a00] ;  /* 0x002a0000160c7984 */ /* 0x000f280000000800 */
[----:B------:R-:W4:Y:S04]  /*8150*/  LDS R13, [R22+0x3000] ;  /* 0x00300000160d7984 */ /* 0x000f280000000800 */
[----:B------:R-:W4:Y:S04]  /*8160*/  LDS R14, [R22+0x3600] ;  /* 0x00360000160e7984 */ /* 0x000f280000000800 */
[----:B------:R-:W4:Y:S01]  /*8170*/  LDS R15, [R22+0x3c00] ;  /* 0x003c0000160f7984 */ /* 0x000f220000000800 */
[----:B-----5:R-:W-:-:S03]  /*8180*/  SHF.R.U32.HI R0, RZ, UR5, R0 ;  /* 0x00000005ff007c19 */ /* 0x020fc60008011600 */
[----:B------:R-:W5:Y:S01]  /*8190*/  LDS R16, [R22+0x4200] ;  /* 0x0042000016107984 */ /* 0x000f620000000800 */
[----:B0-----:R-:W-:-:S03]  /*81a0*/  SHF.R.U32.HI R6, RZ, UR5, R6 ;  /* 0x00000005ff067c19 */ /* 0x001fc60008011606 */
[----:B------:R-:W0:Y:S01]  /*81b0*/  LDS R17, [R22+0x4800] ;  /* 0x0048000016117984 */ /* 0x000e220000000800 */
[----:B-1----:R-:W-:-:S03]  /*81c0*/  SHF.R.U32.HI R7, RZ, UR5, R7 ;  /* 0x00000005ff077c19 */ /* 0x002fc60008011607 */
[----:B------:R-:W1:Y:S01]  /*81d0*/  LDS R18, [R22+0x4e00] ;  /* 0x004e000016127984 */ /* 0x000e620000000800 */
[----:B------:R-:W-:-:S03]  /*81e0*/  SHF.R.U32.HI R8, RZ, UR5, R8 ;  /* 0x00000005ff087c19 */ /* 0x000fc60008011608 */
[----:B------:R-:W1:Y:S01]  /*81f0*/  LDS R19, [R22+0x5400] ;  /* 0x0054000016137984 */ /* 0x000e620000000800 */
[----:B------:R-:W-:-:S03]  /*8200*/  SHF.R.U32.HI R9, RZ, UR5, R9 ;  /* 0x00000005ff097c19 */ /* 0x000fc60008011609 */
[----:B------:R-:W1:Y:S01]  /*8210*/  LDS R20, [R22+0x5a00] ;  /* 0x005a000016147984 */ /* 0x000e620000000800 */
[----:B--2---:R-:W-:-:S03]  /*8220*/  SHF.R.U32.HI R10, RZ, UR5, R10 ;  /* 0x00000005ff0a7c19 */ /* 0x004fc6000801160a */
[----:B------:R-:W2:Y:S01]  /*8230*/  LDS R21, [R22+0x6000] ;  /* 0x0060000016157984 */ /* 0x000ea20000000800 */
[----:B---3--:R-:W-:Y:S02]  /*8240*/  SHF.R.U32.HI R11, RZ, UR5, R11 ;  /* 0x00000005ff0b7c19 */ /* 0x008fe4000801160b */
[----:B----4-:R-:W-:Y:S02]  /*8250*/  SHF.R.U32.HI R12, RZ, UR5, R12 ;  /* 0x00000005ff0c7c19 */ /* 0x010fe4000801160c */
[----:B------:R-:W-:Y:S02]  /*8260*/  SHF.R.U32.HI R13, RZ, UR5, R13 ;  /* 0x00000005ff0d7c19 */ /* 0x000fe4000801160d */
[----:B------:R-:W-:Y:S02]  /*8270*/  SHF.R.U32.HI R43, RZ, UR5, R14 ;  /* 0x00000005ff2b7c19 */ /* 0x000fe4000801160e */
[----:B------:R-:W-:Y:S02]  /*8280*/  LOP3.LUT R14, R12, UR4, RZ, 0x30, !PT ;  /* 0x000000040c0e7c12 */ /* 0x000fe4000f8e30ff */
[----:B------:R-:W-:-:S02]  /*8290*/  SHF.R.U32.HI R44, RZ, UR5, R15 ;  /* 0x00000005ff2c7c19 */ /* 0x000fc4000801160f */
[----:B------:R-:W-:Y:S02]  /*82a0*/  LOP3.LUT R15, R11, UR4, RZ, 0x30, !PT ;  /* 0x000000040b0f7c12 */ /* 0x000fe4000f8e30ff */
[----:B-----5:R-:W-:Y:S02]  /*82b0*/  SHF.R.U32.HI R45, RZ, UR5, R16 ;  /* 0x00000005ff2d7c19 */ /* 0x020fe40008011610 */
[----:B------:R-:W-:Y:S02]  /*82c0*/  LOP3.LUT R16, R10, UR4, RZ, 0x30, !PT ;  /* 0x000000040a107c12 */ /* 0x000fe4000f8e30ff */
[----:B0-----:R-:W-:Y:S02]  /*82d0*/  SHF.R.U32.HI R46, RZ, UR5, R17 ;  /* 0x00000005ff2e7c19 */ /* 0x001fe40008011611 */
[----:B------:R-:W-:Y:S02]  /*82e0*/  LOP3.LUT R17, R9, UR4, RZ, 0x30, !PT ;  /* 0x0000000409117c12 */ /* 0x000fe4000f8e30ff */
[----:B-1----:R-:W-:-:S02]  /*82f0*/  SHF.R.U32.HI R47, RZ, UR5, R18 ;  /* 0x00000005ff2f7c19 */ /* 0x002fc40008011612 */
[----:B------:R-:W-:Y:S02]  /*8300*/  LOP3.LUT R18, R8, UR4, RZ, 0x30, !PT ;  /* 0x0000000408127c12 */ /* 0x000fe4000f8e30ff */
[----:B------:R-:W-:Y:S02]  /*8310*/  SHF.R.U32.HI R48, RZ, UR5, R19 ;  /* 0x00000005ff307c19 */ /* 0x000fe40008011613 */
[----:B------:R-:W-:Y:S02]  /*8320*/  LOP3.LUT R19, R7, UR4, RZ, 0x30, !PT ;  /* 0x0000000407137c12 */ /* 0x000fe4000f8e30ff */
[----:B------:R-:W-:Y:S02]  /*8330*/  SHF.R.U32.HI R49, RZ, UR5, R20 ;  /* 0x00000005ff317c19 */ /* 0x000fe40008011614 */
[----:B------:R-:W-:Y:S02]  /*8340*/  LOP3.LUT R20, R6, UR4, RZ, 0x30, !PT ;  /* 0x0000000406147c12 */ /* 0x000fe4000f8e30ff */
[----:B--2---:R-:W-:-:S02]  /*8350*/  SHF.R.U32.HI R50, RZ, UR5, R21 ;  /* 0x00000005ff327c19 */ /* 0x004fc40008011615 */
[----:B------:R-:W-:Y:S02]  /*8360*/  LOP3.LUT R21, R0, UR4, RZ, 0x30, !PT ;  /* 0x0000000400157c12 */ /* 0x000fe4000f8e30ff */
[----:B------:R-:W-:Y:S02]  /*8370*/  LOP3.LUT R13, R13, UR4, RZ, 0x30, !PT ;  /* 0x000000040d0d7c12 */ /* 0x000fe4000f8e30ff */
[----:B------:R-:W-:Y:S02]  /*8380*/  LOP3.LUT R12, R43, UR4, RZ, 0x30, !PT ;  /* 0x000000042b0c7c12 */ /* 0x000fe4000f8e30ff */
[----:B------:R-:W-:Y:S02]  /*8390*/  LOP3.LUT R11, R44, UR4, RZ, 0x30, !PT ;  /* 0x000000042c0b7c12 */ /* 0x000fe4000f8e30ff */
[----:B------:R-:W-:Y:S02]  /*83a0*/  LOP3.LUT R10, R45, UR4, RZ, 0x30, !PT ;  /* 0x000000042d0a7c12 */ /* 0x000fe4000f8e30ff */
[----:B------:R-:W-:-:S02]  /*83b0*/  LOP3.LUT R9, R46, UR4, RZ, 0x30, !PT ;  /* 0x000000042e097c12 */ /* 0x000fc4000f8e30ff */
[----:B------:R-:W-:Y:S02]  /*83c0*/  LOP3.LUT R8, R47, UR4, RZ, 0x30, !PT ;  /* 0x000000042f087c12 */ /* 0x000fe4000f8e30ff */
[----:B------:R-:W-:Y:S02]  /*83d0*/  LOP3.LUT R7, R48, UR4, RZ, 0x30, !PT ;  /* 0x0000000430077c12 */ /* 0x000fe4000f8e30ff */
[----:B------:R-:W-:Y:S02]  /*83e0*/  LOP3.LUT R6, R49, UR4, RZ, 0x30, !PT ;  /* 0x0000000431067c12 */ /* 0x000fe4000f8e30ff */
[----:B------:R-:W-:Y:S01]  /*83f0*/  LOP3.LUT R0, R50, UR4, RZ, 0x30, !PT ;  /* 0x0000000432007c12 */ /* 0x000fe2000f8e30ff */
[----:B------:R-:W-:Y:S06]  /*8400*/  @P0 BRA `(.L_x_112) ;  /* 0x0000000000640947 */ /* 0x000fec0003800000 */
[----:B------:R-:W0:Y:S01]  /*8410*/  LDCU.64 UR4, c[0x0][0x3b8] ;  /* 0x00007700ff0477ac */ /* 0x000e220008000a00 */
[----:B------:R-:W-:Y:S01]  /*8420*/  IMAD R5, R42, 0x1980, RZ ;  /* 0x000019802a057824 */ /* 0x000fe200078e02ff */
[----:B------:R-:W-:-:S04]  /*8430*/  LOP3.LUT R2, R41, 0x1f, R3, 0xf8, !PT ;  /* 0x0000001f29027812 */ /* 0x000fc800078ef803 */
[----:B------:R-:W-:-:S04]  /*8440*/  IADD3 R3, P1, PT, R5, R2, RZ ;  /* 0x0000000205037210 */ /* 0x000fc80007f3e0ff */
[----:B------:R-:W-:Y:S02]  /*8450*/  LEA.HI.X.SX32 R4, R5, RZ, 0x1, P1 ;  /* 0x000000ff05047211 */ /* 0x000fe400008f0eff */
[----:B0-----:R-:W-:-:S04]  /*8460*/  LEA R2, P1, R3, UR4, 0x2 ;  /* 0x0000000403027c11 */ /* 0x001fc8000f8210ff */
        /* <DEDUP_REMOVED lines=19> */
.L_x_112:
[----:B------:R-:W-:Y:S01]  /*85a0*/  IMAD.IADD R60, R23, 0x1, -R54 ;  /* 0x00000001173c7824 */ /* 0x000fe200078e0a36 */
[----:B------:R-:W0:Y:S01]  /*85b0*/  LDCU.64 UR4, c[0x0][0x3b8] ;  /* 0x00007700ff0477ac */ /* 0x000e220008000a00 */
[----:B------:R-:W-:-:S03]  /*85c0*/  VIADD R3, R57, 0x20 ;  /* 0x0000002039037836 */ /* 0x000fc60000000000 */
[-C--:B------:R-:W-:Y:S02]  /*85d0*/  ISETP.GE.AND P2, PT, R57, R60.reuse, PT ;  /* 0x0000003c3900720c */ /* 0x080fe40003f46270 */
[----:B------:R-:W-:Y:S01]  /*85e0*/  ISETP.GE.AND P1, PT, R3, R60, PT ;  /* 0x0000003c0300720c */ /* 0x000fe20003f26270 */
[----:B------:R-:W-:-:S05]  /*85f0*/  VIADD R3, R57, 0x40 ;  /* 0x0000004039037836 */ /* 0x000fca0000000000 */
[----:B------:R-:W-:Y:S01]  /*8600*/  ISETP.GE.AND P5, PT, R3, R60, PT ;  /* 0x0000003c0300720c */ /* 0x000fe20003fa6270 */
[----:B------:R-:W-:-:S05]  /*8610*/  VIADD R3, R57, 0x60 ;  /* 0x0000006039037836 */ /* 0x000fca0000000000 */
[----:B------:R-:W-:Y:S01]  /*8620*/  ISETP.GE.AND P4, PT, R3, R60, PT ;  /* 0x0000003c0300720c */ /* 0x000fe20003f86270 */
[----:B------:R-:W-:Y:S01]  /*8630*/  VIADD R3, R57, 0x80 ;  /* 0x0000008039037836 */ /* 0x000fe20000000000 */
[----:B0-----:R-:W-:Y:S01]  /*8640*/  IADD3 R2, P6, PT, R5, UR4, RZ ;  /* 0x0000000405027c10 */ /* 0x001fe2000ffde0ff */
[----:B------:R-:W-:-:S03]  /*8650*/  VIADD R5, R57, 0xa0 ;  /* 0x000000a039057836 */ /* 0x000fc60000000000 */
[-C--:B------:R-:W-:Y:S02]  /*8660*/  ISETP.GE.AND P3, PT, R3, R60.reuse, PT ;  /* 0x0000003c0300720c */ /* 0x080fe40003f66270 */
[----:B------:R-:W-:Y:S02]  /*8670*/  IADD3.X R3, PT, PT, R4, UR5, RZ, P6, !PT ;  /* 0x0000000504037c10 */ /* 0x000fe4000b7fe4ff */
[-C--:B------:R-:W-:Y:S01]  /*8680*/  ISETP.GE.AND P6, PT, R5, R60.reuse, PT ;  /* 0x0000003c0500720c */ /* 0x080fe20003fc6270 */
[----:B------:R-:W-:Y:S02]  /*8690*/  VIADD R5, R57, 0xc0 ;  /* 0x000000c039057836 */ /* 0x000fe40000000000 */
[----:B------:R-:W5:Y:S03]  /*86a0*/  @!P2 LDG.E R41, desc[UR6][R2.64] ;  /* 0x000000060229a981 */ /* 0x000f66000c1e1900 */
[-C--:B------:R-:W-:Y:S01]  /*86b0*/  ISETP.GE.AND P2, PT, R5, R60.reuse, PT ;  /* 0x0000003c0500720c */ /* 0x080fe20003f46270 */
[----:B------:R-:W-:Y:S01]  /*86c0*/  VIADD R5, R57, 0xe0 ;  /* 0x000000e039057836 */ /* 0x000fe20000000000 */
[----:B------:R-:W5:Y:S04]  /*86d0*/  @!P1 LDG.E R44, desc[UR6][R2.64+0x80] ;  /* 0x00008006022c9981 */ /* 0x000f68000c1e1900 */
[----:B------:R-:W-:Y:S01]  /*86e0*/  ISETP.GE.AND P1, PT, R5, R60, PT ;  /* 0x0000003c0500720c */ /* 0x000fe20003f26270 */
[----:B------:R-:W-:Y:S01]  /*86f0*/  VIADD R59, R57, 0x100 ;  /* 0x00000100393b7836 */ /* 0x000fe20000000000 */
[----:B------:R-:W5:Y:S04]  /*8700*/  @!P5 LDG.E R43, desc[UR6][R2.64+0x100] ;  /* 0x00010006022bd981 */ /* 0x000f68000c1e1900 */
[----:B------:R-:W5:Y:S04]  /*8710*/  @!P4 LDG.E R46, desc[UR6][R2.64+0x180] ;  /* 0x00018006022ec981 */ /* 0x000f68000c1e1900 */
[----:B------:R-:W5:Y:S03]  /*8720*/  @!P2 LDG.E R47, desc[UR6][R2.64+0x300] ;  /* 0x00030006022fa981 */ /* 0x000f66000c1e1900 */
[C---:B------:R-:W-:Y:S01]  /*8730*/  @!P1 IADD3 R5, P2, PT, R54.reuse, R57, RZ ;  /* 0x0000003936059210 */ /* 0x040fe20007f5e0ff */
[----:B------:R-:W5:Y:S03]  /*8740*/  @!P3 LDG.E R45, desc[UR6][R2.64+0x200] ;  /* 0x00020006022db981 */ /* 0x000f66000c1e1900 */
[----:B------:R-:W-:Y:S01]  /*8750*/  @!P1 LEA.HI.X.SX32 R62, R54, RZ, 0x1, P2 ;  /* 0x000000ff363e9211 */ /* 0x000fe200010f0eff */
[----:B------:R0:W5:Y:S01]  /*8760*/  @!P6 LDG.E R48, desc[UR6][R2.64+0x280] ;  /* 0x000280060230e981 */ /* 0x000162000c1e1900 */
[----:B------:R-:W-:-:S04]  /*8770*/  @!P1 LEA R4, P2, R5, UR4, 0x2 ;  /* 0x0000000405049c11 */ /* 0x000fc8000f8410ff */
[----:B------:R-:W-:-:S05]  /*8780*/  @!P1 LEA.HI.X R5, R5, UR5, R62, 0x2, P2 ;  /* 0x0000000505059c11 */ /* 0x000fca00090f143e */
[----:B------:R1:W5:Y:S01]  /*8790*/  @!P1 LDG.E R50, desc[UR6][R4.64+0x380] ;  /* 0x0003800604329981 */ /* 0x000362000c1e1900 */
[----:B------:R-:W-:-:S13]  /*87a0*/  ISETP.GE.AND P1, PT, R59, R60, PT ;  /* 0x0000003c3b00720c */ /* 0x000fda0003f26270 */
[----:B------:R-:W-:-:S04]  /*87b0*/  @!P1 IADD3 R59, P2, PT, R54, R57, RZ ;  /* 0x00000039363b9210 */ /* 0x000fc80007f5e0ff */
[----:B------:R-:W-:Y:S02]  /*87c0*/  @!P1 LEA.HI.X.SX32 R62, R54, RZ, 0x1, P2 ;  /* 0x000000ff363e9211 */ /* 0x000fe400010f0eff */
[----:B0-----:R-:W-:-:S04]  /*87d0*/  @!P1 LEA R2, P2, R59, UR4, 0x2 ;  /* 0x000000043b029c11 */ /* 0x001fc8000f8410ff */
[----:B------:R-:W-:Y:S01]  /*87e0*/  @!P1 LEA.HI.X R3, R59, UR5, R62, 0x2, P2 ;  /* 0x000000053b039c11 */ /* 0x000fe200090f143e */
[----:B------:R-:W-:-:S04]  /*87f0*/  VIADD R59, R57, 0x120 ;  /* 0x00000120393b7836 */ /* 0x000fc80000000000 */
[----:B------:R0:W5:Y:S01]  /*8800*/  @!P1 LDG.E R49, desc[UR6][R2.64+0x400] ;  /* 0x0004000602319981 */ /* 0x000162000c1e1900 */
[----:B------:R-:W-:-:S13]  /*8810*/  ISETP.GE.AND P1, PT, R59, R60, PT ;  /* 0x0000003c3b00720c */ /* 0x000fda0003f26270 */
[----:B------:R-:W-:-:S04]  /*8820*/  @!P1 IADD3 R59, P2, PT, R54, R57, RZ ;  /* 0x00000039363b9210 */ /* 0x000fc80007f5e0ff */
[----:B------:R-:W-:Y:S02]  /*8830*/  @!P1 LEA.HI.X.SX32 R62, R54, RZ, 0x1, P2 ;  /* 0x000000ff363e9211 */ /* 0x000fe400010f0eff */
[----:B-1----:R-:W-:-:S04]  /*8840*/  @!P1 LEA R4, P2, R59, UR4, 0x2 ;  /* 0x000000043b049c11 */ /* 0x002fc8000f8410ff */
[----:B------:R-:W-:Y:S01]  /*8850*/  @!P1 LEA.HI.X R5, R59, UR5, R62, 0x2, P2 ;  /* 0x000000053b059c11 */ /* 0x000fe200090f143e */
[----:B------:R-:W-:-:S04]  /*8860*/  VIADD R59, R57, 0x140 ;  /* 0x00000140393b7836 */ /* 0x000fc80000000000 */
        /* <DEDUP_REMOVED lines=9> */
[----:B------:R-:W-:-:S05]  /*8900*/  @!P1 IMAD R62, R42, 0x1980, RZ ;  /* 0x000019802a3e9824 */ /* 0x000fca00078e02ff */
[----:B-1----:R-:W-:-:S04]  /*8910*/  @!P1 IADD3 R5, P2, PT, R62, R57, RZ ;  /* 0x000000393e059210 */ /* 0x002fc80007f5e0ff */
[----:B------:R-:W-:Y:S02]  /*8920*/  @!P1 LEA.HI.X.SX32 R62, R62, RZ, 0x1, P2 ;  /* 0x000000ff3e3e9211 */ /* 0x000fe400010f0eff */
[----:B------:R-:W-:Y:S01]  /*8930*/  @!P1 LEA R4, P2, R5, UR4, 0x2 ;  /* 0x0000000405049c11 */ /* 0x000fe2000f8410ff */
[----:B------:R-:W-:-:S03]  /*8940*/  VIADD R59, R57, 0x180 ;  /* 0x00000180393b7836 */ /* 0x000fc60000000000 */
[----:B------:R-:W-:-:S05]  /*8950*/  @!P1 LEA.HI.X R5, R5, UR5, R62, 0x2, P2 ;  /* 0x0000000505059c11 */ /* 0x000fca00090f143e */
[----:B------:R1:W5:Y:S01]  /*8960*/  @!P1 LDG.E R56, desc[UR6][R4.64+0x580] ;  /* 0x0005800604389981 */ /* 0x000362000c1e1900 */
[----:B------:R-:W-:-:S13]  /*8970*/  ISETP.GE.AND P1, PT, R59, R60, PT ;  /* 0x0000003c3b00720c */ /* 0x000fda0003f26270 */
[----:B0-----:R-:W-:-:S05]  /*8980*/  @!P1 IMAD R2, R42, 0x1980, RZ ;  /* 0x000019802a029824 */ /* 0x001fca00078e02ff */
[----:B------:R-:W-:-:S04]  /*8990*/  @!P1 IADD3 R3, P2, PT, R2, R57, RZ ;  /* 0x0000003902039210 */ /* 0x000fc80007f5e0ff */
[----:B------:R-:W-:Y:S02]  /*89a0*/  @!P1 LEA.HI.X.SX32 R62, R2, RZ, 0x1, P2 ;  /* 0x000000ff023e9211 */ /* 0x000fe400010f0eff */
[----:B------:R-:W-:Y:S01]  /*89b0*/  @!P1 LEA R2, P2, R3, UR4, 0x2 ;  /* 0x0000000403029c11 */ /* 0x000fe2000f8410ff */
[----:B------:R-:W-:-:S03]  /*89c0*/  VIADD R59, R57, 0x1a0 ;  /* 0x000001a0393b7836 */ /* 0x000fc60000000000 */
[----:B------:R-:W-:-:S05]  /*89d0*/  @!P1 LEA.HI.X R3, R3, UR5, R62, 0x2, P2 ;  /* 0x0000000503039c11 */ /* 0x000fca00090f143e */
[----:B------:R0:W5:Y:S01]  /*89e0*/  @!P1 LDG.E R53, desc[UR6][R2.64+0x600] ;  /* 0x0006000602359981 */ /* 0x000162000c1e1900 */
[----:B------:R-:W-:-:S13]  /*89f0*/  ISETP.GE.AND P1, PT, R59, R60, PT ;  /* 0x0000003c3b00720c */ /* 0x000fda0003f26270 */
[----:B-1----:R-:W-:-:S05]  /*8a00*/  @!P1 IMAD R4, R42, 0x1980, RZ ;  /* 0x000019802a049824 */ /* 0x002fca00078e02ff */
[----:B------:R-:W-:-:S04]  /*8a10*/  @!P1 IADD3 R5, P2, PT, R4, R57, RZ ;  /* 0x0000003904059210 */ /* 0x000fc80007f5e0ff */
[----:B------:R-:W-:Y:S02]  /*8a20*/  @!P1 LEA.HI.X.SX32 R62, R4, RZ, 0x1, P2 ;  /* 0x000000ff043e9211 */ /* 0x000fe400010f0eff */
[----:B------:R-:W-:Y:S01]  /*8a30*/  @!P1 LEA R4, P2, R5, UR4, 0x2 ;  /* 0x0000000405049c11 */ /* 0x000fe2000f8410ff */
[----:B------:R-:W-:-:S03]  /*8a40*/  VIADD R59, R57, 0x1c0 ;  /* 0x000001c0393b7836 */ /* 0x000fc60000000000 */
[----:B------:R-:W-:-:S05]  /*8a50*/  @!P1 LEA.HI.X R5, R5, UR5, R62, 0x2, P2 ;  /* 0x0000000505059c11 */ /* 0x000fca00090f143e */
[----:B------:R1:W5:Y:S01]  /*8a60*/  @!P1 LDG.E R54, desc[UR6][R4.64+0x680] ;  /* 0x0006800604369981 */ /* 0x000362000c1e1900 */
[----:B------:R-:W-:Y:S01]  /*8a70*/  ISETP.GE.AND P1, PT, R59, R60, PT ;  /* 0x0000003c3b00720c */ /* 0x000fe20003f26270 */
[----:B------:R-:W-:-:S05]  /*8a80*/  VIADD R59, R57, 0x200 ;  /* 0x00000200393b7836 */ /* 0x000fca0000000000 */
[----:B------:R-:W-:-:S07]  /*8a90*/  ISETP.GE.AND P3, PT, R59, R60, PT ;  /* 0x0000003c3b00720c */ /* 0x000fce0003f66270 */
[----:B0-----:R-:W-:-:S05]  /*8aa0*/  @!P1 IMAD R2, R42, 0x1980, RZ ;  /* 0x000019802a029824 */ /* 0x001fca00078e02ff */
[C---:B------:R-:W-:Y:S01]  /*8ab0*/  @!P1 IADD3 R3, P2, PT, R2.reuse, R57, RZ ;  /* 0x0000003902039210 */ /* 0x040fe20007f5e0ff */
[----:B------:R-:W0:Y:S03]  /*8ac0*/  @!P3 S2R R59, SR_TID.X ;  /* 0x00000000003bb919 */ /* 0x000e260000002100 */
[----:B------:R-:W-:Y:S02]  /*8ad0*/  @!P1 LEA.HI.X.SX32 R62, R2, RZ, 0x1, P2 ;  /* 0x000000ff023e9211 */ /* 0x000fe400010f0eff */
[----:B------:R-:W-:Y:S01]  /*8ae0*/  @!P1 LEA R2, P2, R3, UR4, 0x2 ;  /* 0x0000000403029c11 */ /* 0x000fe2000f8410ff */
[----:B-1----:R-:W-:-:S03]  /*8af0*/  VIADD R5, R57, 0x1e0 ;  /* 0x000001e039057836 */ /* 0x002fc60000000000 */
[----:B------:R-:W-:-:S05]  /*8b00*/  @!P1 LEA.HI.X R3, R3, UR5, R62, 0x2, P2 ;  /* 0x0000000503039c11 */ /* 0x000fca00090f143e */
[----:B------:R0:W5:Y:S01]  /*8b10*/  @!P1 LDG.E R51, desc[UR6][R2.64+0x700] ;  /* 0x0007000602339981 */ /* 0x000162000c1e1900 */
[----:B------:R-:W-:-:S13]  /*8b20*/  ISETP.GE.AND P1, PT, R5, R60, PT ;  /* 0x0000003c0500720c */ /* 0x000fda0003f26270 */
[----:B------:R-:W-:-:S05]  /*8b30*/  @!P1 IMAD R4, R42, 0x1980, RZ ;  /* 0x000019802a049824 */ /* 0x000fca00078e02ff */
[C---:B------:R-:W-:Y:S02]  /*8b40*/  @!P1 IADD3 R5, P2, PT, R4.reuse, R57, RZ ;  /* 0x0000003904059210 */ /* 0x040fe40007f5e0ff */
[----:B0-----:R-:W-:Y:S02]  /*8b50*/  @!P3 LOP3.LUT R2, R59, 0x3e0, RZ, 0xc0, !PT ;  /* 0x000003e03b02b812 */ /* 0x001fe400078ec0ff */
[----:B------:R-:W-:Y:S02]  /*8b60*/  @!P1 LEA.HI.X.SX32 R60, R4, RZ, 0x1, P2 ;  /* 0x000000ff043c9211 */ /* 0x000fe400010f0eff */
[----:B------:R-:W-:Y:S02]  /*8b70*/  @!P1 LEA R4, P2, R5, UR4, 0x2 ;  /* 0x0000000405049c11 */ /* 0x000fe4000f8410ff */
[----:B------:R-:W-:Y:S01]  /*8b80*/  @!P3 LOP3.LUT R59, R59, 0x1f, RZ, 0xc0, !PT ;  /* 0x0000001f3b3bb812 */ /* 0x000fe200078ec0ff */
[----:B------:R-:W-:Y:S01]  /*8b90*/  @!P3 IMAD R3, R42, 0x1980, RZ ;  /* 0x000019802a03b824 */ /* 0x000fe200078e02ff */
[----:B------:R-:W-:-:S03]  /*8ba0*/  @!P1 LEA.HI.X R5, R5, UR5, R60, 0x2, P2 ;  /* 0x0000000505059c11 */ /* 0x000fc600090f143c */
[----:B------:R-:W-:Y:S02]  /*8bb0*/  @!P3 IMAD R2, R2, 0x11, R59 ;  /* 0x000000110202b824 */ /* 0x000fe400078e023b */
[----:B------:R1:W5:Y:S03]  /*8bc0*/  @!P1 LDG.E R58, desc[UR6][R4.64+0x780] ;  /* 0x00078006043a9981 */ /* 0x000366000c1e1900 */
[----:B------:R-:W-:-:S04]  /*8bd0*/  @!P3 IADD3 R59, P1, PT, R3, R2, RZ ;  /* 0x00000002033bb210 */ /* 0x000fc80007f3e0ff */
[----:B------:R-:W-:Y:S02]  /*8be0*/  @!P3 LEA.HI.X.SX32 R60, R3, RZ, 0x1, P1 ;  /* 0x000000ff033cb211 */ /* 0x000fe400008f0eff */
[----:B------:R-:W-:-:S04]  /*8bf0*/  @!P3 LEA R2, P1, R59, UR4, 0x2 ;  /* 0x000000043b02bc11 */ /* 0x000fc8000f8210ff */
[----:B------:R-:W-:-:S05]  /*8c00*/  @!P3 LEA.HI.X R3, R59, UR5, R60, 0x2, P1 ;  /* 0x000000053b03bc11 */ /* 0x000fca00088f143c */
[----:B------:R1:W5:Y:S04]  /*8c10*/  @!P3 LDG.E R57, desc[UR6][R2.64+0x800] ;  /* 0x000800060239b981 */ /* 0x000368000c1e1900 */
.L_x_113:
[----:B------:R-:W-:Y:S08]  /*8c20*/  BAR.SYNC.DEFER_BLOCKING 0x0 ;  /* 0x0000000000007b1d */ /* 0x000ff00000010000 */
[----:B------:R-:W2:Y:S01]  /*8c30*/  S2UR UR5, SR_CgaCtaId ;  /* 0x00000000000579c3 */ /* 0x000ea20000008800 */
[----:B------:R-:W-:Y:S01]  /*8c40*/  UMOV UR4, 0x400 ;  /* 0x0000040000047882 */ /* 0x000fe20000000000 */
[----:B01----:R-:W0:Y:S01]  /*8c50*/  S2R R2, SR_TID.X ;  /* 0x0000000000027919 */ /* 0x003e220000002100 */
[----:B-----5:R1:W-:Y:S04]  /*8c60*/  STS [R40+-0x4], R41 ;  /* 0xfffffc2928007388 */ /* 0x0203e80000000800 */
[----:B------:R1:W-:Y:S01]  /*8c70*/  STS [R39+-0x4], R44 ;  /* 0xfffffc2c27007388 */ /* 0x0003e20000000800 */
[----:B--2---:R-:W-:-:S03]  /*8c80*/  ULEA UR4, UR5, UR4, 0x18 ;  /* 0x0000000405047291 */ /* 0x004fc6000f8ec0ff */
[----:B------:R1:W-:Y:S04]  /*8c90*/  STS [R38+-0x4], R43 ;  /* 0xfffffc2b26007388 */ /* 0x0003e80000000800 */
        /* <DEDUP_REMOVED lines=13> */
[----:B------:R1:W-:Y:S01]  /*8d70*/  STS [R24+-0x4], R57 ;  /* 0xfffffc3918007388 */ /* 0x0003e20000000800 */
[----:B------:R-:W-:Y:S06]  /*8d80*/  BAR.SYNC.DEFER_BLOCKING 0x0 ;  /* 0x0000000000007b1d */ /* 0x000fec0000010000 */
[----:B0-----:R-:W-:Y:S05]  /*8d90*/  @P0 BRA `(.L_x_114) ;  /* 0x00000008006c0947 */ /* 0x001fea0003800000 */
[----:B------:R-:W-:Y:S01]  /*8da0*/  LEA R21, R21, UR4, 0x3 ;  /* 0x0000000415157c11 */ /* 0x000fe2000f8e18ff */
[----:B------:R-:W-:Y:S01]  /*8db0*/  LDS R3, [R22] ;  /* 0x0000000016037984 */ /* 0x000fe20000000800 */
[----:B------:R-:W0:Y:S01]  /*8dc0*/  LDCU.64 UR8, c[0x0][0x3b0] ;  /* 0x00007600ff0877ac */ /* 0x000e220008000a00 */
[----:B-1----:R-:W-:Y:S02]  /*8dd0*/  LEA R26, R20, UR4, 0x3 ;  /* 0x00000004141a7c11 */ /* 0x002fe4000f8e18ff */
[----:B------:R-:W1:Y:S01]  /*8de0*/  LDS.64 R4, [R21+0x6600] ;  /* 0x0066000015047984 */ /* 0x000e620000000a00 */
[----:B------:R-:W-:Y:S02]  /*8df0*/  LEA R19, R19, UR4, 0x3 ;  /* 0x0000000413137c11 */ /* 0x000fe4000f8e18ff */
[----:B------:R-:W-:Y:S02]  /*8e00*/  LEA R17, R17, UR4, 0x3 ;  /* 0x0000000411117c11 */ /* 0x000fe4000f8e18ff */
[----:B------:R-:W-:-:S02]  /*8e10*/  LEA R15, R15, UR4, 0x3 ;  /* 0x000000040f0f7c11 */ /* 0x000fc4000f8e18ff */
[----:B------:R-:W-:Y:S02]  /*8e20*/  LEA R13, R13, UR4, 0x3 ;  /* 0x000000040d0d7c11 */ /* 0x000fe4000f8e18ff */
[----:B------:R-:W-:Y:S02]  /*8e30*/  LEA R11, R11, UR4, 0x3 ;  /* 0x000000040b0b7c11 */ /* 0x000fe4000f8e18ff */
[----:B------:R-:W-:Y:S02]  /*8e40*/  LEA R9, R9, UR4, 0x3 ;  /* 0x0000000409097c11 */ /* 0x000fe4000f8e18ff */
[----:B------:R-:W-:Y:S02]  /*8e50*/  LEA R7, R7, UR4, 0x3 ;  /* 0x0000000407077c11 */ /* 0x000fe4000f8e18ff */
[----:B-1----:R-:W-:-:S05]  /*8e60*/  IADD3 R4, P0, PT, R4, R2, RZ ;  /* 0x0000000204047210 */ /* 0x002fca0007f1e0ff */
[----:B------:R-:W-:Y:S01]  /*8e70*/  IMAD.X R5, RZ, RZ, R5, P0 ;  /* 0x000000ffff057224 */ /* 0x000fe200000e0605 */
[----:B0-----:R-:W-:-:S04]  /*8e80*/  LEA R24, P0, R4, UR8, 0x2 ;  /* 0x0000000804187c11 */ /* 0x001fc8000f8010ff */
[----:B------:R-:W-:-:S05]  /*8e90*/  LEA.HI.X R25, R4, UR9, R5, 0x2, P0 ;  /* 0x0000000904197c11 */ /* 0x000fca00080f1405 */
[----:B------:R-:W-:Y:S01]  /*8ea0*/  STG.E desc[UR6][R24.64], R3 ;  /* 0x0000000318007986 */ /* 0x000fe2000c101906 */
[----:B------:R-:W-:-:S03]  /*8eb0*/  NOP ;  /* 0x0000000000007918 */ /* 0x000fc60000000000 */
[----:B------:R0:W1:Y:S04]  /*8ec0*/  LDS.64 R4, [R26+0x6600] ;  /* 0x006600001a047984 */ /* 0x0000680000000a00 */
[----:B------:R-:W2:Y:S01]  /*8ed0*/  LDS R23, [R22+0x600] ;  /* 0x0006000016177984 */ /* 0x000ea20000000800 */
[----:B0-----:R-:W-:Y:S02]  /*8ee0*/  LEA R26, R18, UR4, 0x3 ;  /* 0x00000004121a7c11 */ /* 0x001fe4000f8e18ff */
[----:B-1----:R-:W-:-:S05]  /*8ef0*/  IADD3 R4, P0, PT, R4, R2, RZ ;  /* 0x0000000204047210 */ /* 0x002fca0007f1e0ff */
[----:B------:R-:W-:Y:S01]  /*8f00*/  IMAD.X R5, RZ, RZ, R5, P0 ;  /* 0x000000ffff057224 */ /* 0x000fe200000e0605 */
[----:B------:R-:W-:-:S04]  /*8f10*/  LEA R20, P0, R4, UR8, 0x2 ;  /* 0x0000000804147c11 */ /* 0x000fc8000f8010ff */
[----:B------:R-:W-:-:S05]  /*8f20*/  LEA.HI.X R21, R4, UR9, R5, 0x2, P0 ;  /* 0x0000000904157c11 */ /* 0x000fca00080f1405 */
[----:B--2---:R-:W-:Y:S01]  /*8f30*/  STG.E desc[UR6][R20.64+0x600], R23 ;  /* 0x0006001714007986 */ /* 0x004fe2000c101906 */
[----:B------:R-:W-:-:S03]  /*8f40*/  NOP ;  /* 0x0000000000007918 */ /* 0x000fc60000000000 */
[----:B------:R-:W0:Y:S04]  /*8f50*/  LDS.64 R4, [R19+0x6600] ;  /* 0x0066000013047984 */ /* 0x000e280000000a00 */
[----:B------:R-:W1:Y:S01]  /*8f60*/  LDS R3, [R22+0xc00] ;  /* 0x000c000016037984 */ /* 0x000e620000000800 */
[----:B0-----:R-:W-:-:S05]  /*8f70*/  IADD3 R4, P0, PT, R4, R2, RZ ;  /* 0x0000000204047210 */ /* 0x001fca0007f1e0ff */
[----:B------:R-:W-:Y:S01]  /*8f80*/  IMAD.X R5, RZ, RZ, R5, P0 ;  /* 0x000000ffff057224 */ /* 0x000fe200000e0605 */
[----:B------:R-:W-:-:S04]  /*8f90*/  LEA R24, P0, R4, UR8, 0x2 ;  /* 0x0000000804187c11 */ /* 0x000fc8000f8010ff */
[----:B------:R-:W-:-:S05]  /*8fa0*/  LEA.HI.X R25, R4, UR9, R5, 0x2, P0 ;  /* 0x0000000904197c11 */ /* 0x000fca00080f1405 */
[----:B-1----:R0:W-:Y:S01]  /*8fb0*/  STG.E desc[UR6][R24.64+0xc00], R3 ;  /* 0x000c000318007986 */ /* 0x0021e2000c101906 */
[----:B------:R-:W-:-:S03]  /*8fc0*/  NOP ;  /* 0x0000000000007918 */ /* 0x000fc60000000000 */
[----:B------:R-:W1:Y:S04]  /*8fd0*/  LDS.64 R4, [R26+0x6600] ;  /* 0x006600001a047984 */ /* 0x000e680000000a00 */
        /* <DEDUP_REMOVED lines=99> */
[----:B-1----:R-:W-:Y:S01]  /*9610*/  STG.E desc[UR6][R10.64+0x5400], R3 ;  /* 0x005400030a007986 */ /* 0x002fe2000c101906 */
[----:B------:R-:W-:-:S03]  /*9620*/  NOP ;  /* 0x0000000000007918 */ /* 0x000fc60000000000 */
[----:B------:R-:W0:Y:S04]  /*9630*/  LDS.64 R4, [R12+0x6600] ;  /* 0x006600000c047984 */ /* 0x000e280000000a00 */
[----:B------:R-:W1:Y:S01]  /*9640*/  LDS R9, [R22+0x5a00] ;  /* 0x005a000016097984 */ /* 0x000e620000000800 */
[----:B0-----:R-:W-:-:S05]  /*9650*/  IADD3 R4, P0, PT, R4, R2, RZ ;  /* 0x0000000204047210 */ /* 0x001fca0007f1e0ff */
[----:B------:R-:W-:Y:S01]  /*9660*/  IMAD.X R5, RZ, RZ, R5, P0 ;  /* 0x000000ffff057224 */ /* 0x000fe200000e0605 */
[----:B------:R-:W-:-:S04]  /*9670*/  LEA R6, P0, R4, UR8, 0x2 ;  /* 0x0000000804067c11 */ /* 0x000fc8000f8010ff */
[----:B------:R-:W-:Y:S02]  /*9680*/  LEA.HI.X R7, R4, UR9, R5, 0x2, P0 ;  /* 0x0000000904077c11 */ /* 0x000fe400080f1405 */
[----:B------:R-:W-:-:S03]  /*9690*/  LEA R4, R0, UR4, 0x3 ;  /* 0x0000000400047c11 */ /* 0x000fc6000f8e18ff */
[----:B-1----:R-:W-:Y:S01]  /*96a0*/  STG.E desc[UR6][R6.64+0x5a00], R9 ;  /* 0x005a000906007986 */ /* 0x002fe2000c101906 */
        /* <DEDUP_REMOVED lines=8> */
[----:B------:R-:W-:Y:S01]  /*9730*/  NOP ;  /* 0x0000000000007918 */ /* 0x000fe20000000000 */
[----:B------:R-:W-:Y:S05]  /*9740*/  EXIT ;  /* 0x000000000000794d */ /* 0x000fea0003800000 */
.L_x_114:
[----:B------:R-:W-:Y:S01]  /*9750*/  LEA R21, R21, UR4, 0x3 ;  /* 0x0000000415157c11 */ /* 0x000fe2000f8e18ff */
[----:B------:R-:W-:Y:S01]  /*9760*/  IMAD R23, R42, -0x1980, R23 ;  /* 0xffffe6802a177824 */ /* 0x000fe200078e0217 */
[----:B-1----:R-:W-:Y:S01]  /*9770*/  LEA R26, R20, UR4, 0x3 ;  /* 0x00000004141a7c11 */ /* 0x002fe2000f8e18ff */
[C---:B------:R-:W-:Y:S01]  /*9780*/  VIADD R20, R2.reuse, 0x180 ;  /* 0x0000018002147836 */ /* 0x040fe20000000000 */
[----:B------:R-:W-:Y:S01]  /*9790*/  LEA R19, R19, UR4, 0x3 ;  /* 0x0000000413137c11 */ /* 0x000fe2000f8e18ff */
[----:B------:R-:W0:Y:S01]  /*97a0*/  LDS.64 R4, [R21+0x6600] ;  /* 0x0066000015047984 */ /* 0x000e220000000a00 */
[----:B------:R-:W-:Y:S02]  /*97b0*/  ISETP.GE.AND P1, PT, R2, R23, PT ;  /* 0x000000170200720c */ /* 0x000fe40003f26270 */
[----:B------:R-:W-:Y:S02]  /*97c0*/  LEA R17, R17, UR4, 0x3 ;  /* 0x0000000411117c11 */ /* 0x000fe4000f8e18ff */
[----:B------:R-:W-:-:S02]  /*97d0*/  LEA R15, R15, UR4, 0x3 ;  /* 0x000000040f0f7c11 */ /* 0x000fc4000f8e18ff */
[----:B------:R-:W-:Y:S02]  /*97e0*/  LEA R13, R13, UR4, 0x3 ;  /* 0x000000040d0d7c11 */ /* 0x000fe4000f8e18ff */
[----:B------:R-:W-:Y:S02]  /*97f0*/  LEA R11, R11, UR4, 0x3 ;  /* 0x000000040b0b7c11 */ /* 0x000fe4000f8e18ff */
[----:B------:R-:W-:Y:S02]  /*9800*/  LEA R9, R9, UR4, 0x3 ;  /* 0x0000000409097c11 */ /* 0x000fe4000f8e18ff */
[----:B------:R-:W-:Y:S01]  /*9810*/  LEA R7, R7, UR4, 0x3 ;  /* 0x0000000407077c11 */ /* 0x000fe2000f8e18ff */
[----:B------:R-:W1:Y:S01]  /*9820*/  @!P1 LDS R3, [R22] ;  /* 0x0000000016039984 */ /* 0x000e620000000800 */
[----:B------:R-:W2:Y:S01]  /*9830*/  @!P1 LDC.64 R24, c[0x0][0x3b0] ;  /* 0x0000ec00ff189b82 */ /* 0x000ea20000000a00 */
[----:B0-----:R-:W-:-:S05]  /*9840*/  @!P1 IADD3 R4, P0, PT, R4, R2, RZ ;  /* 0x0000000204049210 */ /* 0x001fca0007f1e0ff */
[----:B------:R-:W-:Y:S01]  /*9850*/  @!P1 IMAD.X R5, RZ, RZ, R5, P0 ;  /* 0x000000ffff059224 */ /* 0x000fe200000e0605 */
[----:B--2---:R-:W-:-:S04]  /*9860*/  @!P1 LEA R24, P0, R4, R24, 0x2 ;  /* 0x0000001804189211 */ /* 0x004fc800078010ff */
[----:B------:R-:W-:-:S05]  /*9870*/  @!P1 LEA.HI.X R25, R4, R25, R5, 0x2, P0 ;  /* 0x0000001904199211 */ /* 0x000fca00000f1405 */
[----:B-1----:R0:W-:Y:S01]  /*9880*/  @!P1 STG.E desc[UR6][R24.64], R3 ;  /* 0x0000000318009986 */ /* 0x0021e2000c101906 */
[----:B------:R-:W-:-:S03]  /*9890*/  NOP ;  /* 0x0000000000007918 */ /* 0x000fc60000000000 */
[----:B------:R1:W2:Y:S01]  /*98a0*/  LDS.64 R4, [R26+0x6600] ;  /* 0x006600001a047984 */ /* 0x0002a20000000a00 */
[----:B------:R-:W-:Y:S01]  /*98b0*/  ISETP.GE.AND P1, PT, R20, R23, PT ;  /* 0x000000171400720c */ /* 0x000fe20003f26270 */
[----:B0-----:R-:W-:Y:S01]  /*98c0*/  VIADD R24, R2, 0x300 ;  /* 0x0000030002187836 */ /* 0x001fe20000000000 */
[----:B-1----:R-:W-:Y:S01]  /*98d0*/  LEA R26, R18, UR4, 0x3 ;  /* 0x00000004121a7c11 */ /* 0x002fe2000f8e18ff */
[----:B------:R-:W-:-:S10]  /*98e0*/  VIADD R18, R2, 0x480 ;  /* 0x0000048002127836 */ /* 0x000fd40000000000 */
[----:B------:R-:W0:Y:S01]  /*98f0*/  @!P1 LDS R27, [R22+0x600] ;  /* 0x00060000161b9984 */ /* 0x000e220000000800 */
[----:B------:R-:W1:Y:S01]  /*9900*/  @!P1 LDC.64 R20, c[0x0][0x3b0] ;  /* 0x0000ec00ff149b82 */ /* 0x000e620000000a00 */
[----:B--2---:R-:W-:-:S05]  /*9910*/  @!P1 IADD3 R4, P0, PT, R4, R2, RZ ;  /* 0x0000000204049210 */ /* 0x004fca0007f1e0ff */
[----:B------:R-:W-:Y:S01]  /*9920*/  @!P1 IMAD.X R5, RZ, RZ, R5, P0 ;  /* 0x000000ffff059224 */ /* 0x000fe200000e0605 */
[----:B-1----:R-:W-:-:S04]  /*9930*/  @!P1 LEA R20, P0, R4, R20, 0x2 ;  /* 0x0000001404149211 */ /* 0x002fc800078010ff */
[----:B------:R-:W-:-:S05]  /*9940*/  @!P1 LEA.HI.X R21, R4, R21, R5, 0x2, P0 ;  /* 0x0000001504159211 */ /* 0x000fca00000f1405 */
[----:B0-----:R0:W-:Y:S01]  /*9950*/  @!P1 STG.E desc[UR6][R20.64+0x600], R27 ;  /* 0x0006001b14009986 */ /* 0x0011e2000c101906 */
[----:B------:R-:W-:-:S03]  /*9960*/  NOP ;  /* 0x0000000000007918 */ /* 0x000fc60000000000 */
[----:B------:R-:W1:Y:S01]  /*9970*/  LDS.64 R4, [R19+0x6600] ;  /* 0x0066000013047984 */ /* 0x000e620000000a00 */
[----:B------:R-:W-:Y:S01]  /*9980*/  ISETP.GE.AND P1, PT, R24, R23, PT ;  /* 0x000000171800720c */ /* 0x000fe20003f26270 */
[----:B0-----:R-:W-:-:S12]  /*9990*/  VIADD R20, R2, 0x600 ;  /* 0x0000060002147836 */ /* 0x001fd80000000000 */
[----:B------:R-:W0:Y:S01]  /*99a0*/  @!P1 LDS R3, [R22+0xc00] ;  /* 0x000c000016039984 */ /* 0x000e220000000800 */
[----:B------:R-:W2:Y:S01]  /*99b0*/  @!P1 LDC.64 R24, c[0x0][0x3b0] ;  /* 0x0000ec00ff189b82 */ /* 0x000ea20000000a00 */
[----:B-1----:R-:W-:-:S05]  /*99c0*/  @!P1 IADD3 R4, P0, PT, R4, R2, RZ ;  /* 0x0000000204049210 */ /* 0x002fca0007f1e0ff */
[----:B------:R-:W-:Y:S01]  /*99d0*/  @!P1 IMAD.X R5, RZ, RZ, R5, P0 ;  /* 0x000000ffff059224 */ /* 0x000fe200000e0605 */
[----:B--2---:R-:W-:-:S04]  /*99e0*/  @!P1 LEA R24, P0, R4, R24, 0x2 ;  /* 0x0000001804189211 */ /* 0x004fc800078010ff */
[----:B------:R-:W-:-:S05]  /*99f0*/  @!P1 LEA.HI.X R25, R4, R25, R5, 0x2, P0 ;  /* 0x0000001904199211 */ /* 0x000fca00000f1405 */
[----:B0-----:R0:W-:Y:S01]  /*9a00*/  @!P1 STG.E desc[UR6][R24.64+0xc00], R3 ;  /* 0x000c000318009986 */ /* 0x0011e2000c101906 */
[----:B------:R-:W-:-:S03]  /*9a10*/  NOP ;  /* 0x0000000000007918 */ /* 0x000fc60000000000 */
[----:B------:R-:W1:Y:S01]  /*9a20*/  LDS.64 R4, [R26+0x6600] ;  /* 0x006600001a047984 */ /* 0x000e620000000a00 */
[----:B------:R-:W-:Y:S02]  /*9a30*/  ISETP.GE.AND P1, PT, R18, R23, PT ;  /* 0x000000171200720c */ /* 0x000fe40003f26270 */
[----:B0-----:R-:W-:Y:S01]  /*9a40*/  LEA R24, R16, UR4, 0x3 ;  /* 0x0000000410187c11 */ /* 0x001fe2000f8e18ff */
[----:B------:R-:W-:-:S10]  /*9a50*/  VIADD R16, R2, 0x780 ;  /* 0x0000078002107836 */ /* 0x000fd40000000000 */
        /* <DEDUP_REMOVED lines=33> */
[----:B0-----:R-:W-:-:S11]  /*9c70*/  LOP3.LUT R16, R2, 0xc00, RZ, 0xfc, !PT ;  /* 0x00000c0002107812 */ /* 0x001fd600078efcff */
        /* <DEDUP_REMOVED lines=87> */
[----:B0-----:R-:W-:Y:S01]  /*a1f0*/  @!P1 STG.E desc[UR6][R8.64+0x4e00], R15 ;  /* 0x004e000f08009986 */ /* 0x001fe2000c101906 */
[----:B------:R-:W-:-:S03]  /*a200*/  NOP ;  /* 0x0000000000007918 */ /* 0x000fc60000000000 */
[----:B------:R-:W0:Y:S01]  /*a210*/  LDS.64 R4, [R7+0x6600] ;  /* 0x0066000007047984 */ /* 0x000e220000000a00 */
[----:B------:R-:W-:-:S13]  /*a220*/  ISETP.GE.AND P1, PT, R10, R23, PT ;  /* 0x000000170a00720c */ /* 0x000fda0003f26270 */
[----:B------:R-:W1:Y:S01]  /*a230*/  @!P1 LDS R3, [R22+0x5400] ;  /* 0x0054000016039984 */ /* 0x000e620000000800 */
[----:B------:R-:W2:Y:S01]  /*a240*/  @!P1 LDC.64 R10, c[0x0][0x3b0] ;  /* 0x0000ec00ff0a9b82 */ /* 0x000ea20000000a00 */
[----:B0-----:R-:W-:-:S05]  /*a250*/  @!P1 IADD3 R4, P0, PT, R4, R2, RZ ;  /* 0x0000000204049210 */ /* 0x001fca0007f1e0ff */
[----:B------:R-:W-:Y:S01]  /*a260*/  @!P1 IMAD.X R5, RZ, RZ, R5, P0 ;  /* 0x000000ffff059224 */ /* 0x000fe200000e0605 */
[----:B--2---:R-:W-:-:S04]  /*a270*/  @!P1 LEA R10, P0, R4, R10, 0x2 ;  /* 0x0000000a040a9211 */ /* 0x004fc800078010ff */
[----:B------:R-:W-:-:S05]  /*a280*/  @!P1 LEA.HI.X R11, R4, R11, R5, 0x2, P0 ;  /* 0x0000000b040b9211 */ /* 0x000fca00000f1405 */
[----:B-1----:R-:W-:Y:S01]  /*a290*/  @!P1 STG.E desc[UR6][R10.64+0x5400], R3 ;  /* 0x005400030a009986 */ /* 0x002fe2000c101906 */
        /* <DEDUP_REMOVED lines=8> */
[----:B------:R-:W-:Y:S02]  /*a320*/  @!P1 LEA.HI.X R7, R4, R7, R5, 0x2, P0 ;  /* 0x0000000704079211 */ /* 0x000fe400000f1405 */
[----:B------:R-:W-:Y:S02]  /*a330*/  LEA R5, R0, UR4, 0x3 ;  /* 0x0000000400057c11 */ /* 0x000fe4000f8e18ff */
[----:B------:R-:W-:Y:S01]  /*a340*/  LOP3.LUT R0, R2, 0x1800, RZ, 0xfc, !PT ;  /* 0x0000180002007812 */ /* 0x000fe200078efcff */
[----:B-1----:R-:W-:Y:S01]  /*a350*/  @!P1 STG.E desc[UR6][R6.64+0x5a00], R9 ;  /* 0x005a000906009986 */ /* 0x002fe2000c101906 */
[----:B------:R-:W-:-:S03]  /*a360*/  NOP ;  /* 0x0000000000007918 */ /* 0x000fc60000000000 */
[----:B------:R-:W0:Y:S01]  /*a370*/  LDS.64 R4, [R5+0x6600] ;  /* 0x0066000005047984 */ /* 0x000e220000000a00 */
[----:B------:R-:W-:-:S13]  /*a380*/  ISETP.GE.AND P1, PT, R0, R23, PT ;  /* 0x000000170000720c */ /* 0x000fda0003f26270 */
[----:B------:R-:W1:Y:S01]  /*a390*/  @!P1 LDS R11, [R22+0x6000] ;  /* 0x00600000160b9984 */ /* 0x000e620000000800 */
[----:B------:R-:W2:Y:S01]  /*a3a0*/  @!P1 LDC.64 R12, c[0x0][0x3b0] ;  /* 0x0000ec00ff0c9b82 */ /* 0x000ea20000000a00 */
[----:B0-----:R-:W-:-:S05]  /*a3b0*/  IADD3 R0, P0, PT, R4, R2, RZ ;  /* 0x0000000204007210 */ /* 0x001fca0007f1e0ff */
[----:B------:R-:W-:Y:S01]  /*a3c0*/  IMAD.X R4, RZ, RZ, R5, P0 ;  /* 0x000000ffff047224 */ /* 0x000fe200000e0605 */
[----:B--2---:R-:W-:-:S04]  /*a3d0*/  @!P1 LEA R2, P0, R0, R12, 0x2 ;  /* 0x0000000c00029211 */ /* 0x004fc800078010ff */
[----:B------:R-:W-:-:S05]  /*a3e0*/  @!P1 LEA.HI.X R3, R0, R13, R4, 0x2, P0 ;  /* 0x0000000d00039211 */ /* 0x000fca00000f1404 */
[----:B-1----:R-:W-:Y:S01]  /*a3f0*/  @!P1 STG.E desc[UR6][R2.64+0x6000], R11 ;  /* 0x0060000b02009986 */ /* 0x002fe2000c101906 */
[----:B------:R-:W-:Y:S01]  /*a400*/  NOP ;  /* 0x0000000000007918 */ /* 0x000fe20000000000 */
[----:B------:R-:W-:Y:S05]  /*a410*/  EXIT ;  /* 0x000000000000794d */ /* 0x000fea0003800000 */
.L_x_30:
[----:B------:R-:W-:Y:S02]  /*a420*/  IMAD.MOV.U32 R58, RZ, RZ, R39 ;  /* 0x000000ffff3a7224 */ /* 0x000fe400078e0027 */
[----:B------:R-:W-:Y:S02]  /*a430*/  IMAD.MOV.U32 R49, RZ, RZ, 0x1 ;  /* 0x00000001ff317424 */ /* 0x000fe400078e00ff */
[----:B------:R-:W-:Y:S02]  /*a440*/  IMAD.MOV.U32 R60, RZ, RZ, RZ ;  /* 0x000000ffff3c7224 */ /* 0x000fe400078e00ff */
[----:B------:R-:W-:-:S07]  /*a450*/  IMAD.MOV.U32 R47, RZ, RZ, -0x1 ;  /* 0xffffffffff2f7424 */ /* 0x000fce00078e00ff */
[----:B------:R-:W-:Y:S05]  /*a460*/  WARPSYNC.COLLECTIVE R47, `(.L_x_115) ;  /* 0x000000002f087348 */ /* 0x000fea0003c00000 */
[----:B------:R0:W1:Y:S02]  /*a470*/  SHFL.UP P0, R46, R58, R49, R60 ;  /* 0x040000313a2e7389 */ /* 0x000064000000003c */
[----:B01----:R-:W-:Y:S05]  /*a480*/  ENDCOLLECTIVE ;  /* 0x000000000000791b */ /* 0x003fea0003800000 */
.L_x_115:
[----:B------:R-:W-:Y:S02]  /*a490*/  IMAD.MOV.U32 R49, RZ, RZ, 0x2 ;  /* 0x00000002ff317424 */ /* 0x000fe400078e00ff */
[----:B------:R-:W-:-:S04]  /*a4a0*/  IMAD.MOV.U32 R40, RZ, RZ, R46 ;  /* 0x000000ffff287224 */ /* 0x000fc800078e002e */
[----:B------:R-:W-:-:S04]  /*a4b0*/  @P0 IMAD.IADD R40, R39, 0x1, R40 ;  /* 0x0000000127280824 */ /* 0x000fc800078e0228 */
[----:B------:R-:W-:-:S07]  /*a4c0*/  IMAD.MOV.U32 R58, RZ, RZ, R40 ;  /* 0x000000ffff3a7224 */ /* 0x000fce00078e0028 */
[----:B------:R-:W-:Y:S05]  /*a4d0*/  WARPSYNC.COLLECTIVE R47, `(.L_x_116) ;  /* 0x000000002f087348 */ /* 0x000fea0003c00000 */
[----:B------:R0:W1:Y:S02]  /*a4e0*/  SHFL.UP P0, R46, R58, R49, R60 ;  /* 0x040000313a2e7389 */ /* 0x000064000000003c */
[----:B01----:R-:W-:Y:S05]  /*a4f0*/  ENDCOLLECTIVE ;  /* 0x000000000000791b */ /* 0x003fea0003800000 */
.L_x_116:
[----:B------:R-:W-:Y:S02]  /*a500*/  IMAD.MOV.U32 R49, RZ, RZ, 0x4 ;  /* 0x00000004ff317424 */ /* 0x000fe400078e00ff */
[----:B------:R-:W-:-:S04]  /*a510*/  IMAD.MOV.U32 R43, RZ, RZ, R46 ;  /* 0x000000ffff2b7224 */ /* 0x000fc800078e002e */
[----:B------:R-:W-:-:S04]  /*a520*/  @P0 IMAD.IADD R43, R40, 0x1, R43 ;  /* 0x00000001282b0824 */ /* 0x000fc800078e022b */
[----:B------:R-:W-:-:S07]  /*a530*/  IMAD.MOV.U32 R58, RZ, RZ, R43 ;  /* 0x000000ffff3a7224 */ /* 0x000fce00078e002b */
[----:B------:R-:W-:Y:S05]  /*a540*/  WARPSYNC.COLLECTIVE R47, `(.L_x_117) ;  /* 0x000000002f087348 */ /* 0x000fea0003c00000 */
[----:B------:R0:W1:Y:S02]  /*a550*/  SHFL.UP P0, R46, R58, R49, R60 ;  /* 0x040000313a2e7389 */ /* 0x000064000000003c */
[----:B01----:R-:W-:Y:S05]  /*a560*/  ENDCOLLECTIVE ;  /* 0x000000000000791b */ /* 0x003fea0003800000 */
.L_x_117:
[----:B------:R-:W-:Y:S02]  /*a570*/  IMAD.MOV.U32 R49, RZ, RZ, 0x8 ;  /* 0x00000008ff317424 */ /* 0x000fe400078e00ff */
[----:B------:R-:W-:-:S04]  /*a580*/  IMAD.MOV.U32 R44, RZ, RZ, R46 ;  /* 0x000000ffff2c7224 */ /* 0x000fc800078e002e */
[----:B------:R-:W-:-:S04]  /*a590*/  @P0 IMAD.IADD R44, R43, 0x1, R44 ;  /* 0x000000012b2c0824 */ /* 0x000fc800078e022c */
[----:B------:R-:W-:-:S07]  /*a5a0*/  IMAD.MOV.U32 R58, RZ, RZ, R44 ;  /* 0x000000ffff3a7224 */ /* 0x000fce00078e002c */
[----:B------:R-:W-:Y:S05]  /*a5b0*/  WARPSYNC.COLLECTIVE R47, `(.L_x_118) ;  /* 0x000000002f087348 */ /* 0x000fea0003c00000 */
[----:B------:R0:W1:Y:S02]  /*a5c0*/  SHFL.UP P0, R46, R58, R49, R60 ;  /* 0x040000313a2e7389 */ /* 0x000064000000003c */
[----:B01----:R-:W-:Y:S05]  /*a5d0*/  ENDCOLLECTIVE ;  /* 0x000000000000791b */ /* 0x003fea0003800000 */
.L_x_118:
[----:B------:R-:W-:Y:S02]  /*a5e0*/  IMAD.MOV.U32 R49, RZ, RZ, 0x10 ;  /* 0x00000010ff317424 */ /* 0x000fe400078e00ff */
[----:B------:R-:W-:-:S04]  /*a5f0*/  IMAD.MOV.U32 R45, RZ, RZ, R46 ;  /* 0x000000ffff2d7224 */ /* 0x000fc800078e002e */
[----:B------:R-:W-:-:S04]  /*a600*/  @P0 IMAD.IADD R45, R44, 0x1, R45 ;  /* 0x000000012c2d0824 */ /* 0x000fc800078e022d */
[----:B------:R-:W-:-:S07]  /*a610*/  IMAD.MOV.U32 R58, RZ, RZ, R45 ;  /* 0x000000ffff3a7224 */ /* 0x000fce00078e002d */
[----:B------:R-:W-:Y:S05]  /*a620*/  WARPSYNC.COLLECTIVE R47, `(.L_x_119) ;  /* 0x000000002f087348 */ /* 0x000fea0003c00000 */
[----:B------:R0:W1:Y:S02]  /*a630*/  SHFL.UP P0, R46, R58, R49, R60 ;  /* 0x040000313a2e7389 */ /* 0x000064000000003c */
[----:B01----:R-:W-:Y:S05]  /*a640*/  ENDCOLLECTIVE ;  /* 0x000000000000791b */ /* 0x003fea0003800000 */
.L_x_119:
[----:B------:R-:W-:Y:S05]  /*a650*/  BRA `(.L_x_120) ;  /* 0xffffff8400407947 */ /* 0x000fea000383ffff */
.L_x_121:
[----:B------:R-:W-:-:S00]  /*a660*/  BRA `(.L_x_121) ;  /* 0xfffffffc00fc7947 */ /* 0x000fc0000383ffff */
[----:B------:R-:W-:-:S00]  /*a670*/  NOP ;  /* 0x0000000000007918 */ /* 0x000fc00000000000 */
        /* <DEDUP_REMOVED lines=8> */
.L_x_377:


//--------------------- .text._ZN3cub18CUB_300001_SM_10006detail10radix_sort33DeviceRadixSortExclusiveSumKernelINS1_5radix10policy_hubIiiyE10Policy1000EyEEvPT0_ --------------------------
	.section	.text._ZN3cub18CUB_300001_SM_10006detail10radix_sort33DeviceRadixSortExclusiveSumKernelINS1_5radix10policy_hubIiiyE10Policy1000EyEEvPT0_,"ax",@progbits
	.align	128
        .global         _ZN3cub18CUB_300001_SM_10006detail10radix_sort33DeviceRadixSortExclusiveSumKernelINS1_5radix10policy_hubIiiyE10Policy1000EyEEvPT0_
        .type           _ZN3cub18CUB_300001_SM_10006detail10radix_sort33DeviceRadixSortExclusiveSumKernelINS1_5radix10policy_hubIiiyE10Policy1000EyEEvPT0_,@function
        .size           _ZN3cub18CUB_300001_SM_10006detail10radix_sort33DeviceRadixSortExclusiveSumKernelINS1_5radix10policy_hubIiiyE10Policy1000EyEEvPT0_,(.L_x_378 - _ZN3cub18CUB_300001_SM_10006detail10radix_sort33DeviceRadixSortExclusiveSumKernelINS1_5radix10policy_hubIiiyE10Policy1000EyEEvPT0_)
        .other          _ZN3cub18CUB_300001_SM_10006detail10radix_sort33DeviceRadixSortExclusiveSumKernelINS1_5radix10policy_hubIiiyE10Policy1000EyEEvPT0_,@"STO_CUDA_ENTRY STV_DEFAULT"
_ZN3cub18CUB_300001_SM_10006detail10radix_sort33DeviceRadixSortExclusiveSumKernelINS1_5radix10policy_hubIiiyE10Policy1000EyEEvPT0_:
.text._ZN3cub18CUB_300001_SM_10006detail10radix_sort33DeviceRadixSortExclusiveSumKernelINS1_5radix10policy_hubIiiyE10Policy1000EyEEvPT0_:
[----:B------:R-:W-:Y:S01]  /*0000*/  LDC R1, c[0x0][0x37c] ;  /* 0x0000df00ff017b82 */ /* 0x000fe20000000800 */
[----:B------:R-:W0:Y:S07]  /*0010*/  S2R R18, SR_TID.X ;  /* 0x0000000000127919 */ /* 0x000e2e0000002100 */
[----:B------:R-:W1:Y:S01]  /*0020*/  LDC.64 R16, c[0x0][0x380] ;  /* 0x0000e000ff107b82 */ /* 0x000e620000000a00 */
[----:B------:R-:W2:Y:S01]  /*0030*/  LDCU.64 UR4, c[0x0][0x358] ;  /* 0x00006b00ff0477ac */ /* 0x000ea20008000a00 */
[----:B------:R-:W3:Y:S01]  /*0040*/  S2R R5, SR_CTAID.X ;  /* 0x0000000000057919 */ /* 0x000ee20000002500 */
[----:B0-----:R-:W-:Y:S01]  /*0050*/  ISETP.GT.U32.AND P1, PT, R18, 0xff, PT ;  /* 0x000000ff1200780c */ /* 0x001fe20003f24070 */
[----:B---3--:R-:W-:-:S04]  /*0060*/  IMAD R5, R5, 0x100, R18 ;  /* 0x0000010005057824 */ /* 0x008fc800078e0212 */
[----:B-1----:R-:W-:-:S08]  /*0070*/  IMAD.WIDE R16, R5, 0x8, R16 ;  /* 0x0000000805107825 */ /* 0x002fd000078e0210 */
[----:B--2---:R-:W2:Y:S01]  /*0080*/  @!P1 LDG.E.64 R2, desc[UR4][R16.64] ;  /* 0x0000000410029981 */ /* 0x004ea2000c1e1b00 */
[----:B------:R-:W-:Y:S02]  /*0090*/  MOV R0, 0x400 ;  /* 0x0000040000007802 */ /* 0x000fe40000000f00 */
[C---:B------:R-:W-:Y:S01]  /*00a0*/  ISETP.GT.U32.AND P0, PT, R18.reuse, 0x1f, PT ;  /* 0x0000001f1200780c */ /* 0x040fe20003f04070 */
[----:B------:R-:W0:Y:S02]  /*00b0*/  S2R R5, SR_CgaCtaId ;  /* 0x0000000000057919 */ /* 0x000e240000008800 */
[----:B0-----:R-:W-:Y:S02]  /*00c0*/  LEA R5, R5, R0, 0x18 ;  /* 0x0000000005057211 */ /* 0x001fe400078ec0ff */
[----:B------:R-:W-:-:S05]  /*00d0*/  LEA.HI R0, R18, R18, RZ, 0x1d ;  /* 0x0000001212007211 */ /* 0x000fca00078fe8ff */
[----:B------:R-:W-:-:S05]  /*00e0*/  IMAD R0, R0, 0x8, R5 ;  /* 0x0000000800007824 */ /* 0x000fca00078e0205 */
[----:B--2---:R0:W-:Y:S01]  /*00f0*/  STS.64 [R0+0x10], R2 ;  /* 0x0000100200007388 */ /* 0x0041e20000000a00 */
[----:B------:R-:W-:Y:S06]  /*0100*/  BAR.SYNC.DEFER_BLOCKING 0x0 ;  /* 0x0000000000007b1d */ /* 0x000fec0000010000 */
[----:B------:R-:W-:Y:S05]  /*0110*/  @P0 BRA `(.L_x_122) ;  /* 0x0000000400240947 */ /* 0x000fea0003800000 */
[----:B------:R-:W-:Y:S01]  /*0120*/  IMAD R18, R18, 0x48, R5 ;  /* 0x0000004812127824 */ /* 0x000fe200078e0205 */
[----:B------:R-:W-:-:S04]  /*0130*/  UMOV UR6, 0xffffffff ;  /* 0xffffffff00067882 */ /* 0x000fc80000000000 */
[----:B------:R-:W-:Y:S04]  /*0140*/  LDS.64 R14, [R18+0x10] ;  /* 0x00001000120e7984 */ /* 0x000fe80000000a00 */
[----:B------:R-:W-:Y:S04]  /*0150*/  LDS.64 R12, [R18+0x18] ;  /* 0x00001800120c7984 */ /* 0x000fe80000000a00 */
[----:B------:R-:W1:Y:S04]  /*0160*/  LDS.64 R10, [R18+0x20] ;  /* 0x00002000120a7984 */ /* 0x000e680000000a00 */
[----:B------:R-:W-:Y:S04]  /*0170*/  LDS.64 R8, [R18+0x28] ;  /* 0x0000280012087984 */ /* 0x000fe80000000a00 */
[----:B------:R-:W2:Y:S04]  /*0180*/  LDS.64 R6, [R18+0x30] ;  /* 0x0000300012067984 */ /* 0x000ea80000000a00 */
[----:B------:R-:W-:Y:S04]  /*0190*/  LDS.64 R4, [R18+0x38] ;  /* 0x0000380012047984 */ /* 0x000fe80000000a00 */
[----:B0-----:R-:W0:Y:S04]  /*01a0*/  LDS.64 R2, [R18+0x40] ;  /* 0x0000400012027984 */ /* 0x001e280000000a00 */
[----:B------:R-:W3:Y:S01]  /*01b0*/  LDS.64 R20, [R18+0x48] ;  /* 0x0000480012147984 */ /* 0x000ee20000000a00 */
[----:B-1----:R-:W-:-:S04]  /*01c0*/  IADD3 R19, P3, P4, R10, R12, R14 ;  /* 0x0000000c0a137210 */ /* 0x002fc80007c7e00e */
[----:B------:R-:W-:Y:S02]  /*01d0*/  IADD3.X R23, PT, PT, R11, R13, R15, P3, P4 ;  /* 0x0000000d0b177210 */ /* 0x000fe40001fe840f */
[----:B--2---:R-:W-:-:S04]  /*01e0*/  IADD3 R19, P0, P2, R6, R19, R8 ;  /* 0x0000001306137210 */ /* 0x004fc80007a1e008 */
[----:B------:R-:W-:Y:S02]  /*01f0*/  IADD3.X R23, PT, PT, R7, R23, R9, P0, P2 ;  /* 0x0000001707177210 */ /* 0x000fe400007e4409 */
[----:B0-----:R-:W-:-:S04]  /*0200*/  IADD3 R19, P3, P4, R2, R19, R4 ;  /* 0x0000001302137210 */ /* 0x001fc80007c7e004 */
[----:B---3--:R-:W-:Y:S02]  /*0210*/  IADD3 R20, P0, PT, R20, R19, RZ ;  /* 0x0000001314147210 */ /* 0x008fe40007f1e0ff */
[----:B------:R-:W-:-:S05]  /*0220*/  IADD3.X R19, PT, PT, R3, R23, R5, P3, P4 ;  /* 0x0000001703137210 */ /* 0x000fca0001fe8405 */
[----:B------:R-:W-:Y:S01]  /*0230*/  IMAD.X R19, R21, 0x1, R19, P0 ;  /* 0x0000000115137824 */ /* 0x000fe200000e0613 */
[----:B------:R-:W-:Y:S06]  /*0240*/  BRA.DIV UR6, `(.L_x_123) ;  /* 0x0000000206f07947 */ /* 0x000fec000b800000 */
[----:B------:R-:W0:Y:S04]  /*0250*/  SHFL.UP PT, R27, R20, 0x1, RZ ;  /* 0x04200000141b7989 */ /* 0x000e2800000e00ff */
[----:B------:R-:W1:Y:S01]  /*0260*/  SHFL.UP P0, R25, R19, 0x1, RZ ;  /* 0x0420000013197989 */ /* 0x000e6200000000ff */
[----:B0-----:R-:W-:-:S04]  /*0270*/  IADD3 R22, P2, PT, R27, R20, RZ ;  /* 0x000000141b167210 */ /* 0x001fc80007f5e0ff */
[----:B-1----:R-:W-:Y:S01]  /*0280*/  SEL R27, R22, R27, P0 ;  /* 0x0000001b161b7207 */ /* 0x002fe20000000000 */
[----:B------:R-:W-:-:S04]  /*0290*/  IMAD.X R26, R25, 0x1, R19, P2 ;  /* 0x00000001191a7824 */ /* 0x000fc800010e0613 */
[----:B------:R-:W0:Y:S01]  /*02a0*/  SHFL.UP PT, R28, R27, 0x2, RZ ;  /* 0x044000001b1c7989 */ /* 0x000e2200000e00ff */
[----:B------:R-:W-:-:S05]  /*02b0*/  SEL R26, R26, R25, P0 ;  /* 0x000000191a1a7207 */ /* 0x000fca0000000000 */
[----:B------:R-:W1:Y:S01]  /*02c0*/  SHFL.UP P0, R25, R26, 0x2, RZ ;  /* 0x044000001a197989 */ /* 0x000e6200000000ff */
[----:B0-----:R-:W-:-:S05]  /*02d0*/  IADD3 R21, P2, PT, R28, R27, RZ ;  /* 0x0000001b1c157210 */ /* 0x001fca0007f5e0ff */
[----:B-1----:R-:W-:Y:S01]  /*02e0*/  IMAD.X R22, R25, 0x1, R26, P2 ;  /* 0x0000000119167824 */ /* 0x002fe200010e061a */
[----:B------:R-:W-:-:S04]  /*02f0*/  SEL R28, R21, R28, P0 ;  /* 0x0000001c151c7207 */ /* 0x000fc80000000000 */
[----:B------:R-:W-:Y:S01]  /*0300*/  SEL R29, R22, R25, P0 ;  /* 0x00000019161d7207 */ /* 0x000fe20000000000 */
        /* <DEDUP_REMOVED lines=12> */
[----:B------:R0:W1:Y:S04]  /*03d0*/  SHFL.UP PT, R28, R27, 0x10, RZ ;  /* 0x060000001b1c7989 */ /* 0x00006800000e00ff */
[----:B------:R0:W2:Y:S02]  /*03e0*/  SHFL.UP P0, R25, R26, 0x10, RZ ;  /* 0x060000001a197989 */ /* 0x0000a400000000ff */
.L_x_134:
[----:B-1----:R-:W-:-:S04]  /*03f0*/  IADD3 R21, P2, PT, R28, R27, RZ ;  /* 0x0000001b1c157210 */ /* 0x002fc80007f5e0ff */
[----:B--2---:R-:W-:Y:S01]  /*0400*/  SEL R21, R21, R28, P0 ;  /* 0x0000001c15157207 */ /* 0x004fe20000000000 */
[----:B------:R-:W-:-:S05]  /*0410*/  IMAD.X R22, R25, 0x1, R26, P2 ;  /* 0x0000000119167824 */ /* 0x000fca00010e061a */
[----:B------:R-:W-:Y:S02]  /*0420*/  SEL R22, R22, R25, P0 ;  /* 0x0000001916167207 */ /* 0x000fe40000000000 */
[----:B------:R-:W-:-:S05]  /*0430*/  IADD3 R20, P0, PT, R21, -R20, RZ ;  /* 0x8000001415147210 */ /* 0x000fca0007f1e0ff */
[----:B------:R-:W-:Y:S01]  /*0440*/  IMAD.X R21, R22, 0x1, ~R19, P0 ;  /* 0x0000000116157824 */ /* 0x000fe200000e0e13 */
[----:B------:R-:W-:-:S04]  /*0450*/  IADD3 R14, P0, PT, R14, R20, RZ ;  /* 0x000000140e0e7210 */ /* 0x000fc80007f1e0ff */
[----:B------:R1:W-:Y:S01]  /*0460*/  STS.64 [R18+0x10], R20 ;  /* 0x0000101412007388 */ /* 0x0003e20000000a00 */
[----:B------:R-:W-:Y:S01]  /*0470*/  IMAD.X R15, R15, 0x1, R21, P0 ;  /* 0x000000010f0f7824 */ /* 0x000fe200000e0615 */
        /* <DEDUP_REMOVED lines=17> */
[----:B------:R-:W-:-:S05]  /*0590*/  IMAD.X R3, R3, 0x1, R5, P0 ;  /* 0x0000000103037824 */ /* 0x000fca00000e0605 */
[----:B------:R1:W-:Y:S03]  /*05a0*/  STS.64 [R18+0x48], R2 ;  /* 0x0000480212007388 */ /* 0x0003e60000000a00 */
.L_x_122:
[----:B------:R-:W-:Y:S05]  /*05b0*/  WARPSYNC.ALL ;  /* 0x0000000000007948 */ /* 0x000fea0003800000 */
[----:B------:R-:W-:Y:S06]  /*05c0*/  BAR.SYNC.DEFER_BLOCKING 0x0 ;  /* 0x0000000000007b1d */ /* 0x000fec0000010000 */
[----:B------:R-:W-:Y:S05]  /*05d0*/  @P1 EXIT ;  /* 0x000000000000194d */ /* 0x000fea0003800000 */
[----:B01----:R-:W0:Y:S04]  /*05e0*/  LDS.64 R2, [R0+0x10] ;  /* 0x0000100000027984 */ /* 0x003e280000000a00 */
[----:B0-----:R-:W-:Y:S01]  /*05f0*/  STG.E.64 desc[UR4][R16.64], R2 ;  /* 0x0000000210007986 */ /* 0x001fe2000c101b04 */
[----:B------:R-:W-:Y:S05]  /*0600*/  EXIT ;  /* 0x000000000000794d */ /* 0x000fea0003800000 */
.L_x_123:
[----:B------:R-:W-:Y:S02]  /*0610*/  IMAD.MOV.U32 R24, RZ, RZ, R20 ;  /* 0x000000ffff187224 */ /* 0x000fe400078e0014 */
[----:B------:R-:W-:Y:S02]  /*0620*/  IMAD.MOV.U32 R23, RZ, RZ, 0x1 ;  /* 0x00000001ff177424 */ /* 0x000fe400078e00ff */
[----:B------:R-:W-:Y:S02]  /*0630*/  IMAD.MOV.U32 R22, RZ, RZ, RZ ;  /* 0x000000ffff167224 */ /* 0x000fe400078e00ff */
[----:B------:R-:W-:-:S07]  /*0640*/  IMAD.MOV.U32 R21, RZ, RZ, -0x1 ;  /* 0xffffffffff157424 */ /* 0x000fce00078e00ff */
[----:B------:R-:W-:Y:S05]  /*0650*/  WARPSYNC.COLLECTIVE R21, `(.L_x_124) ;  /* 0x0000000015087348 */ /* 0x000fea0003c00000 */
[----:B------:R0:W1:Y:S02]  /*0660*/  SHFL.UP P0, R25, R24, R23, R22 ;  /* 0x0400001718197389 */ /* 0x0000640000000016 */
[----:B01----:R-:W-:Y:S05]  /*0670*/  ENDCOLLECTIVE ;  /* 0x000000000000791b */ /* 0x003fea0003800000 */
.L_x_124:
[----:B------:R-:W-:Y:S02]  /*0680*/  IMAD.MOV.U32 R24, RZ, RZ, R19 ;  /* 0x000000ffff187224 */ /* 0x000fe400078e0013 */
[----:B------:R-:W-:-:S07]  /*0690*/  IMAD.MOV.U32 R27, RZ, RZ, R25 ;  /* 0x000000ffff1b7224 */ /* 0x000fce00078e0019 */
[----:B------:R-:W-:Y:S05]  /*06a0*/  WARPSYNC.COLLECTIVE R21, `(.L_x_125) ;  /* 0x0000000015087348 */ /* 0x000fea0003c00000 */
[----:B------:R0:W1:Y:S02]  /*06b0*/  SHFL.UP P0, R25, R24, R23, R22 ;  /* 0x0400001718197389 */ /* 0x0000640000000016 */
[----:B01----:R-:W-:Y:S05]  /*06c0*/  ENDCOLLECTIVE ;  /* 0x000000000000791b */ /* 0x003fea0003800000 */
.L_x_125:
[----:B------:R-:W-:Y:S01]  /*06d0*/  IADD3 R26, P2, PT, R27, R20, RZ ;  /* 0x000000141b1a7210 */ /* 0x000fe20007f5e0ff */
[----:B------:R-:W-:-:S03]  /*06e0*/  IMAD.MOV.U32 R23, RZ, RZ, 0x2 ;  /* 0x00000002ff177424 */ /* 0x000fc600078e00ff */
[----:B------:R-:W-:Y:S01]  /*06f0*/  SEL R27, R26, R27, P0 ;  /* 0x0000001b1a1b7207 */ /* 0x000fe20000000000 */
[----:B------:R-:W-:-:S04]  /*0700*/  IMAD.X R26, R25, 0x1, R19, P2 ;  /* 0x00000001191a7824 */ /* 0x000fc800010e0613 */
[----:B------:R-:W-:Y:S01]  /*0710*/  IMAD.MOV.U32 R24, RZ, RZ, R27 ;  /* 0x000000ffff187224 */ /* 0x000fe200078e001b */
[----:B------:R-:W-:-:S07]  /*0720*/  SEL R26, R26, R25, P0 ;  /* 0x000000191a1a7207 */ /* 0x000fce0000000000 */
[----:B------:R-:W-:Y:S05]  /*0730*/  WARPSYNC.COLLECTIVE R21, `(.L_x_126) ;  /* 0x0000000015087348 */ /* 0x000fea0003c00000 */
[----:B------:R0:W1:Y:S02]  /*0740*/  SHFL.UP P0, R25, R24, R23, R22 ;  /* 0x0400001718197389 */ /* 0x0000640000000016 */
[----:B01----:R-:W-:Y:S05]  /*0750*/  ENDCOLLECTIVE ;  /* 0x000000000000791b */ /* 0x003fea0003800000 */
.L_x_126:
[----:B------:R-:W-:Y:S02]  /*0760*/  IMAD.MOV.U32 R24, RZ, RZ, R26 ;  /* 0x000000ffff187224 */ /* 0x000fe400078e001a */
[----:B------:R-:W-:-:S07]  /*0770*/  IMAD.MOV.U32 R28, RZ, RZ, R25 ;  /* 0x000000ffff1c7224 */ /* 0x000fce00078e0019 */
[----:B------:R-:W-:Y:S05]  /*0780*/  WARPSYNC.COLLECTIVE R21, `(.L_x_127) ;  /* 0x0000000015087348 */ /* 0x000fea0003c00000 */
[----:B------:R0:W1:Y:S02]  /*0790*/  SHFL.UP P0, R25, R24, R23, R22 ;  /* 0x0400001718197389 */ /* 0x0000640000000016 */
[----:B01----:R-:W-:Y:S05]  /*07a0*/  ENDCOLLECTIVE ;  /* 0x000000000000791b */ /* 0x003fea0003800000 */
.L_x_127:
        /* <DEDUP_REMOVED lines=9> */
.L_x_128:
[----:B------:R-:W-:Y:S02]  /*0840*/  IMAD.MOV.U32 R24, RZ, RZ, R29 ;  /* 0x000000ffff187224 */ /* 0x000fe400078e001d */
[----:B------:R-:W-:-:S07]  /*0850*/  IMAD.MOV.U32 R27, RZ, RZ, R25 ;  /* 0x000000ffff1b7224 */ /* 0x000fce00078e0019 */
[----:B------:R-:W-:Y:S05]  /*0860*/  WARPSYNC.COLLECTIVE R21, `(.L_x_129) ;  /* 0x0000000015087348 */ /* 0x000fea0003c00000 */
[----:B------:R0:W1:Y:S02]  /*0870*/  SHFL.UP P0, R25, R24, R23, R22 ;  /* 0x0400001718197389 */ /* 0x0000640000000016 */
[----:B01----:R-:W-:Y:S05]  /*0880*/  ENDCOLLECTIVE ;  /* 0x000000000000791b */ /* 0x003fea0003800000 */
.L_x_129:
        /* <DEDUP_REMOVED lines=9> */
.L_x_130:
[----:B------:R-:W-:Y:S02]  /*0920*/  IMAD.MOV.U32 R24, RZ, RZ, R29 ;  /* 0x000000ffff187224 */ /* 0x000fe400078e001d */
[----:B------:R-:W-:-:S07]  /*0930*/  IMAD.MOV.U32 R27, RZ, RZ, R25 ;  /* 0x000000ffff1b7224 */ /* 0x000fce00078e0019 */
[----:B------:R-:W-:Y:S05]  /*0940*/  WARPSYNC.COLLECTIVE R21, `(.L_x_131) ;  /* 0x0000000015087348 */ /* 0x000fea0003c00000 */
[----:B------:R0:W1:Y:S02]  /*0950*/  SHFL.UP P0, R25, R24, R23, R22 ;  /* 0x0400001718197389 */ /* 0x0000640000000016 */
[----:B01----:R-:W-:Y:S05]  /*0960*/  ENDCOLLECTIVE ;  /* 0x000000000000791b */ /* 0x003fea0003800000 */
.L_x_131:
        /* <DEDUP_REMOVED lines=9> */
.L_x_132:
[----:B------:R-:W-:Y:S02]  /*0a00*/  IMAD.MOV.U32 R24, RZ, RZ, R26 ;  /* 0x000000ffff187224 */ /* 0x000fe400078e001a */
[----:B------:R-:W-:-:S07]  /*0a10*/  IMAD.MOV.U32 R28, RZ, RZ, R25 ;  /* 0x000000ffff1c7224 */ /* 0x000fce00078e0019 */
[----:B------:R-:W-:Y:S05]  /*0a20*/  WARPSYNC.COLLECTIVE R21, `(.L_x_133) ;  /* 0x0000000015087348 */ /* 0x000fea0003c00000 */
[----:B------:R0:W1:Y:S02]  /*0a30*/  SHFL.UP P0, R25, R24, R23, R22 ;  /* 0x0400001718197389 */ /* 0x0000640000000016 */
[----:B01----:R-:W-:Y:S05]  /*0a40*/  ENDCOLLECTIVE ;  /* 0x000000000000791b */ /* 0x003fea0003800000 */
.L_x_133:
[----:B------:R-:W-:Y:S05]  /*0a50*/  BRA `(.L_x_134) ;  /* 0xfffffff800647947 */ /* 0x000fea000383ffff */
.L_x_135:
        /* <DEDUP_REMOVED lines=10> */
.L_x_378:


//--------------------- .text._ZN3cub18CUB_300001_SM_10006detail10radix_sort30DeviceRadixSortHistogramKernelINS1_5radix10policy_hubIiiyE10Policy1000ELNS0_9SortOrderE0EiyNS1_21identity_decomposer_tEEEvPT2_PKT1_SA_iiT3_ --------------------------
	.section	.text._ZN3cub18CUB_300001_SM_10006detail10radix_sort30DeviceRadixSortHistogramKernelINS1_5radix10policy_hubIiiyE10Policy1000ELNS0_9SortOrderE0EiyNS1_21identity_decomposer_tEEEvPT2_PKT1_SA_iiT3_,"ax",@progbits
	.align	128
        .global         _ZN3cub18CUB_300001_SM_10006detail10radix_sort30DeviceRadixSortHistogramKernelINS1_5radix10policy_hubIiiyE10Policy1000ELNS0_9SortOrderE0EiyNS1_21identity_decomposer_tEEEvPT2_PKT1_SA_iiT3_
        .type           _ZN3cub18CUB_300001_SM_10006detail10radix_sort30DeviceRadixSortHistogramKernelINS1_5radix10policy_hubIiiyE10Policy1000ELNS0_9SortOrderE0EiyNS1_21identity_decomposer_tEEEvPT2_PKT1_SA_iiT3_,@function
        .size           _ZN3cub18CUB_300001_SM_10006detail10radix_sort30DeviceRadixSortHistogramKernelINS1_5radix10policy_hubIiiyE10Policy1000ELNS0_9SortOrderE0EiyNS1_21identity_decomposer_tEEEvPT2_PKT1_SA_iiT3_,(.L_x_379 - _ZN3cub18CUB_300001_SM_10006detail10radix_sort30DeviceRadixSortHistogramKernelINS1_5radix10policy_hubIiiyE10Policy1000ELNS0_9SortOrderE0EiyNS1_21identity_decomposer_tEEEvPT2_PKT1_SA_iiT3_)
        .other          _ZN3cub18CUB_300001_SM_10006detail10radix_sort30DeviceRadixSortHistogramKernelINS1_5radix10policy_hubIiiyE10Policy1000ELNS0_9SortOrderE0EiyNS1_21identity_decomposer_tEEEvPT2_PKT1_SA_iiT3_,@"STO_CUDA_ENTRY STV_DEFAULT"
_ZN3cub18CUB_300001_SM_10006detail10radix_sort30DeviceRadixSortHistogramKernelINS1_5radix10policy_hubIiiyE10Policy1000ELNS0_9SortOrderE0EiyNS1_21identity_decomposer_tEEEvPT2_PKT1_SA_iiT3_:
.text._ZN3cub18CUB_300001_SM_10006detail10radix_sort30DeviceRadixSortHistogramKernelINS1_5radix10policy_hubIiiyE10Policy1000ELNS0_9SortOrderE0EiyNS1_21identity_decomposer_tEEEvPT2_PKT1_SA_iiT3_:
[----:B------:R-:W-:Y:S01]  /*0000*/  LDC R1, c[0x0][0x37c] ;  /* 0x0000df00ff017b82 */ /* 0x000fe20000000800 */
[----:B------:R-:W0:Y:S02]  /*0010*/  LDCU.64 UR14, c[0x0][0x390] ;  /* 0x00007200ff0e77ac */ /* 0x000e240008000a00 */
[----:B0-----:R-:W-:-:S04]  /*0020*/  ISETP.NE.U32.AND P0, PT, RZ, UR14, PT ;  /* 0x0000000eff007c0c */ /* 0x001fc8000bf05070 */
[----:B------:R-:W-:-:S13]  /*0030*/  ISETP.NE.AND.EX P0, PT, RZ, UR15, PT, P0 ;  /* 0x0000000fff007c0c */ /* 0x000fda000bf05300 */
[----:B------:R-:W-:Y:S05]  /*0040*/  @!P0 EXIT ;  /* 0x000000000000894d */ /* 0x000fea0003800000 */
[----:B------:R-:W-:Y:S01]  /*0050*/  UIADD3 UR11, UP0, UPT, UR14, -0x1, URZ ;  /* 0xffffffff0e0b7890 */ /* 0x000fe2000ff1e0ff */
[----:B------:R-:W0:Y:S01]  /*0060*/  S2R R4, SR_TID.X ;  /* 0x0000000000047919 */ /* 0x000e220000002100 */
[----:B------:R-:W1:Y:S01]  /*0070*/  LDCU.64 UR4, c[0x0][0x398] ;  /* 0x00007300ff0477ac */ /* 0x000e620008000a00 */
[----:B------:R-:W2:Y:S01]  /*0080*/  S2UR UR7, SR_CgaCtaId ;  /* 0x00000000000779c3 */ /* 0x000ea20000008800 */
[----:B------:R-:W-:Y:S01]  /*0090*/  UIADD3.X UR12, UPT, UPT, UR15, -0x1, URZ, UP0, !UPT ;  /* 0xffffffff0f0c7890 */ /* 0x000fe200087fe4ff */
[----:B------:R-:W-:Y:S01]  /*00a0*/  UMOV UR6, 0x400 ;  /* 0x0000040000067882 */ /* 0x000fe20000000000 */
[----:B------:R-:W3:Y:S05]  /*00b0*/  LDCU.64 UR20, c[0x0][0x358] ;  /* 0x00006b00ff1477ac */ /* 0x000eea0008000a00 */
[----:B------:R-:W4:Y:S01]  /*00c0*/  S2UR UR8, SR_CTAID.X ;  /* 0x00000000000879c3 */ /* 0x000f220000002500 */
[----:B------:R-:W-:Y:S01]  /*00d0*/  USHF.R.U64 UR11, UR11, 0x1e, UR12 ;  /* 0x0000001e0b0b7899 */ /* 0x000fe2000800120c */
[----:B------:R-:W0:Y:S03]  /*00e0*/  LDCU UR28, c[0x0][0x370] ;  /* 0x00006e00ff1c77ac */ /* 0x000e260008000800 */
[----:B------:R-:W-:-:S02]  /*00f0*/  UIADD3 UR11, UP0, UPT, UR11, 0x1, URZ ;  /* 0x000000010b0b7890 */ /* 0x000fc4000ff1e0ff */
[----:B-1----:R-:W-:Y:S02]  /*0100*/  UIADD3 UR4, UPT, UPT, UR5, 0x7, -UR4 ;  /* 0x0000000705047890 */ /* 0x002fe4000fffe804 */
[----:B------:R-:W-:Y:S02]  /*0110*/  ULEA.HI.X UR12, UR12, URZ, URZ, 0x2, UP0 ;  /* 0x000000ff0c0c7291 */ /* 0x000fe400080f14ff */
[----:B------:R-:W-:Y:S02]  /*0120*/  UISETP.LT.U32.AND UP0, UPT, UR11, UR14, UPT ;  /* 0x0000000e0b00728c */ /* 0x000fe4000bf01070 */
[----:B------:R-:W-:Y:S02]  /*0130*/  USHF.R.S32.HI UR5, URZ, 0x1f, UR4 ;  /* 0x0000001fff057899 */ /* 0x000fe40008011404 */
[----:B------:R-:W-:Y:S02]  /*0140*/  UISETP.LT.U32.AND.EX UP0, UPT, UR12, UR15, UPT, UP0 ;  /* 0x0000000f0c00728c */ /* 0x000fe4000bf01100 */
[----:B------:R-:W-:-:S02]  /*0150*/  ULEA.HI UR5, UR5, UR4, URZ, 0x3 ;  /* 0x0000000405057291 */ /* 0x000fc4000f8f18ff */
[----:B------:R-:W-:Y:S01]  /*0160*/  USEL UR11, UR11, UR14, UP0 ;  /* 0x0000000e0b0b7287 */ /* 0x000fe20008000000 */
[C---:B0-----:R-:W-:Y:S01]  /*0170*/  VIADD R21, R4.reuse, 0x780 ;  /* 0x0000078004157836 */ /* 0x041fe20000000000 */
[----:B------:R-:W-:Y:S02]  /*0180*/  USEL UR12, UR12, UR15, UP0 ;  /* 0x0000000f0c0c7287 */ /* 0x000fe40008000000 */
[----:B------:R-:W-:Y:S02]  /*0190*/  UISETP.GE.AND UP0, UPT, UR4, 0x8, UPT ;  /* 0x000000080400788c */ /* 0x000fe4000bf06270 */
[----:B--2---:R-:W-:Y:S02]  /*01a0*/  ULEA UR6, UR7, UR6, 0x18 ;  /* 0x0000000607067291 */ /* 0x004fe4000f8ec0ff */
[----:B------:R-:W-:Y:S02]  /*01b0*/  USHF.R.S32.HI UR5, URZ, 0x3, UR5 ;  /* 0x00000003ff057899 */ /* 0x000fe40008011405 */
[----:B------:R-:W-:Y:S01]  /*01c0*/  PLOP3.LUT P0, PT, PT, PT, UP0, 0x80, 0x8 ;  /* 0x000000000008781c */ /* 0x000fe20003f0f008 */
[----:B----4-:R-:W-:Y:S01]  /*01d0*/  USHF.L.U32 UR8, UR8, 0xb, URZ ;  /* 0x0000000b08087899 */ /* 0x010fe200080006ff */
[C---:B------:R-:W-:Y:S01]  /*01e0*/  LEA R0, R4.reuse, UR6, 0x2 ;  /* 0x0000000604007c11 */ /* 0x040fe2000f8e10ff */
[----:B------:R-:W-:Y:S01]  /*01f0*/  UIADD3 UR22, UPT, UPT, UR5, -0x1, URZ ;  /* 0xffffffff05167890 */ /* 0x000fe2000fffe0ff */
[----:B------:R-:W-:Y:S01]  /*0200*/  ISETP.GT.U32.OR P0, PT, R4, 0xff, !P0 ;  /* 0x000000ff0400780c */ /* 0x000fe20004704470 */
[----:B------:R-:W-:-:S02]  /*0210*/  ULOP3.LUT UR23, UR5, 0xf, URZ, 0xc0, !UPT ;  /* 0x0000000f05177892 */ /* 0x000fc4000f8ec0ff */
[----:B------:R-:W-:Y:S01]  /*0220*/  ULOP3.LUT UR24, UR5, 0x7, URZ, 0xc0, !UPT ;  /* 0x0000000705187892 */ /* 0x000fe2000f8ec0ff */
[----:B------:R-:W-:Y:S01]  /*0230*/  P2R R20, PR, RZ, 0x1 ;  /* 0x00000001ff147803 */ /* 0x000fe20000000000 */
[----:B------:R-:W-:Y:S02]  /*0240*/  ULOP3.LUT UR25, UR5, 0x3, URZ, 0xc0, !UPT ;  /* 0x0000000305197892 */ /* 0x000fe4000f8ec0ff */
[----:B------:R-:W-:Y:S02]  /*0250*/  ULOP3.LUT UR26, UR5, 0xffffff0, URZ, 0xc0, !UPT ;  /* 0x0ffffff0051a7892 */ /* 0x000fe4000f8ec0ff */
[----:B------:R-:W-:Y:S02]  /*0260*/  ULOP3.LUT UR27, UR5, 0xffffff8, URZ, 0xc0, !UPT ;  /* 0x0ffffff8051b7892 */ /* 0x000fe4000f8ec0ff */
[----:B------:R-:W-:Y:S01]  /*0270*/  ULOP3.LUT UR9, UR5, 0x1, URZ, 0xc0, !UPT ;  /* 0x0000000105097892 */ /* 0x000fe2000f8ec0ff */
[----:B------:R-:W-:Y:S01]  /*0280*/  UMOV UR6, URZ ;  /* 0x000000ff00067c82 */ /* 0x000fe20008000000 */
[----:B---3--:R-:W-:-:S10]  /*0290*/  UMOV UR7, URZ ;  /* 0x000000ff00077c82 */ /* 0x008fd40008000000 */
.L_x_219:
[----:B------:R-:W-:Y:S01]  /*02a0*/  ISETP.NE.AND P0, PT, R20, RZ, PT ;  /* 0x000000ff1400720c */ /* 0x000fe20003f05270 */
[----:B------:R-:W-:-:S12]  /*02b0*/  BSSY.RECONVERGENT B0, `(.L_x_136) ;  /* 0x000007c000007945 */ /* 0x000fd80003800200 */
[----:B012345:R-:W-:Y:S05]  /*02c0*/  @P0 BRA `(.L_x_137) ;  /* 0x0000000400e80947 */ /* 0x03ffea0003800000 */
[----:B------:R-:W-:Y:S02]  /*02d0*/  IMAD.U32 R2, RZ, RZ, UR22 ;  /* 0x00000016ff027e24 */ /* 0x000fe4000f8e00ff */
[----:B------:R-:W-:-:S03]  /*02e0*/  IMAD.MOV.U32 R3, RZ, RZ, RZ ;  /* 0x000000ffff037224 */ /* 0x000fc600078e00ff */
[----:B------:R-:W-:-:S13]  /*02f0*/  ISETP.GE.U32.AND P1, PT, R2, 0xf, PT ;  /* 0x0000000f0200780c */ /* 0x000fda0003f26070 */
[----:B------:R-:W-:Y:S05]  /*0300*/  @!P1 BRA `(.L_x_138) ;  /* 0x00000000005c9947 */ /* 0x000fea0003800000 */
[----:B------:R-:W-:Y:S01]  /*0310*/  VIADD R2, R0, 0x2000 ;  /* 0x0000200000027836 */ /* 0x000fe20000000000 */
[----:B------:R-:W-:-:S12]  /*0320*/  UIADD3 UR4, UPT, UPT, -UR26, URZ, URZ ;  /* 0x000000ff1a047290 */ /* 0x000fd8000fffe1ff */
.L_x_139:
[----:B------:R-:W-:Y:S01]  /*0330*/  UIADD3 UR4, UPT, UPT, UR4, 0x10, URZ ;  /* 0x0000001004047890 */ /* 0x000fe2000fffe0ff */
[----:B------:R-:W-:Y:S03]  /*0340*/  STS [R2+-0x2000], RZ ;  /* 0xffe000ff02007388 */ /* 0x000fe60000000800 */
[----:B------:R-:W-:Y:S01]  /*0350*/  UISETP.NE.AND UP0, UPT, UR4, URZ, UPT ;  /* 0x000000ff0400728c */ /* 0x000fe2000bf05270 */
        /* <DEDUP_REMOVED lines=16> */
[----:B------:R-:W-:Y:S06]  /*0460*/  BRA.U UP0, `(.L_x_139) ;  /* 0xfffffffd00b07547 */ /* 0x000fec000b83ffff */
[----:B------:R-:W-:-:S07]  /*0470*/  IMAD.U32 R3, RZ, RZ, UR26 ;  /* 0x0000001aff037e24 */ /* 0x000fce000f8e00ff */
.L_x_138:
[----:B------:R-:W-:Y:S01]  /*0480*/  ISETP.NE.AND P0, PT, RZ, UR23, PT ;  /* 0x00000017ff007c0c */ /* 0x000fe2000bf05270 */
[----:B------:R-:W-:Y:S01]  /*0490*/  IMAD.U32 R6, RZ, RZ, UR24 ;  /* 0x00000018ff067e24 */ /* 0x000fe2000f8e00ff */
[----:B------:R-:W-:-:S03]  /*04a0*/  MOV R2, UR23 ;  /* 0x0000001700027c02 */ /* 0x000fc60008000f00 */
[----:B------:R-:W-:Y:S02]  /*04b0*/  VIADD R6, R6, 0xffffffff ;  /* 0xffffffff06067836 */ /* 0x000fe40000000000 */
[----:B------:R-:W-:-:S06]  /*04c0*/  VIADD R2, R2, 0xffffffff ;  /* 0xffffffff02027836 */ /* 0x000fcc0000000000 */
[----:B------:R-:W-:Y:S05]  /*04d0*/  @!P0 BRA `(.L_x_140) ;  /* 0x00000000007c8947 */ /* 0x000fea0003800000 */
[----:B------:R-:W-:Y:S01]  /*04e0*/  ISETP.GE.U32.AND P2, PT, R2, 0x7, PT ;  /* 0x000000070200780c */ /* 0x000fe20003f46070 */
[----:B------:R-:W-:-:S12]  /*04f0*/  UISETP.NE.AND UP0, UPT, UR24, URZ, UPT ;  /* 0x000000ff1800728c */ /* 0x000fd8000bf05270 */
[----:B------:R-:W-:Y:S05]  /*0500*/  @!P2 BRA `(.L_x_141) ;  /* 0x000000000028a947 */ /* 0x000fea0003800000 */
        /* <DEDUP_REMOVED lines=10> */
.L_x_141:
[----:B------:R-:W-:Y:S05]  /*05b0*/  BRA.U !UP0, `(.L_x_140) ;  /* 0x0000000108447547 */ /* 0x000fea000b800000 */
[----:B------:R-:W-:Y:S01]  /*05c0*/  ISETP.GE.U32.AND P2, PT, R6, 0x3, PT ;  /* 0x000000030600780c */ /* 0x000fe20003f46070 */
[----:B------:R-:W-:-:S12]  /*05d0*/  UISETP.NE.AND UP0, UPT, UR25, URZ, UPT ;  /* 0x000000ff1900728c */ /* 0x000fd8000bf05270 */
[C---:B0-----:R-:W-:Y:S02]  /*05e0*/  @P2 IMAD R5, R3.reuse, 0x400, R0 ;  /* 0x0000040003052824 */ /* 0x041fe400078e0200 */
[----:B------:R-:W-:-:S03]  /*05f0*/  @P2 VIADD R3, R3, 0x4 ;  /* 0x0000000403032836 */ /* 0x000fc60000000000 */
[----:B------:R1:W-:Y:S04]  /*0600*/  @P2 STS [R5], RZ ;  /* 0x000000ff05002388 */ /* 0x0003e80000000800 */
[----:B------:R1:W-:Y:S04]  /*0610*/  @P2 STS [R5+0x400], RZ ;  /* 0x000400ff05002388 */ /* 0x0003e80000000800 */
[----:B------:R1:W-:Y:S04]  /*0620*/  @P2 STS [R5+0x800], RZ ;  /* 0x000800ff05002388 */ /* 0x0003e80000000800 */
[----:B------:R1:W-:Y:S01]  /*0630*/  @P2 STS [R5+0xc00], RZ ;  /* 0x000c00ff05002388 */ /* 0x0003e20000000800 */
[----:B------:R-:W-:Y:S05]  /*0640*/  BRA.U !UP0, `(.L_x_140) ;  /* 0x0000000108207547 */ /* 0x000fea000b800000 */
[----:B------:R-:W-:Y:S01]  /*0650*/  IMAD R3, R3, 0x400, R0 ;  /* 0x0000040003037824 */ /* 0x000fe200078e0200 */
[----:B------:R-:W-:-:S04]  /*0660*/  UISETP.NE.AND UP0, UPT, UR25, 0x1, UPT ;  /* 0x000000011900788c */ /* 0x000fc8000bf05270 */
[----:B------:R2:W-:Y:S05]  /*0670*/  STS [R3], RZ ;  /* 0x000000ff03007388 */ /* 0x0005ea0000000800 */
[----:B------:R-:W-:Y:S05]  /*0680*/  BRA.U !UP0, `(.L_x_140) ;  /* 0x0000000108107547 */ /* 0x000fea000b800000 */
[----:B------:R-:W-:Y:S01]  /*0690*/  UISETP.NE.AND UP0, UPT, UR25, 0x2, UPT ;  /* 0x000000021900788c */ /* 0x000fe2000bf05270 */
[----:B------:R3:W-:Y:S05]  /*06a0*/  STS [R3+0x400], RZ ;  /* 0x000400ff03007388 */ /* 0x0007ea0000000800 */
[----:B------:R-:W-:-:S13]  /*06b0*/  PLOP3.LUT P2, PT, PT, PT, UP0, 0x80, 0x8 ;  /* 0x000000000008781c */ /* 0x000fda0003f4f008 */
[----:B------:R3:W-:Y:S02]  /*06c0*/  @P2 STS [R3+0x800], RZ ;  /* 0x000800ff03002388 */ /* 0x0007e40000000800 */
.L_x_140:
[----:B------:R-:W-:-:S13]  /*06d0*/  ISETP.GT.U32.AND P2, PT, R4, 0x7f, PT ;  /* 0x0000007f0400780c */ /* 0x000fda0003f44070 */
[----:B------:R-:W-:Y:S05]  /*06e0*/  @P2 BRA `(.L_x_137) ;  /* 0x0000000000e02947 */ /* 0x000fea0003800000 */
[----:B--23--:R-:W-:Y:S01]  /*06f0*/  HFMA2 R3, -RZ, RZ, 0, 0 ;  /* 0x00000000ff037431 */ /* 0x00cfe200000001ff */
[----:B------:R-:W-:Y:S06]  /*0700*/  @!P1 BRA `(.L_x_142) ;  /* 0x0000000000589947 */ /* 0x000fec0003800000 */
[----:B------:R-:W-:-:S07]  /*0710*/  IMAD.MOV.U32 R3, RZ, RZ, RZ ;  /* 0x000000ffff037224 */ /* 0x000fce00078e00ff */
.L_x_143:
[C---:B012---:R-:W-:Y:S02]  /*0720*/  IMAD R5, R3.reuse, 0x400, R0 ;  /* 0x0000040003057824 */ /* 0x047fe400078e0200 */
[----:B------:R-:W-:-:S03]  /*0730*/  VIADD R3, R3, 0x10 ;  /* 0x0000001003037836 */ /* 0x000fc60000000000 */
[----:B------:R2:W-:Y:S02]  /*0740*/  STS [R5+0x200], RZ ;  /* 0x000200ff05007388 */ /* 0x0005e40000000800 */
[----:B------:R-:W-:Y:S02]  /*0750*/  ISETP.NE.AND P1, PT, R3, UR26, PT ;  /* 0x0000001a03007c0c */ /* 0x000fe4000bf25270 */
[----:B------:R2:W-:Y:S04]  /*0760*/  STS [R5+0x600], RZ ;  /* 0x000600ff05007388 */ /* 0x0005e80000000800 */
        /* <DEDUP_REMOVED lines=13> */
[----:B------:R2:W-:Y:S01]  /*0840*/  STS [R5+0x3e00], RZ ;  /* 0x003e00ff05007388 */ /* 0x0005e20000000800 */
[----:B------:R-:W-:Y:S05]  /*0850*/  @P1 BRA `(.L_x_143) ;  /* 0xfffffffc00b01947 */ /* 0x000fea000383ffff */
[----:B------:R-:W-:-:S07]  /*0860*/  IMAD.U32 R3, RZ, RZ, UR26 ;  /* 0x0000001aff037e24 */ /* 0x000fce000f8e00ff */
.L_x_142:
[----:B------:R-:W-:Y:S05]  /*0870*/  @!P0 BRA `(.L_x_137) ;  /* 0x00000000007c8947 */ /* 0x000fea0003800000 */
[----:B------:R-:W-:Y:S01]  /*0880*/  ISETP.GE.U32.AND P0, PT, R2, 0x7, PT ;  /* 0x000000070200780c */ /* 0x000fe20003f06070 */
[----:B------:R-:W-:-:S12]  /*0890*/  UISETP.NE.AND UP0, UPT, UR24, URZ, UPT ;  /* 0x000000ff1800728c */ /* 0x000fd8000bf05270 */
[----:B------:R-:W-:Y:S05]  /*08a0*/  @!P0 BRA `(.L_x_144) ;  /* 0x0000000000288947 */ /* 0x000fea0003800000 */
[C---:B------:R-:W-:Y:S02]  /*08b0*/  IMAD R2, R3.reuse, 0x400, R0 ;  /* 0x0000040003027824 */ /* 0x040fe400078e0200 */
[----:B------:R-:W-:-:S03]  /*08c0*/  VIADD R3, R3, 0x8 ;  /* 0x0000000803037836 */ /* 0x000fc60000000000 */
[----:B------:R3:W-:Y:S04]  /*08d0*/  STS [R2+0x200], RZ ;  /* 0x000200ff02007388 */ /* 0x0007e80000000800 */
[----:B------:R3:W-:Y:S04]  /*08e0*/  STS [R2+0x600], RZ ;  /* 0x000600ff02007388 */ /* 0x0007e80000000800 */
[----:B------:R3:W-:Y:S04]  /*08f0*/  STS [R2+0xa00], RZ ;  /* 0x000a00ff02007388 */ /* 0x0007e80000000800 */
[----:B------:R3:W-:Y:S04]  /*0900*/  STS [R2+0xe00], RZ ;  /* 0x000e00ff02007388 */ /* 0x0007e80000000800 */
[----:B------:R3:W-:Y:S04]  /*0910*/  STS [R2+0x1200], RZ ;  /* 0x001200ff02007388 */ /* 0x0007e80000000800 */
[----:B------:R3:W-:Y:S04]  /*0920*/  STS [R2+0x1600], RZ ;  /* 0x001600ff02007388 */ /* 0x0007e80000000800 */
[----:B------:R3:W-:Y:S04]  /*0930*/  STS [R2+0x1a00], RZ ;  /* 0x001a00ff02007388 */ /* 0x0007e80000000800 */
[----:B------:R3:W-:Y:S02]  /*0940*/  STS [R2+0x1e00], RZ ;  /* 0x001e00ff02007388 */ /* 0x0007e40000000800 */
.L_x_144:
[----:B------:R-:W-:Y:S05]  /*0950*/  BRA.U !UP0, `(.L_x_137) ;  /* 0x0000000108447547 */ /* 0x000fea000b800000 */
[----:B------:R-:W-:Y:S01]  /*0960*/  ISETP.GE.U32.AND P0, PT, R6, 0x3, PT ;  /* 0x000000030600780c */ /* 0x000fe20003f06070 */
[----:B------:R-:W-:-:S12]  /*0970*/  UISETP.NE.AND UP0, UPT, UR25, URZ, UPT ;  /* 0x000000ff1900728c */ /* 0x000fd8000bf05270 */
[C---:B---3--:R-:W-:Y:S01]  /*0980*/  @P0 IMAD R2, R3.reuse, 0x400, R0 ;  /* 0x0000040003020824 */ /* 0x048fe200078e0200 */
[----:B------:R-:W-:-:S04]  /*0990*/  @P0 IADD3 R3, PT, PT, R3, 0x4, RZ ;  /* 0x0000000403030810 */ /* 0x000fc80007ffe0ff */
[----:B------:R4:W-:Y:S04]  /*09a0*/  @P0 STS [R2+0x200], RZ ;  /* 0x000200ff02000388 */ /* 0x0009e80000000800 */
[----:B------:R4:W-:Y:S04]  /*09b0*/  @P0 STS [R2+0x600], RZ ;  /* 0x000600ff02000388 */ /* 0x0009e80000000800 */
[----:B------:R4:W-:Y:S04]  /*09c0*/  @P0 STS [R2+0xa00], RZ ;  /* 0x000a00ff02000388 */ /* 0x0009e80000000800 */
[----:B------:R4:W-:Y:S01]  /*09d0*/  @P0 STS [R2+0xe00], RZ ;  /* 0x000e00ff02000388 */ /* 0x0009e20000000800 */
[----:B------:R-:W-:Y:S05]  /*09e0*/  BRA.U !UP0, `(.L_x_137) ;  /* 0x0000000108207547 */ /* 0x000fea000b800000 */
[----:B------:R-:W-:Y:S01]  /*09f0*/  IMAD R3, R3, 0x400, R0 ;  /* 0x0000040003037824 */ /* 0x000fe200078e0200 */
[----:B------:R-:W-:-:S04]  /*0a00*/  UISETP.NE.AND UP0, UPT, UR25, 0x1, UPT ;  /* 0x000000011900788c */ /* 0x000fc8000bf05270 */
[----:B------:R3:W-:Y:S05]  /*0a10*/  STS [R3+0x200], RZ ;  /* 0x000200ff03007388 */ /* 0x0007ea0000000800 */
[----:B------:R-:W-:Y:S05]  /*0a20*/  BRA.U !UP0, `(.L_x_137) ;  /* 0x0000000108107547 */ /* 0x000fea000b800000 */
[----:B------:R-:W-:Y:S01]  /*0a30*/  UISETP.NE.AND UP0, UPT, UR25, 0x2, UPT ;  /* 0x000000021900788c */ /* 0x000fe2000bf05270 */
[----:B------:R0:W-:Y:S05]  /*0a40*/  STS [R3+0x600], RZ ;  /* 0x000600ff03007388 */ /* 0x0001ea0000000800 */
[----:B------:R-:W-:-:S13]  /*0a50*/  PLOP3.LUT P0, PT, PT, PT, UP0, 0x80, 0x8 ;  /* 0x000000000008781c */ /* 0x000fda0003f0f008 */
[----:B------:R0:W-:Y:S02]  /*0a60*/  @P0 STS [R3+0xa00], RZ ;  /* 0x000a00ff03000388 */ /* 0x0001e40000000800 */
.L_x_137:
[----:B------:R-:W-:Y:S05]  /*0a70*/  BSYNC.RECONVERGENT B0 ;  /* 0x0000000000007941 */ /* 0x000fea0003800200 */
.L_x_136:
[----:B------:R-:W5:Y:S01]  /*0a80*/  LDCU.64 UR14, c[0x0][0x390] ;  /* 0x00007200ff0e77ac */ /* 0x000f620008000a00 */
[----:B------:R-:W-:Y:S02]  /*0a90*/  USHF.L.U32 UR4, UR6, 0x1e, URZ ;  /* 0x0000001e06047899 */ /* 0x000fe400080006ff */
[----:B------:R-:W-:Y:S02]  /*0aa0*/  USHF.L.U64.HI UR5, UR6, 0x1e, UR7 ;  /* 0x0000001e06057899 */ /* 0x000fe40008010207 */
[----:B-----5:R-:W-:-:S04]  /*0ab0*/  UIADD3 UR4, UP0, UPT, -UR4, UR14, URZ ;  /* 0x0000000e04047290 */ /* 0x020fc8000ff1e1ff */
[----:B------:R-:W-:Y:S02]  /*0ac0*/  UIADD3.X UR5, UPT, UPT, ~UR5, UR15, URZ, UP0, !UPT ;  /* 0x0000000f05057290 */ /* 0x000fe400087fe5ff */
[----:B------:R-:W-:-:S04]  /*0ad0*/  UISETP.LT.U32.AND UP0, UPT, UR4, 0x40000000, UPT ;  /* 0x400000000400788c */ /* 0x000fc8000bf01070 */
[----:B------:R-:W-:-:S04]  /*0ae0*/  UISETP.LT.U32.AND.EX UP0, UPT, UR5, URZ, UPT, UP0 ;  /* 0x000000ff0500728c */ /* 0x000fc8000bf01100 */
[----:B------:R-:W-:Y:S02]  /*0af0*/  USEL UR13, UR4, 0x40000000, UP0 ;  /* 0x40000000040d7887 */ /* 0x000fe40008000000 */
[----:B------:R-:W-:Y:S02]  /*0b00*/  USEL UR14, UR5, URZ, UP0 ;  /* 0x000000ff050e7287 */ /* 0x000fe40008000000 */
[----:B------:R-:W-:-:S04]  /*0b10*/  UISETP.GT.U32.AND UP0, UPT, UR13, UR8, UPT ;  /* 0x000000080d00728c */ /* 0x000fc8000bf04070 */
[----:B------:R-:W-:Y:S01]  /*0b20*/  UISETP.GT.U32.AND.EX UP0, UPT, UR14, URZ, UPT, UP0 ;  /* 0x000000ff0e00728c */ /* 0x000fe2000bf04100 */
[----:B------:R-:W-:Y:S08]  /*0b30*/  BAR.SYNC.DEFER_BLOCKING 0x0 ;  /* 0x0000000000007b1d */ /* 0x000ff00000010000 */
[----:B------:R-:W-:Y:S06]  /*0b40*/  BAR.SYNC.DEFER_BLOCKING 0x0 ;  /* 0x0000000000007b1d */ /* 0x000fec0000010000 */
[----:B------:R-:W-:Y:S05]  /*0b50*/  BRA.U !UP0, `(.L_x_145) ;  /* 0x0000000d082c7547 */ /* 0x000fea000b800000 */
[----:B------:R-:W-:Y:S01]  /*0b60*/  UMOV UR10, UR8 ;  /* 0x00000008000a7c82 */ /* 0x000fe20008000000 */
[----:B------:R-:W-:-:S05]  /*0b70*/  UMOV UR5, URZ ;  /* 0x000000ff00057c82 */ /* 0x000fca0008000000 */
.L_x_150:
[----:B-----5:R-:W5:Y:S01]  /*0b80*/  LDCU.64 UR18, c[0x0][0x390] ;  /* 0x00007200ff1277ac */ /* 0x020f620008000a00 */
[----:B------:R-:W-:Y:S02]  /*0b90*/  USHF.L.U32 UR15, UR6, 0x1e, URZ ;  /* 0x0000001e060f7899 */ /* 0x000fe400080006ff */
[----:B------:R-:W-:Y:S02]  /*0ba0*/  USHF.L.U64.HI UR16, UR6, 0x1e, UR7 ;  /* 0x0000001e06107899 */ /* 0x000fe40008010207 */
[----:B------:R-:W-:-:S04]  /*0bb0*/  UIADD3 UR15, UP0, UPT, UR10, UR15, URZ ;  /* 0x0000000f0a0f7290 */ /* 0x000fc8000ff1e0ff */
[----:B------:R-:W-:Y:S02]  /*0bc0*/  UIADD3.X UR16, UPT, UPT, UR5, UR16, URZ, UP0, !UPT ;  /* 0x0000001005107290 */ /* 0x000fe400087fe4ff */
[----:B------:R-:W-:Y:S02]  /*0bd0*/  ULEA UR10, UP0, UR28, UR10, 0xb ;  /* 0x0000000a1c0a7291 */ /* 0x000fe4000f8058ff */
[----:B-----5:R-:W-:Y:S02]  /*0be0*/  UIADD3 UR17, UP1, UPT, -UR15, UR18, URZ ;  /* 0x000000120f117290 */ /* 0x020fe4000ff3e1ff */
[----:B------:R-:W-:Y:S02]  /*0bf0*/  UIADD3.X UR5, UPT, UPT, URZ, UR5, URZ, UP0, !UPT ;  /* 0x00000005ff057290 */ /* 0x000fe400087fe4ff */
[----:B------:R-:W-:Y:S02]  /*0c00*/  UIADD3.X UR4, UPT, UPT, ~UR16, UR19, URZ, UP1, !UPT ;  /* 0x0000001310047290 */ /* 0x000fe40008ffe5ff */
[----:B------:R-:W-:-:S02]  /*0c10*/  UISETP.GE.U32.AND UP1, UPT, UR17, 0x800, UPT ;  /* 0x000008001100788c */ /* 0x000fc4000bf26070 */
[----:B------:R-:W-:Y:S02]  /*0c20*/  UISETP.GE.U32.AND UP0, UPT, UR10, UR13, UPT ;  /* 0x0000000d0a00728c */ /* 0x000fe4000bf06070 */
[----:B------:R-:W-:Y:S02]  /*0c30*/  UISETP.GE.U32.AND.EX UP1, UPT, UR4, URZ, UPT, UP1 ;  /* 0x000000ff0400728c */ /* 0x000fe4000bf26110 */
[----:B------:R-:W-:-:S07]  /*0c40*/  UISETP.GE.U32.AND.EX UP0, UPT, UR5, UR14, UPT, UP0 ;  /* 0x0000000e0500728c */ /* 0x000fce000bf06100 */
[----:B0-----:R-:W-:Y:S05]  /*0c50*/  BRA.U !UP1, `(.L_x_146) ;  /* 0x0000000109587547 */ /* 0x001fea000b800000 */
[----:B------:R-:W4:Y:S01]  /*0c60*/  LDCU.64 UR18, c[0x0][0x388] ;  /* 0x00007100ff1277ac */ /* 0x000f220008000a00 */
[----:B0-23--:R-:W-:-:S05]  /*0c70*/  IADD3 R3, P0, PT, R4, UR15, RZ ;  /* 0x0000000f04037c10 */ /* 0x00dfca000ff1e0ff */
[----:B------:R-:W-:Y:S01]  /*0c80*/  IMAD.X R6, RZ, RZ, UR16, P0 ;  /* 0x00000010ff067e24 */ /* 0x000fe200080e06ff */
[----:B----4-:R-:W-:-:S04]  /*0c90*/  LEA R2, P0, R3, UR18, 0x2 ;  /* 0x0000001203027c11 */ /* 0x010fc8000f8010ff */
        /* <DEDUP_REMOVED lines=18> */
.L_x_146:
[----:B------:R-:W4:Y:S01]  /*0dc0*/  LDCU.64 UR18, c[0x0][0x388] ;  /* 0x00007100ff1277ac */ /* 0x000f220008000a00 */
[C---:B012---:R-:W-:Y:S01]  /*0dd0*/  VIADD R5, R4.reuse, 0x100 ;  /* 0x0000010004057836 */ /* 0x047fe20000000000 */
[C---:B---3--:R-:W-:Y:S01]  /*0de0*/  IADD3 R3, P0, PT, R4.reuse, UR15, RZ ;  /* 0x0000000f04037c10 */ /* 0x048fe2000ff1e0ff */
[C---:B----4-:R-:W-:Y:S01]  /*0df0*/  VIADD R2, R4.reuse, 0x80 ;  /* 0x0000008004027836 */ /* 0x050fe20000000000 */
[C---:B------:R-:W-:Y:S01]  /*0e00*/  ISETP.GE.AND P1, PT, R4.reuse, UR17, PT ;  /* 0x0000001104007c0c */ /* 0x040fe2000bf26270 */
[----:B------:R-:W-:Y:S01]  /*0e10*/  VIADD R7, R4, 0x180 ;  /* 0x0000018004077836 */ /* 0x000fe20000000000 */
[----:B------:R-:W-:Y:S01]  /*0e20*/  ISETP.GE.AND P3, PT, R5, UR17, PT ;  /* 0x0000001105007c0c */ /* 0x000fe2000bf66270 */
[----:B------:R-:W-:Y:S01]  /*0e30*/  IMAD.X R6, RZ, RZ, UR16, P0 ;  /* 0x00000010ff067e24 */ /* 0x000fe200080e06ff */
[----:B------:R-:W-:Y:S01]  /*0e40*/  ISETP.GE.AND P2, PT, R2, UR17, PT ;  /* 0x0000001102007c0c */ /* 0x000fe2000bf46270 */
[----:B------:R-:W-:Y:S01]  /*0e50*/  VIADD R5, R4, 0x200 ;  /* 0x0000020004057836 */ /* 0x000fe20000000000 */
[----:B------:R-:W-:Y:S01]  /*0e60*/  ISETP.GE.AND P4, PT, R7, UR17, PT ;  /* 0x0000001107007c0c */ /* 0x000fe2000bf86270 */
[----:B------:R-:W-:-:S03]  /*0e70*/  IMAD.MOV.U32 R12, RZ, RZ, 0x7fffffff ;  /* 0x7fffffffff0c7424 */ /* 0x000fc600078e00ff */
[----:B------:R-:W-:Y:S01]  /*0e80*/  ISETP.GE.AND P5, PT, R5, UR17, PT ;  /* 0x0000001105007c0c */ /* 0x000fe2000bfa6270 */
[----:B------:R-:W-:Y:S01]  /*0e90*/  VIADD R5, R4, 0x300 ;  /* 0x0000030004057836 */ /* 0x000fe20000000000 */
[----:B------:R-:W-:-:S04]  /*0ea0*/  LEA R2, P0, R3, UR18, 0x2 ;  /* 0x0000001203027c11 */ /* 0x000fc8000f8010ff */
[----:B------:R-:W-:Y:S01]  /*0eb0*/  LEA.HI.X R3, R3, UR19, R6, 0x2, P0 ;  /* 0x0000001303037c11 */ /* 0x000fe200080f1406 */
[----:B------:R-:W-:Y:S01]  /*0ec0*/  IMAD.MOV.U32 R11, RZ, RZ, 0x7fffffff ;  /* 0x7fffffffff0b7424 */ /* 0x000fe200078e00ff */
[----:B------:R-:W-:-:S03]  /*0ed0*/  IADD3 R6, PT, PT, R4, 0x280, RZ ;  /* 0x0000028004067810 */ /* 0x000fc60007ffe0ff */
[----:B------:R1:W5:Y:S01]  /*0ee0*/  @!P1 LDG.E R12, desc[UR20][R2.64] ;  /* 0x00000014020c9981 */ /* 0x000362000c1e1900 */
[----:B------:R-:W-:Y:S01]  /*0ef0*/  ISETP.GE.AND P1, PT, R5, UR17, PT ;  /* 0x0000001105007c0c */ /* 0x000fe2000bf26270 */
[----:B------:R-:W-:Y:S01]  /*0f00*/  VIADD R5, R4, 0x380 ;  /* 0x0000038004057836 */ /* 0x000fe20000000000 */
[----:B------:R-:W-:Y:S01]  /*0f10*/  ISETP.GE.AND P0, PT, R6, UR17, PT ;  /* 0x0000001106007c0c */ /* 0x000fe2000bf06270 */
[----:B------:R-:W-:Y:S01]  /*0f20*/  IMAD.MOV.U32 R9, RZ, RZ, 0x7fffffff ;  /* 0x7fffffffff097424 */ /* 0x000fe200078e00ff */
[----:B------:R1:W5:Y:S02]  /*0f30*/  @!P2 LDG.E R11, desc[UR20][R2.64+0x200] ;  /* 0x00020014020ba981 */ /* 0x000364000c1e1900 */
[----:B------:R-:W-:Y:S01]  /*0f40*/  ISETP.GE.AND P2, PT, R5, UR17, PT ;  /* 0x0000001105007c0c */ /* 0x000fe2000bf46270 */
[----:B------:R-:W-:Y:S02]  /*0f50*/  VIADD R5, R4, 0x480 ;  /* 0x0000048004057836 */ /* 0x000fe40000000000 */
[----:B------:R-:W-:Y:S01]  /*0f60*/  IMAD.MOV.U32 R10, RZ, RZ, 0x7fffffff ;  /* 0x7fffffffff0a7424 */ /* 0x000fe200078e00ff */
[----:B------:R1:W5:Y:S01]  /*0f70*/  @!P4 LDG.E R9, desc[UR20][R2.64+0x600] ;  /* 0x000600140209c981 */ /* 0x000362000c1e1900 */
[----:B------:R-:W-:-:S02]  /*0f80*/  MOV R8, 0x7fffffff ;  /* 0x7fffffff00087802 */ /* 0x000fc40000000f00 */
[C---:B------:R-:W-:Y:S02]  /*0f90*/  LOP3.LUT R6, R4.reuse, 0x400, RZ, 0xfc, !PT ;  /* 0x0000040004067812 */ /* 0x040fe400078efcff */
[----:B------:R-:W-:Y:S01]  /*0fa0*/  ISETP.GE.AND P4, PT, R5, UR17, PT ;  /* 0x0000001105007c0c */ /* 0x000fe2000bf86270 */
[----:B------:R-:W-:Y:S01]  /*0fb0*/  VIADD R5, R4, 0x500 ;  /* 0x0000050004057836 */ /* 0x000fe20000000000 */
[----:B------:R1:W5:Y:S01]  /*0fc0*/  @!P3 LDG.E R10, desc[UR20][R2.64+0x400] ;  /* 0x00040014020ab981 */ /* 0x000362000c1e1900 */
[----:B------:R-:W-:Y:S01]  /*0fd0*/  ISETP.GE.AND P3, PT, R6, UR17, PT ;  /* 0x0000001106007c0c */ /* 0x000fe2000bf66270 */
[----:B------:R-:W-:Y:S02]  /*0fe0*/  IMAD.MOV.U32 R6, RZ, RZ, 0x7fffffff ;  /* 0x7fffffffff067424 */ /* 0x000fe400078e00ff */
[----:B------:R1:W5:Y:S01]  /*0ff0*/  @!P5 LDG.E R8, desc[UR20][R2.64+0x800] ;  /* 0x000800140208d981 */ /* 0x000362000c1e1900 */
[----:B------:R-:W-:Y:S01]  /*1000*/  ISETP.GE.AND P5, PT, R5, UR17, PT ;  /* 0x0000001105007c0c */ /* 0x000fe2000bfa6270 */
[----:B------:R-:W-:-:S02]  /*1010*/  VIADD R5, R4, 0x600 ;  /* 0x0000060004057836 */ /* 0x000fc40000000000 */
[----:B------:R-:W-:Y:S01]  /*1020*/  IMAD.MOV.U32 R7, RZ, RZ, 0x7fffffff ;  /* 0x7fffffffff077424 */ /* 0x000fe200078e00ff */
[----:B------:R1:W5:Y:S01]  /*1030*/  @!P1 LDG.E R6, desc[UR20][R2.64+0xc00] ;  /* 0x000c001402069981 */ /* 0x000362000c1e1900 */
[C---:B------:R-:W-:Y:S01]  /*1040*/  VIADD R13, R4.reuse, 0x580 ;  /* 0x00000580040d7836 */ /* 0x040fe20000000000 */
[----:B------:R-:W-:Y:S01]  /*1050*/  ISETP.GE.AND P1, PT, R5, UR17, PT ;  /* 0x0000001105007c0c */ /* 0x000fe2000bf26270 */
[----:B------:R-:W-:Y:S02]  /*1060*/  IMAD.MOV.U32 R5, RZ, RZ, 0x7fffffff ;  /* 0x7fffffffff057424 */ /* 0x000fe400078e00ff */
[----:B------:R-:W-:Y:S01]  /*1070*/  IMAD.MOV.U32 R19, RZ, RZ, 0x7fffffff ;  /* 0x7fffffffff137424 */ /* 0x000fe200078e00ff */
[----:B------:R1:W5:Y:S01]  /*1080*/  @!P0 LDG.E R7, desc[UR20][R2.64+0xa00] ;  /* 0x000a001402078981 */ /* 0x000362000c1e1900 */
[----:B------:R-:W-:Y:S01]  /*1090*/  IMAD.MOV.U32 R18, RZ, RZ, 0x7fffffff ;  /* 0x7fffffffff127424 */ /* 0x000fe200078e00ff */
[----:B------:R-:W-:Y:S01]  /*10a0*/  ISETP.GE.AND P0, PT, R13, UR17, PT ;  /* 0x000000110d007c0c */ /* 0x000fe2000bf06270 */
[C---:B------:R-:W-:Y:S01]  /*10b0*/  VIADD R14, R4.reuse, 0x700 ;  /* 0x00000700040e7836 */ /* 0x040fe20000000000 */
[----:B------:R-:W-:Y:S01]  /*10c0*/  IADD3 R13, PT, PT, R4, 0x680, RZ ;  /* 0x00000680040d7810 */ /* 0x000fe20007ffe0ff */
[----:B------:R1:W5:Y:S03]  /*10d0*/  @!P2 LDG.E R5, desc[UR20][R2.64+0xe00] ;  /* 0x000e00140205a981 */ /* 0x000366000c1e1900 */
[----:B------:R-:W-:Y:S01]  /*10e0*/  ISETP.GE.AND P2, PT, R13, UR17, PT ;  /* 0x000000110d007c0c */ /* 0x000fe2000bf46270 */
[----:B------:R1:W5:Y:S01]  /*10f0*/  @!P3 LDG.E R19, desc[UR20][R2.64+0x1000] ;  /* 0x001000140213b981 */ /* 0x000362000c1e1900 */
[----:B------:R-:W-:-:S03]  /*1100*/  ISETP.GE.AND P3, PT, R14, UR17, PT ;  /* 0x000000110e007c0c */ /* 0x000fc6000bf66270 */
[----:B------:R1:W5:Y:S01]  /*1110*/  @!P4 LDG.E R18, desc[UR20][R2.64+0x1200] ;  /* 0x001200140212c981 */ /* 0x000362000c1e1900 */
[----:B------:R-:W-:Y:S01]  /*1120*/  ISETP.GE.AND P4, PT, R21, UR17, PT ;  /* 0x0000001115007c0c */ /* 0x000fe2000bf86270 */
[----:B------:R-:W-:Y:S01]  /*1130*/  IMAD.MOV.U32 R17, RZ, RZ, 0x7fffffff ;  /* 0x7fffffffff117424 */ /* 0x000fe200078e00ff */
[----:B------:R-:W-:Y:S01]  /*1140*/  MOV R14, 0x7fffffff ;  /* 0x7fffffff000e7802 */ /* 0x000fe20000000f00 */
[----:B------:R-:W-:Y:S02]  /*1150*/  IMAD.MOV.U32 R16, RZ, RZ, 0x7fffffff ;  /* 0x7fffffffff107424 */ /* 0x000fe400078e00ff */
[----:B------:R-:W-:Y:S02]  /*1160*/  IMAD.MOV.U32 R22, RZ, RZ, 0x7fffffff ;  /* 0x7fffffffff167424 */ /* 0x000fe400078e00ff */
        /* <DEDUP_REMOVED lines=8> */
.L_x_147:
[----:B01----:R-:W0:Y:S02]  /*11f0*/  LDC.64 R2, c[0x0][0x398] ;  /* 0x0000e600ff027b82 */ /* 0x003e240000000a00 */
[----:B0-----:R-:W-:-:S13]  /*1200*/  ISETP.GT.AND P0, PT, R3, R2, PT ;  /* 0x000000020300720c */ /* 0x001fda0003f04270 */
[----:B------:R-:W-:Y:S05]  /*1210*/  @!P0 BRA `(.L_x_148) ;  /* 0x0000000400788947 */ /* 0x000fea0003800000 */
[----:B------:R-:W0:Y:S01]  /*1220*/  S2UR UR15, SR_CgaCtaId ;  /* 0x00000000000f79c3 */ /* 0x000e220000008800 */
[----:B-----5:R-:W-:Y:S01]  /*1230*/  LOP3.LUT R15, R15, 0x80000000, RZ, 0x3c, !PT ;  /* 0x800000000f0f7812 */ /* 0x020fe200078e3cff */
[----:B------:R-:W-:Y:S01]  /*1240*/  UMOV UR4, 0x400 ;  /* 0x0000040000047882 */ /* 0x000fe20000000000 */
[----:B------:R-:W-:Y:S01]  /*1250*/  LOP3.LUT R14, R14, 0x80000000, RZ, 0x3c, !PT ;  /* 0x800000000e0e7812 */ /* 0x000fe200078e3cff */
[----:B------:R-:W1:Y:S01]  /*1260*/  LDCU UR16, c[0x0][0x398] ;  /* 0x00007300ff1077ac */ /* 0x000e620008000800 */
[----:B------:R-:W-:Y:S02]  /*1270*/  LOP3.LUT R13, R13, 0x80000000, RZ, 0x3c, !PT ;  /* 0x800000000d0d7812 */ /* 0x000fe400078e3cff */
[----:B------:R-:W-:Y:S02]  /*1280*/  LOP3.LUT R2, R22, 0x80000000, RZ, 0x3c, !PT ;  /* 0x8000000016027812 */ /* 0x000fe400078e3cff */
[----:B------:R-:W-:Y:S02]  /*1290*/  LOP3.LUT R16, R16, 0x80000000, RZ, 0x3c, !PT ;  /* 0x8000000010107812 */ /* 0x000fe400078e3cff */
[----:B------:R-:W-:-:S02]  /*12a0*/  LOP3.LUT R17, R17, 0x80000000, RZ, 0x3c, !PT ;  /* 0x8000000011117812 */ /* 0x000fc400078e3cff */
[----:B------:R-:W-:Y:S02]  /*12b0*/  LOP3.LUT R18, R18, 0x80000000, RZ, 0x3c, !PT ;  /* 0x8000000012127812 */ /* 0x000fe400078e3cff */
[----:B------:R-:W-:Y:S02]  /*12c0*/  LOP3.LUT R19, R19, 0x80000000, RZ, 0x3c, !PT ;  /* 0x8000000013137812 */ /* 0x000fe400078e3cff */
[----:B------:R-:W-:Y:S02]  /*12d0*/  LOP3.LUT R5, R5, 0x80000000, RZ, 0x3c, !PT ;  /* 0x8000000005057812 */ /* 0x000fe400078e3cff */
[----:B------:R-:W-:Y:S02]  /*12e0*/  LOP3.LUT R6, R6, 0x80000000, RZ, 0x3c, !PT ;  /* 0x8000000006067812 */ /* 0x000fe400078e3cff */
[----:B------:R-:W-:Y:S02]  /*12f0*/  LOP3.LUT R7, R7, 0x80000000, RZ, 0x3c, !PT ;  /* 0x8000000007077812 */ /* 0x000fe400078e3cff */
[----:B------:R-:W-:Y:S01]  /*1300*/  LOP3.LUT R8, R8, 0x80000000, RZ, 0x3c, !PT ;  /* 0x8000000008087812 */ /* 0x000fe200078e3cff */
[----:B0-----:R-:W-:Y:S01]  /*1310*/  ULEA UR15, UR15, UR4, 0x18 ;  /* 0x000000040f0f7291 */ /* 0x001fe2000f8ec0ff */
[----:B------:R-:W-:-:S02]  /*1320*/  LOP3.LUT R9, R9, 0x80000000, RZ, 0x3c, !PT ;  /* 0x8000000009097812 */ /* 0x000fc400078e3cff */
[----:B------:R-:W-:Y:S01]  /*1330*/  LOP3.LUT R10, R10, 0x80000000, RZ, 0x3c, !PT ;  /* 0x800000000a0a7812 */ /* 0x000fe200078e3cff */
[----:B------:R-:W-:Y:S01]  /*1340*/  UMOV UR4, URZ ;  /* 0x000000ff00047c82 */ /* 0x000fe20008000000 */
[----:B------:R-:W-:Y:S02]  /*1350*/  LOP3.LUT R11, R11, 0x80000000, RZ, 0x3c, !PT ;  /* 0x800000000b0b7812 */ /* 0x000fe400078e3cff */
[----:B-1----:R-:W-:-:S07]  /*1360*/  LOP3.LUT R12, R12, 0x80000000, RZ, 0x3c, !PT ;  /* 0x800000000c0c7812 */ /* 0x002fce00078e3cff */
.L_x_149:
[----:B------:R-:W-:Y:S01]  /*1370*/  IMAD R22, RZ, RZ, -UR16 ;  /* 0x80000010ff167e24 */ /* 0x000fe2000f8e02ff */
[----:B0-----:R-:W-:Y:S01]  /*1380*/  SHF.R.U32.HI R23, RZ, UR16, R12 ;  /* 0x00000010ff177c19 */ /* 0x001fe2000801160c */
[----:B------:R-:W-:Y:S01]  /*1390*/  IMAD.MOV.U32 R25, RZ, RZ, -0x1 ;  /* 0xffffffffff197424 */ /* 0x000fe200078e00ff */
[----:B------:R-:W-:Y:S01]  /*13a0*/  ULEA UR17, UR4, UR15, 0xa ;  /* 0x0000000f04117291 */ /* 0x000fe2000f8e50ff */
[----:B------:R-:W-:Y:S01]  /*13b0*/  SHF.R.U32.HI R27, RZ, UR16, R10 ;  /* 0x00000010ff1b7c19 */ /* 0x000fe2000801160a */
[----:B------:R-:W-:Y:S01]  /*13c0*/  UIADD3 UR4, UPT, UPT, UR4, 0x1, URZ ;  /* 0x0000000104047890 */ /* 0x000fe2000fffe0ff */
[----:B------:R-:W-:Y:S02]  /*13d0*/  VIADDMNMX R22, R22, R3, 0x8, PT ;  /* 0x0000000816167446 */ /* 0x000fe40003800103 */
[----:B------:R-:W-:Y:S02]  /*13e0*/  SHF.R.U32.HI R29, RZ, UR16, R9 ;  /* 0x00000010ff1d7c19 */ /* 0x000fe40008011609 */
[----:B------:R-:W-:-:S02]  /*13f0*/  SHF.L.U32 R22, R25, R22, RZ ;  /* 0x0000001619167219 */ /* 0x000fc400000006ff */
[----:B------:R-:W-:Y:S02]  /*1400*/  SHF.R.U32.HI R25, RZ, UR16, R11 ;  /* 0x00000010ff197c19 */ /* 0x000fe4000801160b */
[-C--:B------:R-:W-:Y:S02]  /*1410*/  LOP3.LUT R23, R23, R22.reuse, RZ, 0x30, !PT ;  /* 0x0000001617177212 */ /* 0x080fe400078e30ff */
[-C--:B------:R-:W-:Y:S02]  /*1420*/  LOP3.LUT R25, R25, R22.reuse, RZ, 0x30, !PT ;  /* 0x0000001619197212 */ /* 0x080fe400078e30ff */
[----:B------:R-:W-:Y:S02]  /*1430*/  LOP3.LUT R27, R27, R22, RZ, 0x30, !PT ;  /* 0x000000161b1b7212 */ /* 0x000fe400078e30ff */
[----:B------:R-:W-:Y:S02]  /*1440*/  LEA R23, R23, UR17, 0x2 ;  /* 0x0000001117177c11 */ /* 0x000fe4000f8e10ff */
[----:B------:R-:W-:-:S02]  /*1450*/  LEA R25, R25, UR17, 0x2 ;  /* 0x0000001119197c11 */ /* 0x000fc4000f8e10ff */
[----:B------:R-:W-:Y:S01]  /*1460*/  LEA R27, R27, UR17, 0x2 ;  /* 0x000000111b1b7c11 */ /* 0x000fe2000f8e10ff */
[----:B------:R0:W-:Y:S01]  /*1470*/  ATOMS.POPC.INC.32 RZ, [R23+URZ] ;  /* 0x0000000017ff7f8c */ /* 0x0001e2000d8000ff */
[----:B------:R-:W-:Y:S02]  /*1480*/  SHF.R.U32.HI R24, RZ, UR16, R8 ;  /* 0x00000010ff187c19 */ /* 0x000fe40008011608 */
[----:B------:R-:W-:Y:S01]  /*1490*/  SHF.R.U32.HI R26, RZ, UR16, R7 ;  /* 0x00000010ff1a7c19 */ /* 0x000fe20008011607 */
[----:B------:R1:W-:Y:S01]  /*14a0*/  ATOMS.POPC.INC.32 RZ, [R25+URZ] ;  /* 0x0000000019ff7f8c */ /* 0x0003e2000d8000ff */
[-C--:B------:R-:W-:Y:S02]  /*14b0*/  LOP3.LUT R29, R29, R22.reuse, RZ, 0x30, !PT ;  /* 0x000000161d1d7212 */ /* 0x080fe400078e30ff */
[----:B------:R-:W-:Y:S01]  /*14c0*/  LOP3.LUT R24, R24, R22, RZ, 0x30, !PT ;  /* 0x0000001618187212 */ /* 0x000fe200078e30ff */
[----:B------:R2:W-:Y:S01]  /*14d0*/  ATOMS.POPC.INC.32 RZ, [R27+URZ] ;  /* 0x000000001bff7f8c */ /* 0x0005e2000d8000ff */
[----:B0-----:R-:W-:-:S02]  /*14e0*/  SHF.R.U32.HI R23, RZ, UR16, R6 ;  /* 0x00000010ff177c19 */ /* 0x001fc40008011606 */
[-C--:B------:R-:W-:Y:S02]  /*14f0*/  LOP3.LUT R26, R26, R22.reuse, RZ, 0x30, !PT ;  /* 0x000000161a1a7212 */ /* 0x080fe400078e30ff */
[----:B-1----:R-:W-:Y:S02]  /*1500*/  SHF.R.U32.HI R25, RZ, UR16, R5 ;  /* 0x00000010ff197c19 */ /* 0x002fe40008011605 */
[-C--:B------:R-:W-:Y:S02]  /*1510*/  LOP3.LUT R23, R23, R22.reuse, RZ, 0x30, !PT ;  /* 0x0000001617177212 */ /* 0x080fe400078e30ff */
[----:B--2---:R-:W-:Y:S02]  /*1520*/  SHF.R.U32.HI R27, RZ, UR16, R19 ;  /* 0x00000010ff1b7c19 */ /* 0x004fe40008011613 */
[----:B------:R-:W-:Y:S02]  /*1530*/  LEA R29, R29, UR17, 0x2 ;  /* 0x000000111d1d7c11 */ /* 0x000fe4000f8e10ff */
[----:B------:R-:W-:-:S02]  /*1540*/  LOP3.LUT R25, R25, R22, RZ, 0x30, !PT ;  /* 0x0000001619197212 */ /* 0x000fc400078e30ff */
[----:B------:R-:W-:Y:S01]  /*1550*/  LEA R24, R24, UR17, 0x2 ;  /* 0x0000001118187c11 */ /* 0x000fe2000f8e10ff */
[----:B------:R0:W-:Y:S01]  /*1560*/  ATOMS.POPC.INC.32 RZ, [R29+URZ] ;  /* 0x000000001dff7f8c */ /* 0x0001e2000d8000ff */
[----:B------:R-:W-:Y:S02]  /*1570*/  LOP3.LUT R27, R27, R22, RZ, 0x30, !PT ;  /* 0x000000161b1b7212 */ /* 0x000fe400078e30ff */
[----:B------:R-:W-:Y:S01]  /*1580*/  LEA R26, R26, UR17, 0x2 ;  /* 0x000000111a1a7c11 */ /* 0x000fe2000f8e10ff */
[----:B------:R1:W-:Y:S01]  /*1590*/  ATOMS.POPC.INC.32 RZ, [R24+URZ] ;  /* 0x0000000018ff7f8c */ /* 0x0003e2000d8000ff */
[----:B------:R-:W-:Y:S02]  /*15a0*/  LEA R23, R23, UR17, 0x2 ;  /* 0x0000001117177c11 */ /* 0x000fe4000f8e10ff */
[----:B------:R-:W-:Y:S01]  /*15b0*/  LEA R25, R25, UR17, 0x2 ;  /* 0x0000001119197c11 */ /* 0x000fe2000f8e10ff */
[----:B------:R2:W-:Y:S01]  /*15c0*/  ATOMS.POPC.INC.32 RZ, [R26+URZ] ;  /* 0x000000001aff7f8c */ /* 0x0005e2000d8000ff */
[----:B------:R-:W-:-:S02]  /*15d0*/  LEA R27, R27, UR17, 0x2 ;  /* 0x000000111b1b7c11 */ /* 0x000fc4000f8e10ff */
[----:B0-----:R-:W-:Y:S01]  /*15e0*/  SHF.R.U32.HI R29, RZ, UR16, R18 ;  /* 0x00000010ff1d7c19 */ /* 0x001fe20008011612 */
[----:B------:R0:W-:Y:S01]  /*15f0*/  ATOMS.POPC.INC.32 RZ, [R23+URZ] ;  /* 0x0000000017ff7f8c */ /* 0x0001e2000d8000ff */
[----:B-1----:R-:W-:Y:S02]  /*1600*/  SHF.R.U32.HI R24, RZ, UR16, R17 ;  /* 0x00000010ff187c19 */ /* 0x002fe40008011611 */
[----:B------:R-:W-:Y:S01]  /*1610*/  SHF.R.U32.HI R28, RZ, UR16, R15 ;  /* 0x00000010ff1c7c19 */ /* 0x000fe2000801160f */
[----:B------:R1:W-:Y:S01]  /*1620*/  ATOMS.POPC.INC.32 RZ, [R25+URZ] ;  /* 0x0000000019ff7f8c */ /* 0x0003e2000d8000ff */
[----:B--2---:R-:W-:Y:S02]  /*1630*/  SHF.R.U32.HI R26, RZ, UR16, R16 ;  /* 0x00000010ff1a7c19 */ /* 0x004fe40008011610 */
[----:B------:R-:W-:Y:S01]  /*1640*/  LOP3.LUT R29, R29, R22, RZ, 0x30, !PT ;  /* 0x000000161d1d7212 */ /* 0x000fe200078e30ff */
[----:B------:R2:W-:Y:S01]  /*1650*/  ATOMS.POPC.INC.32 RZ, [R27+URZ] ;  /* 0x000000001bff7f8c */ /* 0x0005e2000d8000ff */
[----:B0-----:R-:W-:-:S02]  /*1660*/  SHF.R.U32.HI R23, RZ, UR16, R2 ;  /* 0x00000010ff177c19 */ /* 0x001fc40008011602 */
[-C--:B------:R-:W-:Y:S02]  /*1670*/  LOP3.LUT R24, R24, R22.reuse, RZ, 0x30, !PT ;  /* 0x0000001618187212 */ /* 0x080fe400078e30ff */
[----:B-1----:R-:W-:Y:S02]  /*1680*/  SHF.R.U32.HI R25, RZ, UR16, R13 ;  /* 0x00000010ff197c19 */ /* 0x002fe4000801160d */
[-C--:B------:R-:W-:Y:S02]  /*1690*/  LOP3.LUT R26, R26, R22.reuse, RZ, 0x30, !PT ;  /* 0x000000161a1a7212 */ /* 0x080fe400078e30ff */
[----:B--2---:R-:W-:Y:S01]  /*16a0*/  SHF.R.U32.HI R27, RZ, UR16, R14 ;  /* 0x00000010ff1b7c19 */ /* 0x004fe2000801160e */
[----:B------:R-:W-:Y:S01]  /*16b0*/  UIADD3 UR16, UPT, UPT, UR16, 0x8, URZ ;  /* 0x0000000810107890 */ /* 0x000fe2000fffe0ff */
[----:B------:R-:W-:Y:S02]  /*16c0*/  LOP3.LUT R23, R23, R22, RZ, 0x30, !PT ;  /* 0x0000001617177212 */ /* 0x000fe400078e30ff */
[----:B------:R-:W-:-:S02]  /*16d0*/  LEA R29, R29, UR17, 0x2 ;  /* 0x000000111d1d7c11 */ /* 0x000fc4000f8e10ff */
[-C--:B------:R-:W-:Y:S02]  /*16e0*/  LOP3.LUT R25, R25, R22.reuse, RZ, 0x30, !PT ;  /* 0x0000001619197212 */ /* 0x080fe400078e30ff */
[----:B------:R-:W-:Y:S01]  /*16f0*/  ISETP.LE.AND P0, PT, R3, UR16, PT ;  /* 0x0000001003007c0c */ /* 0x000fe2000bf03270 */
[----:B------:R0:W-:Y:S01]  /*1700*/  ATOMS.POPC.INC.32 RZ, [R29+URZ] ;  /* 0x000000001dff7f8c */ /* 0x0001e2000d8000ff */
[----:B------:R-:W-:Y:S02]  /*1710*/  LEA R24, R24, UR17, 0x2 ;  /* 0x0000001118187c11 */ /* 0x000fe4000f8e10ff */
[-C--:B------:R-:W-:Y:S02]  /*1720*/  LOP3.LUT R27, R27, R22.reuse, RZ, 0x30, !PT ;  /* 0x000000161b1b7212 */ /* 0x080fe400078e30ff */
[----:B------:R-:W-:Y:S01]  /*1730*/  LEA R26, R26, UR17, 0x2 ;  /* 0x000000111a1a7c11 */ /* 0x000fe2000f8e10ff */
[----:B------:R0:W-:Y:S01]  /*1740*/  ATOMS.POPC.INC.32 RZ, [R24+URZ] ;  /* 0x0000000018ff7f8c */ /* 0x0001e2000d8000ff */
[----:B------:R-:W-:-:S02]  /*1750*/  LOP3.LUT R28, R28, R22, RZ, 0x30, !PT ;  /* 0x000000161c1c7212 */ /* 0x000fc400078e30ff */
[----:B------:R-:W-:Y:S01]  /*1760*/  LEA R23, R23, UR17, 0x2 ;  /* 0x0000001117177c11 */ /* 0x000fe2000f8e10ff */
[----:B------:R0:W-:Y:S01]  /*1770*/  ATOMS.POPC.INC.32 RZ, [R26+URZ] ;  /* 0x000000001aff7f8c */ /* 0x0001e2000d8000ff */
[----:B------:R-:W-:Y:S02]  /*1780*/  LEA R25, R25, UR17, 0x2 ;  /* 0x0000001119197c11 */ /* 0x000fe4000f8e10ff */
[----:B------:R-:W-:Y:S01]  /*1790*/  LEA R27, R27, UR17, 0x2 ;  /* 0x000000111b1b7c11 */ /* 0x000fe2000f8e10ff */
[----:B------:R0:W-:Y:S01]  /*17a0*/  ATOMS.POPC.INC.32 RZ, [R23+URZ] ;  /* 0x0000000017ff7f8c */ /* 0x0001e2000d8000ff */
[----:B------:R-:W-:-:S03]  /*17b0*/  LEA R28, R28, UR17, 0x2 ;  /* 0x000000111c1c7c11 */ /* 0x000fc6000f8e10ff */
[----:B------:R0:W-:Y:S04]  /*17c0*/  ATOMS.POPC.INC.32 RZ, [R25+URZ] ;  /* 0x0000000019ff7f8c */ /* 0x0001e8000d8000ff */
[----:B------:R0:W-:Y:S04]  /*17d0*/  ATOMS.POPC.INC.32 RZ, [R27+URZ] ;  /* 0x000000001bff7f8c */ /* 0x0001e8000d8000ff */
[----:B------:R0:W-:Y:S01]  /*17e0*/  ATOMS.POPC.INC.32 RZ, [R28+URZ] ;  /* 0x000000001cff7f8c */ /* 0x0001e2000d8000ff */
[----:B------:R-:W-:Y:S05]  /*17f0*/  @!P0 BRA `(.L_x_149) ;  /* 0xfffffff800dc8947 */ /* 0x000fea000383ffff */
.L_x_148:
[----:B------:R-:W-:Y:S05]  /*1800*/  BRA.U !UP0, `(.L_x_150) ;  /* 0xfffffff108dc7547 */ /* 0x000fea000b83ffff */
.L_x_145:
[----:B------:R-:W-:Y:S01]  /*1810*/  BAR.SYNC.DEFER_BLOCKING 0x0 ;  /* 0x0000000000007b1d */ /* 0x000fe20000010000 */
[----:B------:R-:W-:-:S05]  /*1820*/  ISETP.NE.AND P0, PT, R20, RZ, PT ;  /* 0x000000ff1400720c */ /* 0x000fca0003f05270 */
[----:B------:R-:W-:Y:S08]  /*1830*/  BSSY.RECONVERGENT B0, `(.L_x_151) ;  /* 0x0000164000007945 */ /* 0x000ff00003800200 */
[----:B------:R-:W-:Y:S05]  /*1840*/  @P0 BRA `(.L_x_152) ;  /* 0x0000001400880947 */ /* 0x000fea0003800000 */
[----:B------:R-:W-:Y:S01]  /*1850*/  UISETP.GE.U32.AND UP0, UPT, UR22, 0x7, UPT ;  /* 0x000000071600788c */ /* 0x000fe2000bf06070 */
[----:B0-23--:R-:W-:-:S08]  /*1860*/  IMAD.MOV.U32 R3, RZ, RZ, RZ ;  /* 0x000000ffff037224 */ /* 0x00dfd000078e00ff */
[----:B------:R-:W-:Y:S05]  /*1870*/  BRA.U !UP0, `(.L_x_153) ;  /* 0x00000005085c7547 */ /* 0x000fea000b800000 */
[----:B----4-:R-:W0:Y:S01]  /*1880*/  LDC.64 R2, c[0x0][0x380] ;  /* 0x0000e000ff027b82 */ /* 0x010e220000000a00 */
[----:B-1---5:R-:W-:-:S07]  /*1890*/  IMAD.MOV.U32 R5, RZ, RZ, RZ ;  /* 0x000000ffff057224 */ /* 0x022fce00078e00ff */
.L_x_170:
[----:B----4-:R-:W-:Y:S01]  /*18a0*/  IMAD R7, R5, 0x400, R0 ;  /* 0x0000040005077824 */ /* 0x010fe200078e0200 */
[----:B------:R-:W-:Y:S04]  /*18b0*/  BSSY.RECONVERGENT B1, `(.L_x_154) ;  /* 0x000000f000017945 */ /* 0x000fe80003800200 */
[----:B01----:R-:W1:Y:S04]  /*18c0*/  LDS R18, [R7] ;  /* 0x0000000007127984 */ /* 0x003e680000000800 */
[----:B--23--:R2:W3:Y:S04]  /*18d0*/  LDS R9, [R7+0x400] ;  /* 0x0004000007097984 */ /* 0x00c4e80000000800 */
[----:B------:R2:W4:Y:S04]  /*18e0*/  LDS R22, [R7+0x800] ;  /* 0x0008000007167984 */ /* 0x0005280000000800 */
[----:B------:R2:W0:Y:S04]  /*18f0*/  LDS R14, [R7+0xc00] ;  /* 0x000c0000070e7984 */ /* 0x0004280000000800 */
[----:B------:R2:W0:Y:S04]  /*1900*/  LDS R12, [R7+0x1000] ;  /* 0x00100000070c7984 */ /* 0x0004280000000800 */
[----:B------:R2:W0:Y:S04]  /*1910*/  LDS R6, [R7+0x1400] ;  /* 0x0014000007067984 */ /* 0x0004280000000800 */
[----:B------:R2:W0:Y:S04]  /*1920*/  LDS R8, [R7+0x1800] ;  /* 0x0018000007087984 */ /* 0x0004280000000800 */
[----:B------:R2:W0:Y:S01]  /*1930*/  LDS R10, [R7+0x1c00] ;  /* 0x001c0000070a7984 */ /* 0x0004220000000800 */
[----:B-1----:R-:W-:-:S13]  /*1940*/  ISETP.NE.AND P0, PT, R18, RZ, PT ;  /* 0x000000ff1200720c */ /* 0x002fda0003f05270 */
[----:B--234-:R-:W-:Y:S05]  /*1950*/  @!P0 BRA `(.L_x_155) ;  /* 0x0000000000108947 */ /* 0x01cfea0003800000 */
[----:B------:R-:W-:Y:S01]  /*1960*/  LEA R17, R5, R4, 0x8 ;  /* 0x0000000405117211 */ /* 0x000fe200078e40ff */
[----:B------:R-:W-:-:S04]  /*1970*/  IMAD.MOV.U32 R19, RZ, RZ, RZ ;  /* 0x000000ffff137224 */ /* 0x000fc800078e00ff */
[----:B0-----:R-:W-:-:S05]  /*1980*/  IMAD.WIDE.U32 R16, R17, 0x8, R2 ;  /* 0x0000000811107825 */ /* 0x001fca00078e0002 */
[----:B------:R1:W-:Y:S02]  /*1990*/  REDG.E.ADD.64.STRONG.GPU desc[UR20][R16.64], R18 ;  /* 0x000000121000798e */ /* 0x0003e4000c12e514 */
.L_x_155:
[----:B------:R-:W-:Y:S05]  /*19a0*/  BSYNC.RECONVERGENT B1 ;  /* 0x0000000000017941 */ /* 0x000fea0003800200 */
.L_x_154:
[----:B------:R-:W-:Y:S01]  /*19b0*/  ISETP.NE.AND P6, PT, R9, RZ, PT ;  /* 0x000000ff0900720c */ /* 0x000fe20003fc5270 */
[----:B------:R-:W-:Y:S01]  /*19c0*/  BSSY.RECONVERGENT B1, `(.L_x_156) ;  /* 0x000000e000017945 */ /* 0x000fe20003800200 */
[----:B------:R-:W-:Y:S02]  /*19d0*/  ISETP.NE.AND P0, PT, R22, RZ, PT ;  /* 0x000000ff1600720c */ /* 0x000fe40003f05270 */
[----:B0-----:R-:W-:Y:S02]  /*19e0*/  ISETP.NE.AND P1, PT, R14, RZ, PT ;  /* 0x000000ff0e00720c */ /* 0x001fe40003f25270 */
[----:B------:R-:W-:Y:S02]  /*19f0*/  ISETP.NE.AND P2, PT, R12, RZ, PT ;  /* 0x000000ff0c00720c */ /* 0x000fe40003f45270 */
[----:B------:R-:W-:Y:S02]  /*1a00*/  ISETP.NE.AND P3, PT, R6, RZ, PT ;  /* 0x000000ff0600720c */ /* 0x000fe40003f65270 */
[----:B------:R-:W-:-:S02]  /*1a10*/  ISETP.NE.AND P4, PT, R8, RZ, PT ;  /* 0x000000ff0800720c */ /* 0x000fc40003f85270 */
[----:B------:R-:W-:Y:S01]  /*1a20*/  ISETP.NE.AND P5, PT, R10, RZ, PT ;  /* 0x000000ff0a00720c */ /* 0x000fe20003fa5270 */
[----:B------:R-:W-:-:S12]  /*1a30*/  @!P6 BRA `(.L_x_157) ;  /* 0x000000000018e947 */ /* 0x000fd80003800000 */
[----:B-1----:R-:W-:Y:S02]  /*1a40*/  IMAD R17, R5, 0x100, R4 ;  /* 0x0000010005117824 */ /* 0x002fe400078e0204 */
[----:B------:R-:W-:Y:S02]  /*1a50*/  IMAD.MOV.U32 R18, RZ, RZ, R9 ;  /* 0x000000ffff127224 */ /* 0x000fe400078e0009 */
[----:B------:R-:W-:Y:S02]  /*1a60*/  VIADD R17, R17, 0x100 ;  /* 0x0000010011117836 */ /* 0x000fe40000000000 */
[----:B------:R-:W-:Y:S02]  /*1a70*/  IMAD.MOV.U32 R19, RZ, RZ, RZ ;  /* 0x000000ffff137224 */ /* 0x000fe400078e00ff */
[----:B------:R-:W-:-:S05]  /*1a80*/  IMAD.WIDE.U32 R16, R17, 0x8, R2 ;  /* 0x0000000811107825 */ /* 0x000fca00078e0002 */
[----:B------:R0:W-:Y:S02]  /*1a90*/  REDG.E.ADD.64.STRONG.GPU desc[UR20][R16.64], R18 ;  /* 0x000000121000798e */ /* 0x0001e4000c12e514 */
.L_x_157:
[----:B------:R-:W-:Y:S05]  /*1aa0*/  BSYNC.RECONVERGENT B1 ;  /* 0x0000000000017941 */ /* 0x000fea0003800200 */
.L_x_156:
[----:B------:R-:W-:Y:S04]  /*1ab0*/  BSSY.RECONVERGENT B1, `(.L_x_158) ;  /* 0x0000007000017945 */ /* 0x000fe80003800200 */
[----:B------:R-:W-:Y:S05]  /*1ac0*/  @!P0 BRA `(.L_x_159) ;  /* 0x0000000000148947 */ /* 0x000fea0003800000 */
[----:B01----:R-:W-:Y:S02]  /*1ad0*/  IMAD R17, R5, 0x100, R4 ;  /* 0x0000010005117824 */ /* 0x003fe400078e0204 */
[----:B------:R-:W-:-:S03]  /*1ae0*/  IMAD.MOV.U32 R23, RZ, RZ, RZ ;  /* 0x000000ffff177224 */ /* 0x000fc600078e00ff */
[----:B------:R-:W-:-:S05]  /*1af0*/  IADD3 R17, PT, PT, R17, 0x200, RZ ;  /* 0x0000020011117810 */ /* 0x000fca0007ffe0ff */
[----:B------:R-:W-:-:S05]  /*1b00*/  IMAD.WIDE.U32 R16, R17, 0x8, R2 ;  /* 0x0000000811107825 */ /* 0x000fca00078e0002 */
[----:B------:R2:W-:Y:S02]  /*1b10*/  REDG.E.ADD.64.STRONG.GPU desc[UR20][R16.64], R22 ;  /* 0x000000161000798e */ /* 0x0005e4000c12e514 */
.L_x_159:
[----:B------:R-:W-:Y:S05]  /*1b20*/  BSYNC.RECONVERGENT B1 ;  /* 0x0000000000017941 */ /* 0x000fea0003800200 */
.L_x_158:
[----:B------:R-:W-:Y:S04]  /*1b30*/  BSSY.RECONVERGENT B1, `(.L_x_160) ;  /* 0x0000007000017945 */ /* 0x000fe80003800200 */
[----:B------:R-:W-:Y:S05]  /*1b40*/  @!P1 BRA `(.L_x_161) ;  /* 0x0000000000149947 */ /* 0x000fea0003800000 */
[----:B012---:R-:W-:Y:S02]  /*1b50*/  IMAD R17, R5, 0x100, R4 ;  /* 0x0000010005117824 */ /* 0x007fe400078e0204 */
[----:B------:R-:W-:Y:S02]  /*1b60*/  IMAD.MOV.U32 R15, RZ, RZ, RZ ;  /* 0x000000ffff0f7224 */ /* 0x000fe400078e00ff */
[----:B------:R-:W-:-:S04]  /*1b70*/  VIADD R17, R17, 0x300 ;  /* 0x0000030011117836 */ /* 0x000fc80000000000 */
[----:B------:R-:W-:-:S05]  /*1b80*/  IMAD.WIDE.U32 R16, R17, 0x8, R2 ;  /* 0x0000000811107825 */ /* 0x000fca00078e0002 */
[----:B------:R3:W-:Y:S02]  /*1b90*/  REDG.E.ADD.64.STRONG.GPU desc[UR20][R16.64], R14 ;  /* 0x0000000e1000798e */ /* 0x0007e4000c12e514 */
.L_x_161:
[----:B------:R-:W-:Y:S05]  /*1ba0*/  BSYNC.RECONVERGENT B1 ;  /* 0x0000000000017941 */ /* 0x000fea0003800200 */
.L_x_160:
[----:B------:R-:W-:Y:S04]  /*1bb0*/  BSSY.RECONVERGENT B1, `(.L_x_162) ;  /* 0x0000007000017945 */ /* 0x000fe80003800200 */
[----:B------:R-:W-:Y:S05]  /*1bc0*/  @!P2 BRA `(.L_x_163) ;  /* 0x000000000014a947 */ /* 0x000fea0003800000 */
[----:B---3--:R-:W-:Y:S02]  /*1bd0*/  IMAD R15, R5, 0x100, R4 ;  /* 0x00000100050f7824 */ /* 0x008fe400078e0204 */
[----:B------:R-:W-:Y:S02]  /*1be0*/  HFMA2 R13, -RZ, RZ, 0, 0 ;  /* 0x00000000ff0d7431 */ /* 0x000fe400000001ff */
[----:B------:R-:W-:-:S04]  /*1bf0*/  VIADD R15, R15, 0x400 ;  /* 0x000004000f0f7836 */ /* 0x000fc80000000000 */
[----:B------:R-:W-:-:S05]  /*1c00*/  IMAD.WIDE.U32 R14, R15, 0x8, R2 ;  /* 0x000000080f0e7825 */ /* 0x000fca00078e0002 */
[----:B------:R4:W-:Y:S02]  /*1c10*/  REDG.E.ADD.64.STRONG.GPU desc[UR20][R14.64], R12 ;  /* 0x0000000c0e00798e */ /* 0x0009e4000c12e514 */
.L_x_163:
[----:B------:R-:W-:Y:S05]  /*1c20*/  BSYNC.RECONVERGENT B1 ;  /* 0x0000000000017941 */ /* 0x000fea0003800200 */
.L_x_162:
[----:B------:R-:W-:Y:S04]  /*1c30*/  BSSY.RECONVERGENT B1, `(.L_x_164) ;  /* 0x0000007000017945 */ /* 0x000fe80003800200 */
[----:B------:R-:W-:Y:S05]  /*1c40*/  @!P3 BRA `(.L_x_165) ;  /* 0x000000000014b947 */ /* 0x000fea0003800000 */
[----:B----4-:R-:W-:Y:S02]  /*1c50*/  IMAD R13, R5, 0x100, R4 ;  /* 0x00000100050d7824 */ /* 0x010fe400078e0204 */
[----:B------:R-:W-:Y:S02]  /*1c60*/  IMAD.MOV.U32 R7, RZ, RZ, RZ ;  /* 0x000000ffff077224 */ /* 0x000fe400078e00ff */
[----:B------:R-:W-:-:S04]  /*1c70*/  VIADD R13, R13, 0x500 ;  /* 0x000005000d0d7836 */ /* 0x000fc80000000000 */
[----:B------:R-:W-:-:S05]  /*1c80*/  IMAD.WIDE.U32 R12, R13, 0x8, R2 ;  /* 0x000000080d0c7825 */ /* 0x000fca00078e0002 */
[----:B------:R4:W-:Y:S02]  /*1c90*/  REDG.E.ADD.64.STRONG.GPU desc[UR20][R12.64], R6 ;  /* 0x000000060c00798e */ /* 0x0009e4000c12e514 */
.L_x_165:
[----:B------:R-:W-:Y:S05]  /*1ca0*/  BSYNC.RECONVERGENT B1 ;  /* 0x0000000000017941 */ /* 0x000fea0003800200 */
.L_x_164:
[----:B------:R-:W-:Y:S04]  /*1cb0*/  BSSY.RECONVERGENT B1, `(.L_x_166) ;  /* 0x0000007000017945 */ /* 0x000fe80003800200 */
[----:B------:R-:W-:Y:S05]  /*1cc0*/  @!P4 BRA `(.L_x_167) ;  /* 0x000000000014c947 */ /* 0x000fea0003800000 */
[----:B----4-:R-:W-:Y:S02]  /*1cd0*/  IMAD R7, R5, 0x100, R4 ;  /* 0x0000010005077824 */ /* 0x010fe400078e0204 */
[----:B------:R-:W-:Y:S02]  /*1ce0*/  IMAD.MOV.U32 R9, RZ, RZ, RZ ;  /* 0x000000ffff097224 */ /* 0x000fe400078e00ff */
[----:B------:R-:W-:-:S04]  /*1cf0*/  VIADD R7, R7, 0x600 ;  /* 0x0000060007077836 */ /* 0x000fc80000000000 */
[----:B------:R-:W-:-:S05]  /*1d00*/  IMAD.WIDE.U32 R6, R7, 0x8, R2 ;  /* 0x0000000807067825 */ /* 0x000fca00078e0002 */
[----:B------:R4:W-:Y:S02]  /*1d10*/  REDG.E.ADD.64.STRONG.GPU desc[UR20][R6.64], R8 ;  /* 0x000000080600798e */ /* 0x0009e4000c12e514 */
.L_x_167:
[----:B------:R-:W-:Y:S05]  /*1d20*/  BSYNC.RECONVERGENT B1 ;  /* 0x0000000000017941 */ /* 0x000fea0003800200 */
.L_x_166:
[----:B------:R-:W-:Y:S04]  /*1d30*/  BSSY.RECONVERGENT B1, `(.L_x_168) ;  /* 0x0000007000017945 */ /* 0x000fe80003800200 */
[----:B------:R-:W-:Y:S05]  /*1d40*/  @!P5 BRA `(.L_x_169) ;  /* 0x000000000014d947 */ /* 0x000fea0003800000 */
[----:B----4-:R-:W-:Y:S01]  /*1d50*/  LEA R7, R5, R4, 0x8 ;  /* 0x0000000405077211 */ /* 0x010fe200078e40ff */
[----:B------:R-:W-:-:S04]  /*1d60*/  IMAD.MOV.U32 R11, RZ, RZ, RZ ;  /* 0x000000ffff0b7224 */ /* 0x000fc800078e00ff */
[----:B------:R-:W-:-:S04]  /*1d70*/  VIADD R7, R7, 0x700 ;  /* 0x0000070007077836 */ /* 0x000fc80000000000 */
[----:B------:R-:W-:-:S05]  /*1d80*/  IMAD.WIDE.U32 R6, R7, 0x8, R2 ;  /* 0x0000000807067825 */ /* 0x000fca00078e0002 */
[----:B------:R4:W-:Y:S02]  /*1d90*/  REDG.E.ADD.64.STRONG.GPU desc[UR20][R6.64], R10 ;  /* 0x0000000a0600798e */ /* 0x0009e4000c12e514 */
.L_x_169:
[----:B------:R-:W-:Y:S05]  /*1da0*/  BSYNC.RECONVERGENT B1 ;  /* 0x0000000000017941 */ /* 0x000fea0003800200 */
.L_x_168:
[----:B------:R-:W-:-:S05]  /*1db0*/  VIADD R5, R5, 0x8 ;  /* 0x0000000805057836 */ /* 0x000fca0000000000 */
[----:B------:R-:W-:-:S13]  /*1dc0*/  ISETP.NE.AND P0, PT, R5, UR27, PT ;  /* 0x0000001b05007c0c */ /* 0x000fda000bf05270 */
[----:B------:R-:W-:Y:S05]  /*1dd0*/  @P0 BRA `(.L_x_170) ;  /* 0xfffffff800b00947 */ /* 0x000fea000383ffff */
[----:B------:R-:W-:-:S07]  /*1de0*/  IMAD.U32 R3, RZ, RZ, UR27 ;  /* 0x0000001bff037e24 */ /* 0x000fce000f8e00ff */
.L_x_153:
[----:B------:R-:W-:Y:S02]  /*1df0*/  UISETP.NE.AND UP0, UPT, UR24, URZ, UPT ;  /* 0x000000ff1800728c */ /* 0x000fe4000bf05270 */
[----:B----45:R-:W-:Y:S02]  /*1e00*/  IMAD.U32 R8, RZ, RZ, UR24 ;  /* 0x00000018ff087e24 */ /* 0x030fe4000f8e00ff */
[----:B-1----:R-:W-:-:S03]  /*1e10*/  IMAD.U32 R5, RZ, RZ, UR25 ;  /* 0x00000019ff057e24 */ /* 0x002fc6000f8e00ff */
[----:B------:R-:W-:Y:S01]  /*1e20*/  IADD3 R8, PT, PT, R8, -0x1, RZ ;  /* 0xffffffff08087810 */ /* 0x000fe20007ffe0ff */
[----:B------:R-:W-:Y:S01]  /*1e30*/  VIADD R5, R5, 0xffffffff ;  /* 0xffffffff05057836 */ /* 0x000fe20000000000 */
[----:B------:R-:W-:Y:S06]  /*1e40*/  BRA.U !UP0, `(.L_x_171) ;  /* 0x0000000508707547 */ /* 0x000fec000b800000 */
[----:B------:R-:W-:-:S13]  /*1e50*/  ISETP.GE.U32.AND P0, PT, R8, 0x3, PT ;  /* 0x000000030800780c */ /* 0x000fda0003f06070 */
[----:B------:R-:W-:Y:S05]  /*1e60*/  @!P0 BRA `(.L_x_172) ;  /* 0x0000000000bc8947 */ /* 0x000fea0003800000 */
[----:B------:R-:W-:Y:S01]  /*1e70*/  IMAD R7, R3, 0x400, R0 ;  /* 0x0000040003077824 */ /* 0x000fe200078e0200 */
[----:B------:R-:W-:Y:S04]  /*1e80*/  BSSY.RECONVERGENT B1, `(.L_x_173) ;  /* 0x000000f000017945 */ /* 0x000fe80003800200 */
[----:B------:R-:W1:Y:S04]  /*1e90*/  LDS R12, [R7] ;  /* 0x00000000070c7984 */ /* 0x000e680000000800 */
[----:B------:R-:W4:Y:S04]  /*1ea0*/  LDS R9, [R7+0x400] ;  /* 0x0004000007097984 */ /* 0x000f280000000800 */
[----:B------:R-:W5:Y:S04]  /*1eb0*/  LDS R6, [R7+0x800] ;  /* 0x0008000007067984 */ /* 0x000f680000000800 */
[----:B------:R-:W0:Y:S01]  /*1ec0*/  LDS R2, [R7+0xc00] ;  /* 0x000c000007027984 */ /* 0x000e220000000800 */
[----:B-1----:R-:W-:-:S02]  /*1ed0*/  ISETP.NE.AND P0, PT, R12, RZ, PT ;  /* 0x000000ff0c00720c */ /* 0x002fc40003f05270 */
[----:B----4-:R-:W-:Y:S02]  /*1ee0*/  ISETP.NE.AND P1, PT, R9, RZ, PT ;  /* 0x000000ff0900720c */ /* 0x010fe40003f25270 */
[----:B-----5:R-:W-:Y:S02]  /*1ef0*/  ISETP.NE.AND P2, PT, R6, RZ, PT ;  /* 0x000000ff0600720c */ /* 0x020fe40003f45270 */
[----:B0-----:R-:W-:-:S07]  /*1f00*/  ISETP.NE.AND P3, PT, R2, RZ, PT ;  /* 0x000000ff0200720c */ /* 0x001fce0003f65270 */
[----:B------:R-:W-:Y:S06]  /*1f10*/  @!P0 BRA `(.L_x_174) ;  /* 0x0000000000148947 */ /* 0x000fec0003800000 */
[----:B------:R-:W0:Y:S01]  /*1f20*/  LDC.64 R10, c[0x0][0x380] ;  /* 0x0000e000ff0a7b82 */ /* 0x000e220000000a00 */
[----:B------:R-:W-:Y:S02]  /*1f30*/  IMAD R7, R3, 0x100, R4 ;  /* 0x0000010003077824 */ /* 0x000fe400078e0204 */
[----:B------:R-:W-:Y:S02]  /*1f40*/  IMAD.MOV.U32 R13, RZ, RZ, RZ ;  /* 0x000000ffff0d7224 */ /* 0x000fe400078e00ff */
[----:B0-----:R-:W-:-:S05]  /*1f50*/  IMAD.WIDE.U32 R10, R7, 0x8, R10 ;  /* 0x00000008070a7825 */ /* 0x001fca00078e000a */
[----:B------:R0:W-:Y:S02]  /*1f60*/  REDG.E.ADD.64.STRONG.GPU desc[UR20][R10.64], R12 ;  /* 0x0000000c0a00798e */ /* 0x0001e4000c12e514 */
.L_x_174:
[----:B------:R-:W-:Y:S05]  /*1f70*/  BSYNC.RECONVERGENT B1 ;  /* 0x0000000000017941 */ /* 0x000fea0003800200 */
.L_x_173:
[----:B------:R-:W-:Y:S04]  /*1f80*/  BSSY.RECONVERGENT B1, `(.L_x_175) ;  /* 0x0000009000017945 */ /* 0x000fe80003800200 */
[----:B------:R-:W-:Y:S05]  /*1f90*/  @!P1 BRA `(.L_x_176) ;  /* 0x00000000001c9947 */ /* 0x000fea0003800000 */
[----:B0-----:R-:W0:Y:S01]  /*1fa0*/  LDC.64 R10, c[0x0][0x380] ;  /* 0x0000e000ff0a7b82 */ /* 0x001e220000000a00 */
[----:B------:R-:W-:Y:S01]  /*1fb0*/  IMAD R7, R3, 0x100, R4 ;  /* 0x0000010003077824 */ /* 0x000fe200078e0204 */
[----:B------:R-:W-:Y:S01]  /*1fc0*/  MOV R12, R9 ;  /* 0x00000009000c7202 */ /* 0x000fe20000000f00 */
[----:B------:R-:W-:Y:S02]  /*1fd0*/  IMAD.MOV.U32 R13, RZ, RZ, RZ ;  /* 0x000000ffff0d7224 */ /* 0x000fe400078e00ff */
[----:B------:R-:W-:-:S04]  /*1fe0*/  VIADD R7, R7, 0x100 ;  /* 0x0000010007077836 */ /* 0x000fc80000000000 */
[----:B0-----:R-:W-:-:S05]  /*1ff0*/  IMAD.WIDE.U32 R10, R7, 0x8, R10 ;  /* 0x00000008070a7825 */ /* 0x001fca00078e000a */
[----:B------:R1:W-:Y:S02]  /*2000*/  REDG.E.ADD.64.STRONG.GPU desc[UR20][R10.64], R12 ;  /* 0x0000000c0a00798e */ /* 0x0003e4000c12e514 */
.L_x_176:
[----:B------:R-:W-:Y:S05]  /*2010*/  BSYNC.RECONVERGENT B1 ;  /* 0x0000000000017941 */ /* 0x000fea0003800200 */
.L_x_175:
[----:B------:R-:W-:Y:S04]  /*2020*/  BSSY.RECONVERGENT B1, `(.L_x_177) ;  /* 0x0000008000017945 */ /* 0x000fe80003800200 */
[----:B------:R-:W-:Y:S05]  /*2030*/  @!P2 BRA `(.L_x_178) ;  /* 0x000000000018a947 */ /* 0x000fea0003800000 */
[----:B01----:R-:W0:Y:S01]  /*2040*/  LDC.64 R10, c[0x0][0x380] ;  /* 0x0000e000ff0a7b82 */ /* 0x003e220000000a00 */
[----:B------:R-:W-:-:S04]  /*2050*/  IMAD R7, R3, 0x100, R4 ;  /* 0x0000010003077824 */ /* 0x000fc800078e0204 */
[----:B------:R-:W-:-:S04]  /*2060*/  VIADD R7, R7, 0x200 ;  /* 0x0000020007077836 */ /* 0x000fc80000000000 */
[----:B0-----:R-:W-:-:S04]  /*2070*/  IMAD.WIDE.U32 R10, R7, 0x8, R10 ;  /* 0x00000008070a7825 */ /* 0x001fc800078e000a */
[----:B------:R-:W-:-:S05]  /*2080*/  IMAD.MOV.U32 R7, RZ, RZ, RZ ;  /* 0x000000ffff077224 */ /* 0x000fca00078e00ff */
[----:B------:R4:W-:Y:S02]  /*2090*/  REDG.E.ADD.64.STRONG.GPU desc[UR20][R10.64], R6 ;  /* 0x000000060a00798e */ /* 0x0009e4000c12e514 */
.L_x_178:
[----:B------:R-:W-:Y:S05]  /*20a0*/  BSYNC.RECONVERGENT B1 ;  /* 0x0000000000017941 */ /* 0x000fea0003800200 */
.L_x_177:
[----:B------:R-:W-:Y:S04]  /*20b0*/  BSSY.RECONVERGENT B1, `(.L_x_179) ;  /* 0x0000009000017945 */ /* 0x000fe80003800200 */
[----:B------:R-:W-:Y:S05]  /*20c0*/  @!P3 BRA `(.L_x_180) ;  /* 0x00000000001cb947 */ /* 0x000fea0003800000 */
[----:B----4-:R-:W4:Y:S01]  /*20d0*/  LDC.64 R6, c[0x0][0x380] ;  /* 0x0000e000ff067b82 */ /* 0x010f220000000a00 */
[----:B------:R-:W-:Y:S01]  /*20e0*/  IMAD R9, R3, 0x100, R4 ;  /* 0x0000010003097824 */ /* 0x000fe200078e0204 */
[----:B01----:R-:W-:Y:S01]  /*20f0*/  MOV R10, R2 ;  /* 0x00000002000a7202 */ /* 0x003fe20000000f00 */
[----:B------:R-:W-:Y:S02]  /*2100*/  IMAD.MOV.U32 R11, RZ, RZ, RZ ;  /* 0x000000ffff0b7224 */ /* 0x000fe400078e00ff */
[----:B------:R-:W-:-:S04]  /*2110*/  VIADD R9, R9, 0x300 ;  /* 0x0000030009097836 */ /* 0x000fc80000000000 */
[----:B----4-:R-:W-:-:S05]  /*2120*/  IMAD.WIDE.U32 R6, R9, 0x8, R6 ;  /* 0x0000000809067825 */ /* 0x010fca00078e0006 */
[----:B------:R0:W-:Y:S02]  /*2130*/  REDG.E.ADD.64.STRONG.GPU desc[UR20][R6.64], R10 ;  /* 0x0000000a0600798e */ /* 0x0001e4000c12e514 */
.L_x_180:
[----:B------:R-:W-:Y:S05]  /*2140*/  BSYNC.RECONVERGENT B1 ;  /* 0x0000000000017941 */ /* 0x000fea0003800200 */
.L_x_179:
[----:B------:R-:W-:-:S07]  /*2150*/  VIADD R3, R3, 0x4 ;  /* 0x0000000403037836 */ /* 0x000fce0000000000 */
.L_x_172:
[----:B------:R-:W-:Y:S01]  /*2160*/  UISETP.NE.AND UP0, UPT, UR25, URZ, UPT ;  /* 0x000000ff1900728c */ /* 0x000fe2000bf05270 */
[----:B------:R-:W-:Y:S08]  /*2170*/  BSSY.RECONVERGENT B1, `(.L_x_171) ;  /* 0x0000029000017945 */ /* 0x000ff00003800200 */
[----:B------:R-:W-:Y:S05]  /*2180*/  BRA.U !UP0, `(.L_x_181) ;  /* 0x00000001089c7547 */ /* 0x000fea000b800000 */
[----:B------:R-:W-:-:S13]  /*2190*/  ISETP.NE.AND P0, PT, R5, RZ, PT ;  /* 0x000000ff0500720c */ /* 0x000fda0003f05270 */
[----:B------:R-:W-:Y:S05]  /*21a0*/  @!P0 BRA `(.L_x_182) ;  /* 0x0000000000648947 */ /* 0x000fea0003800000 */
[----:B0---4-:R-:W-:Y:S01]  /*21b0*/  IMAD R6, R3, 0x400, R0 ;  /* 0x0000040003067824 */ /* 0x011fe200078e0200 */
[----:B------:R-:W-:Y:S04]  /*21c0*/  BSSY.RECONVERGENT B2, `(.L_x_183) ;  /* 0x000000c000027945 */ /* 0x000fe80003800200 */
[----:B------:R-:W0:Y:S04]  /*21d0*/  LDS R2, [R6] ;  /* 0x0000000006027984 */ /* 0x000e280000000800 */
[----:B------:R-:W4:Y:S01]  /*21e0*/  LDS R9, [R6+0x400] ;  /* 0x0004000006097984 */ /* 0x000f220000000800 */
[----:B0-----:R-:W-:-:S02]  /*21f0*/  ISETP.NE.AND P0, PT, R2, RZ, PT ;  /* 0x000000ff0200720c */ /* 0x001fc40003f05270 */
[----:B----4-:R-:W-:-:S11]  /*2200*/  ISETP.NE.AND P1, PT, R9, RZ, PT ;  /* 0x000000ff0900720c */ /* 0x010fd60003f25270 */
[----:B------:R-:W-:Y:S05]  /*2210*/  @!P0 BRA `(.L_x_184) ;  /* 0x0000000000188947 */ /* 0x000fea0003800000 */
[----:B------:R-:W0:Y:S01]  /*2220*/  LDC.64 R6, c[0x0][0x380] ;  /* 0x0000e000ff067b82 */ /* 0x000e220000000a00 */
[----:B-1----:R-:W-:-:S04]  /*2230*/  IMAD R11, R3, 0x100, R4 ;  /* 0x00000100030b7824 */ /* 0x002fc800078e0204 */
[----:B0-----:R-:W-:-:S04]  /*2240*/  IMAD.WIDE.U32 R10, R11, 0x8, R6 ;  /* 0x000000080b0a7825 */ /* 0x001fc800078e0006 */
[----:B------:R-:W-:Y:S02]  /*2250*/  IMAD.MOV.U32 R6, RZ, RZ, R2 ;  /* 0x000000ffff067224 */ /* 0x000fe400078e0002 */
[----:B------:R-:W-:-:S05]  /*2260*/  IMAD.MOV.U32 R7, RZ, RZ, RZ ;  /* 0x000000ffff077224 */ /* 0x000fca00078e00ff */
[----:B------:R0:W-:Y:S02]  /*2270*/  REDG.E.ADD.64.STRONG.GPU desc[UR20][R10.64], R6 ;  /* 0x000000060a00798e */ /* 0x0001e4000c12e514 */
.L_x_184:
[----:B------:R-:W-:Y:S05]  /*2280*/  BSYNC.RECONVERGENT B2 ;  /* 0x0000000000027941 */ /* 0x000fea0003800200 */
.L_x_183:
[----:B------:R-:W-:Y:S04]  /*2290*/  BSSY.RECONVERGENT B2, `(.L_x_185) ;  /* 0x0000009000027945 */ /* 0x000fe80003800200 */
[----:B------:R-:W-:Y:S05]  /*22a0*/  @!P1 BRA `(.L_x_186) ;  /* 0x00000000001c9947 */ /* 0x000fea0003800000 */
[----:B0-----:R-:W0:Y:S01]  /*22b0*/  LDC.64 R6, c[0x0][0x380] ;  /* 0x0000e000ff067b82 */ /* 0x001e220000000a00 */
[----:B------:R-:W-:-:S05]  /*22c0*/  LEA R2, R3, R4, 0x8 ;  /* 0x0000000403027211 */ /* 0x000fca00078e40ff */
[----:B-1----:R-:W-:-:S04]  /*22d0*/  VIADD R11, R2, 0x100 ;  /* 0x00000100020b7836 */ /* 0x002fc80000000000 */
[----:B0-----:R-:W-:-:S04]  /*22e0*/  IMAD.WIDE.U32 R10, R11, 0x8, R6 ;  /* 0x000000080b0a7825 */ /* 0x001fc800078e0006 */
[----:B------:R-:W-:Y:S02]  /*22f0*/  IMAD.MOV.U32 R6, RZ, RZ, R9 ;  /* 0x000000ffff067224 */ /* 0x000fe400078e0009 */
[----:B------:R-:W-:-:S05]  /*2300*/  IMAD.MOV.U32 R7, RZ, RZ, RZ ;  /* 0x000000ffff077224 */ /* 0x000fca00078e00ff */
[----:B------:R4:W-:Y:S02]  /*2310*/  REDG.E.ADD.64.STRONG.GPU desc[UR20][R10.64], R6 ;  /* 0x000000060a00798e */ /* 0x0009e4000c12e514 */
.L_x_186:
[----:B------:R-:W-:Y:S05]  /*2320*/  BSYNC.RECONVERGENT B2 ;  /* 0x0000000000027941 */ /* 0x000fea0003800200 */
.L_x_185:
[----:B------:R-:W-:-:S07]  /*2330*/  VIADD R3, R3, 0x2 ;  /* 0x0000000203037836 */ /* 0x000fce0000000000 */
.L_x_182:
[----:B------:R-:W-:-:S09]  /*2340*/  UISETP.NE.AND UP0, UPT, UR9, URZ, UPT ;  /* 0x000000ff0900728c */ /* 0x000fd2000bf05270 */
[----:B------:R-:W-:Y:S05]  /*2350*/  BRA.U !UP0, `(.L_x_181) ;  /* 0x0000000108287547 */ /* 0x000fea000b800000 */
[----:B------:R-:W-:-:S05]  /*2360*/  IMAD R2, R3, 0x400, R0 ;  /* 0x0000040003027824 */ /* 0x000fca00078e0200 */
[----:B------:R-:W5:Y:S02]  /*2370*/  LDS R9, [R2] ;  /* 0x0000000002097984 */ /* 0x000f640000000800 */
[----:B-----5:R-:W-:-:S13]  /*2380*/  ISETP.NE.AND P0, PT, R9, RZ, PT ;  /* 0x000000ff0900720c */ /* 0x020fda0003f05270 */
[----:B------:R-:W-:Y:S05]  /*2390*/  @!P0 BRA `(.L_x_181) ;  /* 0x0000000000188947 */ /* 0x000fea0003800000 */
[----:B0---4-:R-:W0:Y:S01]  /*23a0*/  LDC.64 R6, c[0x0][0x380] ;  /* 0x0000e000ff067b82 */ /* 0x011e220000000a00 */
[----:B------:R-:W-:-:S04]  /*23b0*/  IMAD R3, R3, 0x100, R4 ;  /* 0x0000010003037824 */ /* 0x000fc800078e0204 */
[----:B0-----:R-:W-:Y:S01]  /*23c0*/  IMAD.WIDE.U32 R2, R3, 0x8, R6 ;  /* 0x0000000803027825 */ /* 0x001fe200078e0006 */
[----:B------:R-:W-:-:S03]  /*23d0*/  MOV R6, R9 ;  /* 0x0000000900067202 */ /* 0x000fc60000000f00 */
[----:B------:R-:W-:-:S05]  /*23e0*/  IMAD.MOV.U32 R7, RZ, RZ, RZ ;  /* 0x000000ffff077224 */ /* 0x000fca00078e00ff */
[----:B------:R0:W-:Y:S02]  /*23f0*/  REDG.E.ADD.64.STRONG.GPU desc[UR20][R2.64], R6 ;  /* 0x000000060200798e */ /* 0x0001e4000c12e514 */
.L_x_181:
[----:B------:R-:W-:Y:S05]  /*2400*/  BSYNC.RECONVERGENT B1 ;  /* 0x0000000000017941 */ /* 0x000fea0003800200 */
.L_x_171:
[----:B------:R-:W-:-:S13]  /*2410*/  ISETP.GT.U32.AND P0, PT, R4, 0x7f, PT ;  /* 0x0000007f0400780c */ /* 0x000fda0003f04070 */
[----:B------:R-:W-:Y:S05]  /*2420*/  @P0 BRA `(.L_x_152) ;  /* 0x0000000800900947 */ /* 0x000fea0003800000 */
[----:B------:R-:W-:Y:S01]  /*2430*/  UISETP.GE.U32.AND UP0, UPT, UR22, 0x7, UPT ;  /* 0x000000071600788c */ /* 0x000fe2000bf06070 */
[----:B0-----:R-:W-:-:S08]  /*2440*/  IMAD.MOV.U32 R3, RZ, RZ, RZ ;  /* 0x000000ffff037224 */ /* 0x001fd000078e00ff */
[----:B------:R-:W-:Y:S05]  /*2450*/  BRA.U !UP0, `(.L_x_187) ;  /* 0x0000000508147547 */ /* 0x000fea000b800000 */
[----:B------:R-:W0:Y:S01]  /*2460*/  LDC.64 R2, c[0x0][0x380] ;  /* 0x0000e000ff027b82 */ /* 0x000e220000000a00 */
[----:B------:R-:W-:-:S07]  /*2470*/  IMAD.MOV.U32 R9, RZ, RZ, RZ ;  /* 0x000000ffff097224 */ /* 0x000fce00078e00ff */
.L_x_204:
[C---:B01--4-:R-:W-:Y:S01]  /*2480*/  IMAD R11, R9.reuse, 0x400, R0 ;  /* 0x00000400090b7824 */ /* 0x053fe200078e0200 */
[----:B------:R-:W-:Y:S01]  /*2490*/  BSSY.RECONVERGENT B1, `(.L_x_188) ;  /* 0x0000011000017945 */ /* 0x000fe20003800200 */
[C---:B--23--:R-:W-:Y:S02]  /*24a0*/  IMAD R7, R9.reuse, 0x100, R4 ;  /* 0x0000010009077824 */ /* 0x04cfe400078e0204 */
[----:B------:R-:W-:Y:S01]  /*24b0*/  VIADD R9, R9, 0x8 ;  /* 0x0000000809097836 */ /* 0x000fe20000000000 */
[----:B---3--:R-:W1:Y:S01]  /*24c0*/  LDS R14, [R11+0x200] ;  /* 0x000200000b0e7984 */ /* 0x008e620000000800 */
[----:B0-----:R-:W-:-:S03]  /*24d0*/  IMAD.WIDE.U32 R6, R7, 0x8, R2 ;  /* 0x0000000807067825 */ /* 0x001fc600078e0002 */
[----:B------:R-:W0:Y:S04]  /*24e0*/  LDS R13, [R11+0x600] ;  /* 0x000600000b0d7984 */ /* 0x000e280000000800 */
[----:B--2---:R2:W3:Y:S04]  /*24f0*/  LDS R17, [R11+0xa00] ;  /* 0x000a00000b117984 */ /* 0x0044e80000000800 */
[----:B------:R2:W4:Y:S04]  /*2500*/  LDS R18, [R11+0xe00] ;  /* 0x000e00000b127984 */ /* 0x0005280000000800 */
[----:B------:R2:W2:Y:S04]  /*2510*/  LDS R19, [R11+0x1200] ;  /* 0x001200000b137984 */ /* 0x0004a80000000800 */
[----:B------:R0:W2:Y:S04]  /*2520*/  LDS R16, [R11+0x1600] ;  /* 0x001600000b107984 */ /* 0x0000a80000000800 */
[----:B------:R0:W2:Y:S04]  /*2530*/  LDS R12, [R11+0x1a00] ;  /* 0x001a00000b0c7984 */ /* 0x0000a80000000800 */
[----:B------:R0:W2:Y:S01]  /*2540*/  LDS R10, [R11+0x1e00] ;  /* 0x001e00000b0a7984 */ /* 0x0000a20000000800 */
[----:B-1----:R-:W-:-:S02]  /*2550*/  ISETP.NE.AND P0, PT, R14, RZ, PT ;  /* 0x000000ff0e00720c */ /* 0x002fc40003f05270 */
[----:B0-----:R-:W-:-:S11]  /*2560*/  ISETP.NE.AND P1, PT, R13, RZ, PT ;  /* 0x000000ff0d00720c */ /* 0x001fd60003f25270 */
[----:B---34-:R-:W-:Y:S05]  /*2570*/  @!P0 BRA `(.L_x_189) ;  /* 0x0000000000088947 */ /* 0x018fea0003800000 */
[----:B------:R-:W-:-:S05]  /*2580*/  HFMA2 R15, -RZ, RZ, 0, 0 ;  /* 0x00000000ff0f7431 */ /* 0x000fca00000001ff */
[----:B------:R0:W-:Y:S02]  /*2590*/  REDG.E.ADD.64.STRONG.GPU desc[UR20][R6.64+0x400], R14 ;  /* 0x0004000e0600798e */ /* 0x0001e4000c12e514 */
.L_x_189:
[----:B------:R-:W-:Y:S05]  /*25a0*/  BSYNC.RECONVERGENT B1 ;  /* 0x0000000000017941 */ /* 0x000fea0003800200 */
.L_x_188:
[----:B------:R-:W-:Y:S04]  /*25b0*/  BSSY.RECONVERGENT B1, `(.L_x_190) ;  /* 0x0000005000017945 */ /* 0x000fe80003800200 */
[----:B------:R-:W-:Y:S05]  /*25c0*/  @!P1 BRA `(.L_x_191) ;  /* 0x00000000000c9947 */ /* 0x000fea0003800000 */
[----:B0-----:R-:W-:Y:S02]  /*25d0*/  IMAD.MOV.U32 R14, RZ, RZ, R13 ;  /* 0x000000ffff0e7224 */ /* 0x001fe400078e000d */
[----:B------:R-:W-:-:S05]  /*25e0*/  IMAD.MOV.U32 R15, RZ, RZ, RZ ;  /* 0x000000ffff0f7224 */ /* 0x000fca00078e00ff */
[----:B------:R1:W-:Y:S02]  /*25f0*/  REDG.E.ADD.64.STRONG.GPU desc[UR20][R6.64+0xc00], R14 ;  /* 0x000c000e0600798e */ /* 0x0003e4000c12e514 */
.L_x_191:
[----:B------:R-:W-:Y:S05]  /*2600*/  BSYNC.RECONVERGENT B1 ;  /* 0x0000000000017941 */ /* 0x000fea0003800200 */
.L_x_190:
[----:B------:R-:W-:Y:S01]  /*2610*/  ISETP.NE.AND P6, PT, R17, RZ, PT ;  /* 0x000000ff1100720c */ /* 0x000fe20003fc5270 */
[----:B------:R-:W-:Y:S01]  /*2620*/  BSSY.RECONVERGENT B1, `(.L_x_192) ;  /* 0x000000b000017945 */ /* 0x000fe20003800200 */
[----:B------:R-:W-:Y:S02]  /*2630*/  ISETP.NE.AND P0, PT, R9, UR27, PT ;  /* 0x0000001b09007c0c */ /* 0x000fe4000bf05270 */
[----:B------:R-:W-:Y:S02]  /*2640*/  ISETP.NE.AND P1, PT, R18, RZ, PT ;  /* 0x000000ff1200720c */ /* 0x000fe40003f25270 */
[----:B--2---:R-:W-:Y:S02]  /*2650*/  ISETP.NE.AND P2, PT, R19, RZ, PT ;  /* 0x000000ff1300720c */ /* 0x004fe40003f45270 */
[----:B------:R-:W-:Y:S02]  /*2660*/  ISETP.NE.AND P3, PT, R16, RZ, PT ;  /* 0x000000ff1000720c */ /* 0x000fe40003f65270 */
[----:B------:R-:W-:-:S02]  /*2670*/  ISETP.NE.AND P4, PT, R12, RZ, PT ;  /* 0x000000ff0c00720c */ /* 0x000fc40003f85270 */
[----:B------:R-:W-:Y:S01]  /*2680*/  ISETP.NE.AND P5, PT, R10, RZ, PT ;  /* 0x000000ff0a00720c */ /* 0x000fe20003fa5270 */
[----:B------:R-:W-:-:S12]  /*2690*/  @!P6 BRA `(.L_x_193) ;  /* 0x00000000000ce947 */ /* 0x000fd80003800000 */
[----:B01----:R-:W-:Y:S02]  /*26a0*/  IMAD.MOV.U32 R14, RZ, RZ, R17 ;  /* 0x000000ffff0e7224 */ /* 0x003fe400078e0011 */
[----:B------:R-:W-:-:S05]  /*26b0*/  IMAD.MOV.U32 R15, RZ, RZ, RZ ;  /* 0x000000ffff0f7224 */ /* 0x000fca00078e00ff */
[----:B------:R2:W-:Y:S02]  /*26c0*/  REDG.E.ADD.64.STRONG.GPU desc[UR20][R6.64+0x1400], R14 ;  /* 0x0014000e0600798e */ /* 0x0005e4000c12e514 */
.L_x_193:
[----:B------:R-:W-:Y:S05]  /*26d0*/  BSYNC.RECONVERGENT B1 ;  /* 0x0000000000017941 */ /* 0x000fea0003800200 */
.L_x_192:
[----:B------:R-:W-:Y:S04]  /*26e0*/  BSSY.RECONVERGENT B1, `(.L_x_194) ;  /* 0x0000005000017945 */ /* 0x000fe80003800200 */
[----:B------:R-:W-:Y:S05]  /*26f0*/  @!P1 BRA `(.L_x_195) ;  /* 0x00000000000c9947 */ /* 0x000fea0003800000 */
[----:B012---:R-:W-:Y:S02]  /*2700*/  IMAD.MOV.U32 R14, RZ, RZ, R18 ;  /* 0x000000ffff0e7224 */ /* 0x007fe400078e0012 */
[----:B------:R-:W-:-:S05]  /*2710*/  IMAD.MOV.U32 R15, RZ, RZ, RZ ;  /* 0x000000ffff0f7224 */ /* 0x000fca00078e00ff */
[----:B------:R3:W-:Y:S02]  /*2720*/  REDG.E.ADD.64.STRONG.GPU desc[UR20][R6.64+0x1c00], R14 ;  /* 0x001c000e0600798e */ /* 0x0007e4000c12e514 */
.L_x_195:
[----:B------:R-:W-:Y:S05]  /*2730*/  BSYNC.RECONVERGENT B1 ;  /* 0x0000000000017941 */ /* 0x000fea0003800200 */
.L_x_194:
[----:B------:R-:W-:Y:S04]  /*2740*/  BSSY.RECONVERGENT B1, `(.L_x_196) ;  /* 0x0000005000017945 */ /* 0x000fe80003800200 */
[----:B------:R-:W-:Y:S05]  /*2750*/  @!P2 BRA `(.L_x_197) ;  /* 0x00000000000ca947 */ /* 0x000fea0003800000 */
[----:B0123--:R-:W-:Y:S01]  /*2760*/  MOV R14, R19 ;  /* 0x00000013000e7202 */ /* 0x00ffe20000000f00 */
[----:B------:R-:W-:-:S05]  /*2770*/  IMAD.MOV.U32 R15, RZ, RZ, RZ ;  /* 0x000000ffff0f7224 */ /* 0x000fca00078e00ff */
[----:B------:R4:W-:Y:S02]  /*2780*/  REDG.E.ADD.64.STRONG.GPU desc[UR20][R6.64+0x2400], R14 ;  /* 0x0024000e0600798e */ /* 0x0009e4000c12e514 */
.L_x_197:
[----:B------:R-:W-:Y:S05]  /*2790*/  BSYNC.RECONVERGENT B1 ;  /* 0x0000000000017941 */ /* 0x000fea0003800200 */
.L_x_196:
[----:B------:R-:W-:Y:S04]  /*27a0*/  BSSY.RECONVERGENT B1, `(.L_x_198) ;  /* 0x0000004000017945 */ /* 0x000fe80003800200 */
[----:B------:R-:W-:Y:S05]  /*27b0*/  @!P3 BRA `(.L_x_199) ;  /* 0x000000000008b947 */ /* 0x000fea0003800000 */
[----:B------:R-:W-:-:S05]  /*27c0*/  IMAD.MOV.U32 R17, RZ, RZ, RZ ;  /* 0x000000ffff117224 */ /* 0x000fca00078e00ff */
[----:B------:R0:W-:Y:S02]  /*27d0*/  REDG.E.ADD.64.STRONG.GPU desc[UR20][R6.64+0x2c00], R16 ;  /* 0x002c00100600798e */ /* 0x0001e4000c12e514 */
.L_x_199:
[----:B------:R-:W-:Y:S05]  /*27e0*/  BSYNC.RECONVERGENT B1 ;  /* 0x0000000000017941 */ /* 0x000fea0003800200 */
.L_x_198:
[----:B------:R-:W-:Y:S04]  /*27f0*/  BSSY.RECONVERGENT B1, `(.L_x_200) ;  /* 0x0000004000017945 */ /* 0x000fe80003800200 */
[----:B------:R-:W-:Y:S05]  /*2800*/  @!P4 BRA `(.L_x_201) ;  /* 0x000000000008c947 */ /* 0x000fea0003800000 */
[----:B------:R-:W-:-:S05]  /*2810*/  IMAD.MOV.U32 R13, RZ, RZ, RZ ;  /* 0x000000ffff0d7224 */ /* 0x000fca00078e00ff */
[----:B------:R0:W-:Y:S02]  /*2820*/  REDG.E.ADD.64.STRONG.GPU desc[UR20][R6.64+0x3400], R12 ;  /* 0x0034000c0600798e */ /* 0x0001e4000c12e514 */
.L_x_201:
[----:B------:R-:W-:Y:S05]  /*2830*/  BSYNC.RECONVERGENT B1 ;  /* 0x0000000000017941 */ /* 0x000fea0003800200 */
.L_x_200:
[----:B------:R-:W-:Y:S04]  /*2840*/  BSSY.RECONVERGENT B1, `(.L_x_202) ;  /* 0x0000004000017945 */ /* 0x000fe80003800200 */
[----:B------:R-:W-:Y:S05]  /*2850*/  @!P5 BRA `(.L_x_203) ;  /* 0x000000000008d947 */ /* 0x000fea0003800000 */
[----:B------:R-:W-:-:S05]  /*2860*/  IMAD.MOV.U32 R11, RZ, RZ, RZ ;  /* 0x000000ffff0b7224 */ /* 0x000fca00078e00ff */
[----:B------:R0:W-:Y:S02]  /*2870*/  REDG.E.ADD.64.STRONG.GPU desc[UR20][R6.64+0x3c00], R10 ;  /* 0x003c000a0600798e */ /* 0x0001e4000c12e514 */
.L_x_203:
[----:B------:R-:W-:Y:S05]  /*2880*/  BSYNC.RECONVERGENT B1 ;  /* 0x0000000000017941 */ /* 0x000fea0003800200 */
.L_x_202:
[----:B------:R-:W-:Y:S05]  /*2890*/  @P0 BRA `(.L_x_204) ;  /* 0xfffffff800f80947 */ /* 0x000fea000383ffff */
[----:B------:R-:W-:-:S07]  /*28a0*/  IMAD.U32 R3, RZ, RZ, UR27 ;  /* 0x0000001bff037e24 */ /* 0x000fce000f8e00ff */
.L_x_187:
[----:B------:R-:W-:-:S09]  /*28b0*/  UISETP.NE.AND UP0, UPT, UR24, URZ, UPT ;  /* 0x000000ff1800728c */ /* 0x000fd2000bf05270 */
[----:B------:R-:W-:Y:S05]  /*28c0*/  BRA.U !UP0, `(.L_x_152) ;  /* 0x0000000508687547 */ /* 0x000fea000b800000 */
[----:B------:R-:W-:-:S13]  /*28d0*/  ISETP.GE.U32.AND P0, PT, R8, 0x3, PT ;  /* 0x000000030800780c */ /* 0x000fda0003f06070 */
[----:B------:R-:W-:Y:S05]  /*28e0*/  @!P0 BRA `(.L_x_205) ;  /* 0x0000000000bc8947 */ /* 0x000fea0003800000 */
[----:B01234-:R-:W-:Y:S01]  /*28f0*/  IMAD R7, R3, 0x400, R0 ;  /* 0x0000040003077824 */ /* 0x01ffe200078e0200 */
[----:B------:R-:W-:Y:S04]  /*2900*/  BSSY.RECONVERGENT B1, `(.L_x_206) ;  /* 0x000000f000017945 */ /* 0x000fe80003800200 */
[----:B------:R-:W0:Y:S04]  /*2910*/  LDS R10, [R7+0x200] ;  /* 0x00020000070a7984 */ /* 0x000e280000000800 */
[----:B------:R-:W1:Y:S04]  /*2920*/  LDS R12, [R7+0x600] ;  /* 0x00060000070c7984 */ /* 0x000e680000000800 */
[----:B------:R-:W2:Y:S04]  /*2930*/  LDS R6, [R7+0xa00] ;  /* 0x000a000007067984 */ /* 0x000ea80000000800 */
[----:B------:R-:W3:Y:S01]  /*2940*/  LDS R2, [R7+0xe00] ;  /* 0x000e000007027984 */ /* 0x000ee20000000800 */
[----:B0-----:R-:W-:-:S02]  /*2950*/  ISETP.NE.AND P0, PT, R10, RZ, PT ;  /* 0x000000ff0a00720c */ /* 0x001fc40003f05270 */
[----:B-1----:R-:W-:Y:S02]  /*2960*/  ISETP.NE.AND P1, PT, R12, RZ, PT ;  /* 0x000000ff0c00720c */ /* 0x002fe40003f25270 */
[----:B--2---:R-:W-:Y:S02]  /*2970*/  ISETP.NE.AND P2, PT, R6, RZ, PT ;  /* 0x000000ff0600720c */ /* 0x004fe40003f45270 */
[----:B---3--:R-:W-:-:S07]  /*2980*/  ISETP.NE.AND P3, PT, R2, RZ, PT ;  /* 0x000000ff0200720c */ /* 0x008fce0003f65270 */
[----:B------:R-:W-:Y:S06]  /*2990*/  @!P0 BRA `(.L_x_207) ;  /* 0x0000000000148947 */ /* 0x000fec0003800000 */
[----:B------:R-:W0:Y:S01]  /*29a0*/  LDC.64 R8, c[0x0][0x380] ;  /* 0x0000e000ff087b82 */ /* 0x000e220000000a00 */
[----:B------:R-:W-:Y:S01]  /*29b0*/  LEA R7, R3, R4, 0x8 ;  /* 0x0000000403077211 */ /* 0x000fe200078e40ff */
[----:B------:R-:W-:-:S04]  /*29c0*/  IMAD.MOV.U32 R11, RZ, RZ, RZ ;  /* 0x000000ffff0b7224 */ /* 0x000fc800078e00ff */
[----:B0-----:R-:W-:-:S05]  /*29d0*/  IMAD.WIDE.U32 R8, R7, 0x8, R8 ;  /* 0x0000000807087825 */ /* 0x001fca00078e0008 */
[----:B------:R0:W-:Y:S02]  /*29e0*/  REDG.E.ADD.64.STRONG.GPU desc[UR20][R8.64+0x400], R10 ;  /* 0x0004000a0800798e */ /* 0x0001e4000c12e514 */
.L_x_207:
[----:B------:R-:W-:Y:S05]  /*29f0*/  BSYNC.RECONVERGENT B1 ;  /* 0x0000000000017941 */ /* 0x000fea0003800200 */
.L_x_206:
[----:B------:R-:W-:Y:S04]  /*2a00*/  BSSY.RECONVERGENT B1, `(.L_x_208) ;  /* 0x0000009000017945 */ /* 0x000fe80003800200 */
[----:B------:R-:W-:Y:S05]  /*2a10*/  @!P1 BRA `(.L_x_209) ;  /* 0x00000000001c9947 */ /* 0x000fea0003800000 */
[----:B0-----:R-:W0:Y:S01]  /*2a20*/  LDC.64 R8, c[0x0][0x380] ;  /* 0x0000e000ff087b82 */ /* 0x001e220000000a00 */
[----:B------:R-:W-:Y:S02]  /*2a30*/  IMAD R7, R3, 0x100, R4 ;  /* 0x0000010003077824 */ /* 0x000fe400078e0204 */
[----:B------:R-:W-:Y:S02]  /*2a40*/  IMAD.MOV.U32 R10, RZ, RZ, R12 ;  /* 0x000000ffff0a7224 */ /* 0x000fe400078e000c */
[----:B------:R-:W-:Y:S02]  /*2a50*/  VIADD R7, R7, 0x100 ;  /* 0x0000010007077836 */ /* 0x000fe40000000000 */
[----:B------:R-:W-:Y:S02]  /*2a60*/  IMAD.MOV.U32 R11, RZ, RZ, RZ ;  /* 0x000000ffff0b7224 */ /* 0x000fe400078e00ff */
[----:B0-----:R-:W-:-:S05]  /*2a70*/  IMAD.WIDE.U32 R8, R7, 0x8, R8 ;  /* 0x0000000807087825 */ /* 0x001fca00078e0008 */
[----:B------:R1:W-:Y:S02]  /*2a80*/  REDG.E.ADD.64.STRONG.GPU desc[UR20][R8.64+0x400], R10 ;  /* 0x0004000a0800798e */ /* 0x0003e4000c12e514 */
.L_x_209:
[----:B------:R-:W-:Y:S05]  /*2a90*/  BSYNC.RECONVERGENT B1 ;  /* 0x0000000000017941 */ /* 0x000fea0003800200 */
.L_x_208:
[----:B------:R-:W-:Y:S04]  /*2aa0*/  BSSY.RECONVERGENT B1, `(.L_x_210) ;  /* 0x0000008000017945 */ /* 0x000fe80003800200 */
[----:B------:R-:W-:Y:S05]  /*2ab0*/  @!P2 BRA `(.L_x_211) ;  /* 0x000000000018a947 */ /* 0x000fea0003800000 */
[----:B01----:R-:W0:Y:S01]  /*2ac0*/  LDC.64 R8, c[0x0][0x380] ;  /* 0x0000e000ff087b82 */ /* 0x003e220000000a00 */
[----:B------:R-:W-:-:S05]  /*2ad0*/  IMAD R7, R3, 0x100, R4 ;  /* 0x0000010003077824 */ /* 0x000fca00078e0204 */
[----:B------:R-:W-:-:S05]  /*2ae0*/  IADD3 R7, PT, PT, R7, 0x200, RZ ;  /* 0x0000020007077810 */ /* 0x000fca0007ffe0ff */
[----:B0-----:R-:W-:-:S04]  /*2af0*/  IMAD.WIDE.U32 R8, R7, 0x8, R8 ;  /* 0x0000000807087825 */ /* 0x001fc800078e0008 */
[----:B------:R-:W-:-:S05]  /*2b00*/  IMAD.MOV.U32 R7, RZ, RZ, RZ ;  /* 0x000000ffff077224 */ /* 0x000fca00078e00ff */
[----:B------:R2:W-:Y:S02]  /*2b10*/  REDG.E.ADD.64.STRONG.GPU desc[UR20][R8.64+0x400], R6 ;  /* 0x000400060800798e */ /* 0x0005e4000c12e514 */
.L_x_211:
[----:B------:R-:W-:Y:S05]  /*2b20*/  BSYNC.RECONVERGENT B1 ;  /* 0x0000000000017941 */ /* 0x000fea0003800200 */
.L_x_210:
[----:B------:R-:W-:Y:S04]  /*2b30*/  BSSY.RECONVERGENT B1, `(.L_x_212) ;  /* 0x0000009000017945 */ /* 0x000fe80003800200 */
[----:B------:R-:W-:Y:S05]  /*2b40*/  @!P3 BRA `(.L_x_213) ;  /* 0x00000000001cb947 */ /* 0x000fea0003800000 */
[----:B--2---:R-:W2:Y:S01]  /*2b50*/  LDC.64 R6, c[0x0][0x380] ;  /* 0x0000e000ff067b82 */ /* 0x004ea20000000a00 */
[----:B01----:R-:W-:Y:S02]  /*2b60*/  IMAD R9, R3, 0x100, R4 ;  /* 0x0000010003097824 */ /* 0x003fe400078e0204 */
[----:B------:R-:W-:Y:S02]  /*2b70*/  IMAD.MOV.U32 R8, RZ, RZ, R2 ;  /* 0x000000ffff087224 */ /* 0x000fe400078e0002 */
[----:B------:R-:W-:-:S04]  /*2b80*/  VIADD R9, R9, 0x300 ;  /* 0x0000030009097836 */ /* 0x000fc80000000000 */
[----:B--2---:R-:W-:-:S04]  /*2b90*/  IMAD.WIDE.U32 R6, R9, 0x8, R6 ;  /* 0x0000000809067825 */ /* 0x004fc800078e0006 */
[----:B------:R-:W-:-:S05]  /*2ba0*/  IMAD.MOV.U32 R9, RZ, RZ, RZ ;  /* 0x000000ffff097224 */ /* 0x000fca00078e00ff */
[----:B------:R3:W-:Y:S02]  /*2bb0*/  REDG.E.ADD.64.STRONG.GPU desc[UR20][R6.64+0x400], R8 ;  /* 0x000400080600798e */ /* 0x0007e4000c12e514 */
.L_x_213:
[----:B------:R-:W-:Y:S05]  /*2bc0*/  BSYNC.RECONVERGENT B1 ;  /* 0x0000000000017941 */ /* 0x000fea0003800200 */
.L_x_212:
[----:B------:R-:W-:-:S07]  /*2bd0*/  VIADD R3, R3, 0x4 ;  /* 0x0000000403037836 */ /* 0x000fce0000000000 */
.L_x_205:
[----:B------:R-:W-:-:S09]  /*2be0*/  UISETP.NE.AND UP0, UPT, UR25, URZ, UPT ;  /* 0x000000ff1900728c */ /* 0x000fd2000bf05270 */
[----:B------:R-:W-:Y:S05]  /*2bf0*/  BRA.U !UP0, `(.L_x_152) ;  /* 0x00000001089c7547 */ /* 0x000fea000b800000 */
[----:B------:R-:W-:-:S13]  /*2c00*/  ISETP.NE.AND P0, PT, R5, RZ, PT ;  /* 0x000000ff0500720c */ /* 0x000fda0003f05270 */
[----:B------:R-:W-:Y:S05]  /*2c10*/  @!P0 BRA `(.L_x_214) ;  /* 0x0000000000648947 */ /* 0x000fea0003800000 */
[----:B01234-:R-:W-:Y:S01]  /*2c20*/  LEA R6, R3, R0, 0xa ;  /* 0x0000000003067211 */ /* 0x01ffe200078e50ff */
[----:B------:R-:W-:Y:S04]  /*2c30*/  BSSY.RECONVERGENT B1, `(.L_x_215) ;  /* 0x000000c000017945 */ /* 0x000fe80003800200 */
[----:B------:R-:W0:Y:S04]  /*2c40*/  LDS R2, [R6+0x200] ;  /* 0x0002000006027984 */ /* 0x000e280000000800 */
[----:B------:R-:W1:Y:S01]  /*2c50*/  LDS R5, [R6+0x600] ;  /* 0x0006000006057984 */ /* 0x000e620000000800 */
[----:B0-----:R-:W-:-:S02]  /*2c60*/  ISETP.NE.AND P0, PT, R2, RZ, PT ;  /* 0x000000ff0200720c */ /* 0x001fc40003f05270 */
[----:B-1----:R-:W-:-:S11]  /*2c70*/  ISETP.NE.AND P1, PT, R5, RZ, PT ;  /* 0x000000ff0500720c */ /* 0x002fd60003f25270 */
[----:B------:R-:W-:Y:S05]  /*2c80*/  @!P0 BRA `(.L_x_216) ;  /* 0x0000000000188947 */ /* 0x000fea0003800000 */
[----:B------:R-:W0:Y:S01]  /*2c90*/  LDC.64 R6, c[0x0][0x380] ;  /* 0x0000e000ff067b82 */ /* 0x000e220000000a00 */
[----:B------:R-:W-:-:S04]  /*2ca0*/  IMAD R9, R3, 0x100, R4 ;  /* 0x0000010003097824 */ /* 0x000fc800078e0204 */
[----:B0-----:R-:W-:-:S04]  /*2cb0*/  IMAD.WIDE.U32 R8, R9, 0x8, R6 ;  /* 0x0000000809087825 */ /* 0x001fc800078e0006 */
[----:B------:R-:W-:Y:S02]  /*2cc0*/  IMAD.MOV.U32 R6, RZ, RZ, R2 ;  /* 0x000000ffff067224 */ /* 0x000fe400078e0002 */
[----:B------:R-:W-:-:S05]  /*2cd0*/  IMAD.MOV.U32 R7, RZ, RZ, RZ ;  /* 0x000000ffff077224 */ /* 0x000fca00078e00ff */
[----:B------:R0:W-:Y:S02]  /*2ce0*/  REDG.E.ADD.64.STRONG.GPU desc[UR20][R8.64+0x400], R6 ;  /* 0x000400060800798e */ /* 0x0001e4000c12e514 */
.L_x_216:
[----:B------:R-:W-:Y:S05]  /*2cf0*/  BSYNC.RECONVERGENT B1 ;  /* 0x0000000000017941 */ /* 0x000fea0003800200 */
.L_x_215:
[----:B------:R-:W-:Y:S04]  /*2d00*/  BSSY.RECONVERGENT B1, `(.L_x_217) ;  /* 0x0000009000017945 */ /* 0x000fe80003800200 */
[----:B------:R-:W-:Y:S05]  /*2d10*/  @!P1 BRA `(.L_x_218) ;  /* 0x00000000001c9947 */ /* 0x000fea0003800000 */
[----:B0-----:R-:W0:Y:S01]  /*2d20*/  LDC.64 R6, c[0x0][0x380] ;  /* 0x0000e000ff067b82 */ /* 0x001e220000000a00 */
[----:B------:R-:W-:-:S04]  /*2d30*/  IMAD R2, R3, 0x100, R4 ;  /* 0x0000010003027824 */ /* 0x000fc800078e0204 */
[----:B------:R-:W-:-:S04]  /*2d40*/  VIADD R9, R2, 0x100 ;  /* 0x0000010002097836 */ /* 0x000fc80000000000 */
[----:B0-----:R-:W-:-:S04]  /*2d50*/  IMAD.WIDE.U32 R8, R9, 0x8, R6 ;  /* 0x0000000809087825 */ /* 0x001fc800078e0006 */
[----:B------:R-:W-:Y:S02]  /*2d60*/  HFMA2 R7, -RZ, RZ, 0, 0 ;  /* 0x00000000ff077431 */ /* 0x000fe400000001ff */
[----:B------:R-:W-:-:S05]  /*2d70*/  IMAD.MOV.U32 R6, RZ, RZ, R5 ;  /* 0x000000ffff067224 */ /* 0x000fca00078e0005 */
[----:B------:R1:W-:Y:S02]  /*2d80*/  REDG.E.ADD.64.STRONG.GPU desc[UR20][R8.64+0x400], R6 ;  /* 0x000400060800798e */ /* 0x0003e4000c12e514 */
.L_x_218:
[----:B------:R-:W-:Y:S05]  /*2d90*/  BSYNC.RECONVERGENT B1 ;  /* 0x0000000000017941 */ /* 0x000fea0003800200 */
.L_x_217:
[----:B------:R-:W-:-:S07]  /*2da0*/  VIADD R3, R3, 0x2 ;  /* 0x0000000203037836 */ /* 0x000fce0000000000 */
.L_x_214:
[----:B------:R-:W-:-:S09]  /*2db0*/  UISETP.NE.AND UP0, UPT, UR9, URZ, UPT ;  /* 0x000000ff0900728c */ /* 0x000fd2000bf05270 */
[----:B------:R-:W-:Y:S05]  /*2dc0*/  BRA.U !UP0, `(.L_x_152) ;  /* 0x0000000108287547 */ /* 0x000fea000b800000 */
[----:B------:R-:W-:-:S05]  /*2dd0*/  IMAD R2, R3, 0x400, R0 ;  /* 0x0000040003027824 */ /* 0x000fca00078e0200 */
[----:B------:R-:W5:Y:S02]  /*2de0*/  LDS R5, [R2+0x200] ;  /* 0x0002000002057984 */ /* 0x000f640000000800 */
[----:B-----5:R-:W-:-:S13]  /*2df0*/  ISETP.NE.AND P0, PT, R5, RZ, PT ;  /* 0x000000ff0500720c */ /* 0x020fda0003f05270 */
[----:B------:R-:W-:Y:S05]  /*2e00*/  @!P0 BRA `(.L_x_152) ;  /* 0x0000000000188947 */ /* 0x000fea0003800000 */
[----:B01234-:R-:W0:Y:S01]  /*2e10*/  LDC.64 R6, c[0x0][0x380] ;  /* 0x0000e000ff067b82 */ /* 0x01fe220000000a00 */
[----:B------:R-:W-:-:S04]  /*2e20*/  IMAD R3, R3, 0x100, R4 ;  /* 0x0000010003037824 */ /* 0x000fc800078e0204 */
[----:B0-----:R-:W-:-:S04]  /*2e30*/  IMAD.WIDE.U32 R2, R3, 0x8, R6 ;  /* 0x0000000803027825 */ /* 0x001fc800078e0006 */
[----:B------:R-:W-:Y:S02]  /*2e40*/  IMAD.MOV.U32 R6, RZ, RZ, R5 ;  /* 0x000000ffff067224 */ /* 0x000fe400078e0005 */
[----:B------:R-:W-:-:S05]  /*2e50*/  IMAD.MOV.U32 R7, RZ, RZ, RZ ;  /* 0x000000ffff077224 */ /* 0x000fca00078e00ff */
[----:B------:R0:W-:Y:S02]  /*2e60*/  REDG.E.ADD.64.STRONG.GPU desc[UR20][R2.64+0x400], R6 ;  /* 0x000400060200798e */ /* 0x0001e4000c12e514 */
.L_x_152:
[----:B------:R-:W-:Y:S05]  /*2e70*/  BSYNC.RECONVERGENT B0 ;  /* 0x0000000000007941 */ /* 0x000fea0003800200 */
.L_x_151:
[----:B------:R-:W-:Y:S01]  /*2e80*/  BAR.SYNC.DEFER_BLOCKING 0x0 ;  /* 0x0000000000007b1d */ /* 0x000fe20000010000 */
[----:B------:R-:W-:-:S04]  /*2e90*/  UIADD3 UR6, UP0, UPT, UR6, 0x1, URZ ;  /* 0x0000000106067890 */ /* 0x000fc8000ff1e0ff */
[----:B------:R-:W-:Y:S02]  /*2ea0*/  UIADD3.X UR7, UPT, UPT, URZ, UR7, URZ, UP0, !UPT ;  /* 0x00000007ff077290 */ /* 0x000fe400087fe4ff */
[----:B------:R-:W-:-:S04]  /*2eb0*/  UISETP.NE.U32.AND UP0, UPT, UR6, UR11, UPT ;  /* 0x0000000b0600728c */ /* 0x000fc8000bf05070 */
[----:B------:R-:W-:-:S09]  /*2ec0*/  UISETP.NE.AND.EX UP0, UPT, UR7, UR12, UPT, UP0 ;  /* 0x0000000c0700728c */ /* 0x000fd2000bf05300 */
[----:B------:R-:W-:Y:S05]  /*2ed0*/  BRA.U UP0, `(.L_x_219) ;  /* 0xffffffd100f07547 */ /* 0x000fea000b83ffff */
[----:B------:R-:W-:Y:S05]  /*2ee0*/  EXIT ;  /* 0x000000000000794d */ /* 0x000fea0003800000 */
.L_x_220:
        /* <DEDUP_REMOVED lines=9> */
.L_x_379:


//--------------------- .text._ZN3cub18CUB_300001_SM_10006detail10radix_sort31DeviceRadixSortSingleTileKernelINS1_5radix10policy_hubIiiyE10Policy1000ELNS0_9SortOrderE0EiiyNS1_21identity_decomposer_tEEEvPKT1_PSA_PKT2_PSE_T3_iiT4_ --------------------------
	.section	.text._ZN3cub18CUB_300001_SM_10006detail10radix_sort31DeviceRadixSortSingleTileKernelINS1_5radix10policy_hubIiiyE10Policy1000ELNS0_9SortOrderE0EiiyNS1_21identity_decomposer_tEEEvPKT1_PSA_PKT2_PSE_T3_iiT4_,"ax",@progbits
	.align	128
        .global         _ZN3cub18CUB_300001_SM_10006detail10radix_sort31DeviceRadixSortSingleTileKernelINS1_5radix10policy_hubIiiyE10Policy1000ELNS0_9SortOrderE0EiiyNS1_21identity_decomposer_tEEEvPKT1_PSA_PKT2_PSE_T3_iiT4_
        .type           _ZN3cub18CUB_300001_SM_10006detail10radix_sort31DeviceRadixSortSingleTileKernelINS1_5radix10policy_hubIiiyE10Policy1000ELNS0_9SortOrderE0EiiyNS1_21identity_decomposer_tEEEvPKT1_PSA_PKT2_PSE_T3_iiT4_,@function
        .size           _ZN3cub18CUB_300001_SM_10006detail10radix_sort31DeviceRadixSortSingleTileKernelINS1_5radix10policy_hubIiiyE10Policy1000ELNS0_9SortOrderE0EiiyNS1_21identity_decomposer_tEEEvPKT1_PSA_PKT2_PSE_T3_iiT4_,(.L_x_380 - _ZN3cub18CUB_300001_SM_10006detail10radix_sort31DeviceRadixSortSingleTileKernelINS1_5radix10policy_hubIiiyE10Policy1000ELNS0_9SortOrderE0EiiyNS1_21identity_decomposer_tEEEvPKT1_PSA_PKT2_PSE_T3_iiT4_)
        .other          _ZN3cub18CUB_300001_SM_10006detail10radix_sort31DeviceRadixSortSingleTileKernelINS1_5radix10policy_hubIiiyE10Policy1000ELNS0_9SortOrderE0EiiyNS1_21identity_decomposer_tEEEvPKT1_PSA_PKT2_PSE_T3_iiT4_,@"STO_CUDA_ENTRY STV_DEFAULT"
_ZN3cub18CUB_300001_SM_10006detail10radix_sort31DeviceRadixSortSingleTileKernelINS1_5radix10policy_hubIiiyE10Policy1000ELNS0_9SortOrderE0EiiyNS1_21identity_decomposer_tEEEvPKT1_PSA_PKT2_PSE_T3_iiT4_:
.text._ZN3cub18CUB_300001_SM_10006detail10radix_sort31DeviceRadixSortSingleTileKernelINS1_5radix10policy_hubIiiyE10Policy1000ELNS0_9SortOrderE0EiiyNS1_21identity_decomposer_tEEEvPKT1_PSA_PKT2_PSE_T3_iiT4_:
[----:B------:R-:W-:Y:S01]  /*0000*/  LDC R1, c[0x0][0x37c] ;  /* 0x0000df00ff017b82 */ /* 0x000fe20000000800 */
[----:B------:R-:W0:Y:S01]  /*0010*/  S2R R0, SR_TID.X ;  /* 0x0000000000007919 */ /* 0x000e220000002100 */
[----:B------:R-:W1:Y:S06]  /*0020*/  LDCU UR4, c[0x0][0x3a0] ;  /* 0x00007400ff0477ac */ /* 0x000e6c0008000800 */
[----:B------:R-:W2:Y:S01]  /*0030*/  LDC.64 R6, c[0x0][0x380] ;  /* 0x0000e000ff067b82 */ /* 0x000ea20000000a00 */
[----:B------:R-:W3:Y:S01]  /*0040*/  LDCU.64 UR8, c[0x0][0x358] ;  /* 0x00006b00ff0877ac */ /* 0x000ee20008000a00 */
[----:B------:R-:W4:Y:S01]  /*0050*/  LDCU UR10, c[0x0][0x3ac] ;  /* 0x00007580ff0a77ac */ /* 0x000f220008000800 */
[----:B0-----:R-:W-:-:S04]  /*0060*/  IMAD R9, R0, 0x13, RZ ;  /* 0x0000001300097824 */ /* 0x001fc800078e02ff */
[C---:B------:R-:W-:Y:S01]  /*0070*/  VIADD R4, R9.reuse, 0x1 ;  /* 0x0000000109047836 */ /* 0x040fe20000000000 */
[C---:B-1----:R-:W-:Y:S01]  /*0080*/  ISETP.GE.AND P6, PT, R9.reuse, UR4, PT ;  /* 0x0000000409007c0c */ /* 0x042fe2000bfc6270 */
[C---:B------:R-:W-:Y:S02]  /*0090*/  VIADD R8, R9.reuse, 0x5 ;  /* 0x0000000509087836 */ /* 0x040fe40000000000 */
[C---:B--2---:R-:W-:Y:S01]  /*00a0*/  IMAD.WIDE.U32 R6, R9.reuse, 0x4, R6 ;  /* 0x0000000409067825 */ /* 0x044fe200078e0006 */
[----:B------:R-:W-:Y:S02]  /*00b0*/  ISETP.GE.AND P5, PT, R4, UR4, PT ;  /* 0x0000000404007c0c */ /* 0x000fe4000bfa6270 */
[----:B------:R-:W-:Y:S01]  /*00c0*/  ISETP.GE.AND P1, PT, R8, UR4, PT ;  /* 0x0000000408007c0c */ /* 0x000fe2000bf26270 */
[C---:B------:R-:W-:Y:S01]  /*00d0*/  VIADD R5, R9.reuse, 0x2 ;  /* 0x0000000209057836 */ /* 0x040fe20000000000 */
[----:B------:R-:W-:Y:S01]  /*00e0*/  P2R R46, PR, RZ, 0x20 ;  /* 0x00000020ff2e7803 */ /* 0x000fe20000000000 */
[C---:B------:R-:W-:Y:S01]  /*00f0*/  VIADD R10, R9.reuse, 0x6 ;  /* 0x00000006090a7836 */ /* 0x040fe20000000000 */
[----:B------:R-:W-:Y:S01]  /*0100*/  P2R R49, PR, RZ, 0x2 ;  /* 0x00000002ff317803 */ /* 0x000fe20000000000 */
[----:B------:R-:W-:Y:S01]  /*0110*/  VIADD R4, R9, 0x3 ;  /* 0x0000000309047836 */ /* 0x000fe20000000000 */
[----:B------:R-:W-:Y:S01]  /*0120*/  ISETP.GE.AND P4, PT, R5, UR4, PT ;  /* 0x0000000405007c0c */ /* 0x000fe2000bf86270 */
[C---:B------:R-:W-:Y:S01]  /*0130*/  VIADD R5, R9.reuse, 0x4 ;  /* 0x0000000409057836 */ /* 0x040fe20000000000 */
[----:B------:R-:W-:Y:S01]  /*0140*/  ISETP.GE.AND P0, PT, R10, UR4, PT ;  /* 0x000000040a007c0c */ /* 0x000fe2000bf06270 */
[----:B------:R-:W-:Y:S01]  /*0150*/  VIADD R29, R9, 0x9 ;  /* 0x00000009091d7836 */ /* 0x000fe20000000000 */
[----:B------:R-:W-:Y:S01]  /*0160*/  ISETP.GE.AND P3, PT, R4, UR4, PT ;  /* 0x0000000404007c0c */ /* 0x000fe2000bf66270 */
[----:B---3--:R-:W2:Y:S01]  /*0170*/  @!P5 LDG.E R8, desc[UR8][R6.64+0x4] ;  /* 0x000004080608d981 */ /* 0x008ea2000c1e1900 */
[----:B------:R-:W-:Y:S01]  /*0180*/  ISETP.GE.AND P2, PT, R5, UR4, PT ;  /* 0x0000000405007c0c */ /* 0x000fe2000bf46270 */
[C---:B------:R-:W-:Y:S01]  /*0190*/  VIADD R4, R9.reuse, 0x7 ;  /* 0x0000000709047836 */ /* 0x040fe20000000000 */
[----:B------:R-:W-:Y:S01]  /*01a0*/  P2R R50, PR, RZ, 0x1 ;  /* 0x00000001ff327803 */ /* 0x000fe20000000000 */
[----:B------:R-:W3:Y:S01]  /*01b0*/  @!P1 LDG.E R35, desc[UR8][R6.64+0x14] ;  /* 0x0000140806239981 */ /* 0x000ee2000c1e1900 */
[C---:B------:R-:W-:Y:S01]  /*01c0*/  VIADD R5, R9.reuse, 0x8 ;  /* 0x0000000809057836 */ /* 0x040fe20000000000 */
[----:B------:R-:W-:Y:S01]  /*01d0*/  P2R R47, PR, RZ, 0x8 ;  /* 0x00000008ff2f7803 */ /* 0x000fe20000000000 */
[C---:B------:R-:W-:Y:S01]  /*01e0*/  VIADD R30, R9.reuse, 0xa ;  /* 0x0000000a091e7836 */ /* 0x040fe20000000000 */
[----:B------:R-:W4:Y:S01]  /*01f0*/  @!P4 LDG.E R10, desc[UR8][R6.64+0x8] ;  /* 0x00000808060ac981 */ /* 0x000f22000c1e1900 */
[C---:B------:R-:W-:Y:S01]  /*0200*/  VIADD R31, R9.reuse, 0xb ;  /* 0x0000000b091f7836 */ /* 0x040fe20000000000 */
[----:B------:R-:W-:Y:S01]  /*0210*/  P2R R48, PR, RZ, 0x4 ;  /* 0x00000004ff307803 */ /* 0x000fe20000000000 */
[C---:B------:R-:W-:Y:S01]  /*0220*/  VIADD R32, R9.reuse, 0xc ;  /* 0x0000000c09207836 */ /* 0x040fe20000000000 */
[----:B------:R-:W3:Y:S01]  /*0230*/  @!P3 LDG.E R11, desc[UR8][R6.64+0xc] ;  /* 0x00000c08060bb981 */ /* 0x000ee2000c1e1900 */
[----:B------:R-:W-:Y:S01]  /*0240*/  VIADD R33, R9, 0x10 ;  /* 0x0000001009217836 */ /* 0x000fe20000000000 */
[----:B------:R-:W-:-:S02]  /*0250*/  P2R R45, PR, RZ, 0x10 ;  /* 0x00000010ff2d7803 */ /* 0x000fc40000000000 */
[----:B------:R-:W3:Y:S04]  /*0260*/  @!P2 LDG.E R34, desc[UR8][R6.64+0x10] ;  /* 0x000010080622a981 */ /* 0x000ee8000c1e1900 */
[----:B------:R-:W3:Y:S01]  /*0270*/  @!P0 LDG.E R36, desc[UR8][R6.64+0x18] ;  /* 0x0000180806248981 */ /* 0x000ee2000c1e1900 */
[----:B------:R-:W-:-:S03]  /*0280*/  ISETP.GE.AND P0, PT, R4, UR4, PT ;  /* 0x0000000404007c0c */ /* 0x000fc6000bf06270 */
[----:B------:R-:W3:Y:S01]  /*0290*/  @!P6 LDG.E R61, desc[UR8][R6.64] ;  /* 0x00000008063de981 */ /* 0x000ee2000c1e1900 */
[----:B------:R-:W-:-:S09]  /*02a0*/  P2R R51, PR, RZ, 0x1 ;  /* 0x00000001ff337803 */ /* 0x000fd20000000000 */
[----:B------:R-:W3:Y:S01]  /*02b0*/  @!P0 LDG.E R37, desc[UR8][R6.64+0x1c] ;  /* 0x00001c0806258981 */ /* 0x000ee2000c1e1900 */
[----:B------:R-:W-:Y:S02]  /*02c0*/  ISETP.GE.AND P0, PT, R5, UR4, PT ;  /* 0x0000000405007c0c */ /* 0x000fe4000bf06270 */
[----:B------:R-:W0:Y:S02]  /*02d0*/  LDC.64 R4, c[0x0][0x390] ;  /* 0x0000e400ff047b82 */ /* 0x000e240000000a00 */
[----:B------:R-:W-:-:S09]  /*02e0*/  P2R R52, PR, RZ, 0x1 ;  /* 0x00000001ff347803 */ /* 0x000fd20000000000 */
[----:B------:R-:W3:Y:S01]  /*02f0*/  @!P0 LDG.E R38, desc[UR8][R6.64+0x20] ;  /* 0x0000200806268981 */ /* 0x000ee2000c1e1900 */
[----:B------:R-:W-:-:S04]  /*0300*/  ISETP.GE.AND P0, PT, R29, UR4, PT ;  /* 0x000000041d007c0c */ /* 0x000fc8000bf06270 */
[----:B------:R-:W-:-:S09]  /*0310*/  P2R R53, PR, RZ, 0x1 ;  /* 0x00000001ff357803 */ /* 0x000fd20000000000 */
[----:B------:R-:W3:Y:S01]  /*0320*/  @!P0 LDG.E R39, desc[UR8][R6.64+0x24] ;  /* 0x0000240806278981 */ /* 0x000ee2000c1e1900 */
[----:B------:R-:W-:Y:S01]  /*0330*/  ISETP.GE.AND P0, PT, R30, UR4, PT ;  /* 0x000000041e007c0c */ /* 0x000fe2000bf06270 */
[----:B------:R-:W-:-:S05]  /*0340*/  VIADD R30, R9, 0xd ;  /* 0x0000000d091e7836 */ /* 0x000fca0000000000 */
[----:B------:R-:W-:Y:S02]  /*0350*/  ISETP.GE.AND P1, PT, R30, UR4, PT ;  /* 0x000000041e007c0c */ /* 0x000fe4000bf26270 */
[----:B------:R-:W-:Y:S02]  /*0360*/  P2R R54, PR, RZ, 0x1 ;  /* 0x00000001ff367803 */ /* 0x000fe40000000000 */
[----:B------:R-:W-:-:S03]  /*0370*/  P2R R58, PR, RZ, 0x2 ;  /* 0x00000002ff3a7803 */ /* 0x000fc60000000000 */
[----:B------:R-:W3:Y:S01]  /*0380*/  @!P0 LDG.E R40, desc[UR8][R6.64+0x28] ;  /* 0x0000280806288981 */ /* 0x000ee2000c1e1900 */
[----:B------:R-:W-:-:S05]  /*0390*/  ISETP.GE.AND P0, PT, R31, UR4, PT ;  /* 0x000000041f007c0c */ /* 0x000fca000bf06270 */
[----:B------:R-:W3:Y:S01]  /*03a0*/  @!P1 LDG.E R62, desc[UR8][R6.64+0x34] ;  /* 0x00003408063e9981 */ /* 0x000ee2000c1e1900 */
[----:B------:R-:W-:-:S04]  /*03b0*/  ISETP.NE.AND P1, PT, R54, RZ, PT ;  /* 0x000000ff3600720c */ /* 0x000fc80003f25270 */
[----:B------:R-:W-:Y:S02]  /*03c0*/  P2R R57, PR, RZ, 0x2 ;  /* 0x00000002ff397803 */ /* 0x000fe40000000000 */
[----:B------:R-:W-:Y:S01]  /*03d0*/  ISETP.NE.AND P1, PT, R53, RZ, PT ;  /* 0x000000ff3500720c */ /* 0x000fe20003f25270 */
[----:B------:R-:W3:Y:S03]  /*03e0*/  @!P0 LDG.E R41, desc[UR8][R6.64+0x2c] ;  /* 0x00002c0806298981 */ /* 0x000ee6000c1e1900 */
[----:B------:R-:W-:Y:S02]  /*03f0*/  P2R R56, PR, RZ, 0x2 ;  /* 0x00000002ff387803 */ /* 0x000fe40000000000 */
[----:B------:R-:W-:Y:S02]  /*0400*/  ISETP.NE.AND P1, PT, R52, RZ, PT ;  /* 0x000000ff3400720c */ /* 0x000fe40003f25270 */
[----:B------:R-:W-:-:S02]  /*0410*/  P2R R60, PR, RZ, 0x1 ;  /* 0x00000001ff3c7803 */ /* 0x000fc40000000000 */
[----:B------:R-:W-:Y:S02]  /*0420*/  P2R R55, PR, RZ, 0x2 ;  /* 0x00000002ff377803 */ /* 0x000fe40000000000 */
[----:B------:R-:W-:Y:S02]  /*0430*/  ISETP.GE.AND P0, PT, R32, UR4, PT ;  /* 0x0000000420007c0c */ /* 0x000fe4000bf06270 */
[----:B------:R-:W-:Y:S01]  /*0440*/  ISETP.NE.AND P1, PT, R51, RZ, PT ;  /* 0x000000ff3300720c */ /* 0x000fe20003f25270 */
[----:B------:R-:W-:-:S03]  /*0450*/  VIADD R32, R9, 0xf ;  /* 0x0000000f09207836 */ /* 0x000fc60000000000 */
[----:B------:R-:W-:Y:S02]  /*0460*/  P2R R54, PR, RZ, 0x2 ;  /* 0x00000002ff367803 */ /* 0x000fe40000000000 */
[----:B------:R-:W-:Y:S02]  /*0470*/  ISETP.NE.AND P1, PT, R50, RZ, PT ;  /* 0x000000ff3200720c */ /* 0x000fe40003f25270 */
[----:B------:R-:W-:Y:S02]  /*0480*/  ISETP.GE.AND P3, PT, R32, UR4, PT ;  /* 0x0000000420007c0c */ /* 0x000fe4000bf66270 */
[----:B------:R-:W-:Y:S01]  /*0490*/  P2R R53, PR, RZ, 0x2 ;  /* 0x00000002ff357803 */ /* 0x000fe20000000000 */
[----:B------:R-:W3:Y:S01]  /*04a0*/  @!P0 LDG.E R42, desc[UR8][R6.64+0x30] ;  /* 0x00003008062a8981 */ /* 0x000ee2000c1e1900 */
[----:B------:R-:W-:Y:S01]  /*04b0*/  ISETP.NE.AND P1, PT, R49, RZ, PT ;  /* 0x000000ff3100720c */ /* 0x000fe20003f25270 */
[----:B------:R-:W-:-:S03]  /*04c0*/  VIADD R31, R9, 0xe ;  /* 0x0000000e091f7836 */ /* 0x000fc60000000000 */
[----:B------:R-:W-:Y:S01]  /*04d0*/  P2R R51, PR, RZ, 0x2 ;  /* 0x00000002ff337803 */ /* 0x000fe20000000000 */
[C---:B------:R-:W-:Y:S01]  /*04e0*/  VIADD R43, R9.reuse, 0x11 ;  /* 0x00000011092b7836 */ /* 0x040fe20000000000 */
[----:B------:R-:W-:Y:S01]  /*04f0*/  ISETP.NE.AND P1, PT, R48, RZ, PT ;  /* 0x000000ff3000720c */ /* 0x000fe20003f25270 */
[----:B------:R-:W-:Y:S01]  /*0500*/  VIADD R44, R9, 0x12 ;  /* 0x00000012092c7836 */ /* 0x000fe20000000000 */
[----:B------:R-:W-:Y:S02]  /*0510*/  ISETP.GE.AND P2, PT, R31, UR4, PT ;  /* 0x000000041f007c0c */ /* 0x000fe4000bf46270 */
[----:B------:R-:W-:Y:S02]  /*0520*/  P2R R49, PR, RZ, 0x2 ;  /* 0x00000002ff317803 */ /* 0x000fe40000000000 */
[----:B------:R-:W-:Y:S02]  /*0530*/  ISETP.NE.AND P1, PT, R47, RZ, PT ;  /* 0x000000ff2f00720c */ /* 0x000fe40003f25270 */
[----:B------:R-:W-:Y:S01]  /*0540*/  ISETP.GE.AND P4, PT, R33, UR4, PT ;  /* 0x0000000421007c0c */ /* 0x000fe2000bf86270 */
[----:B------:R-:W3:Y:S01]  /*0550*/  @!P3 LDG.E R47, desc[UR8][R6.64+0x3c] ;  /* 0x00003c08062fb981 */ /* 0x000ee2000c1e1900 */
[----:B------:R-:W-:-:S02]  /*0560*/  ISETP.GE.AND P5, PT, R43, UR4, PT ;  /* 0x000000042b007c0c */ /* 0x000fc4000bfa6270 */
[----:B------:R-:W-:Y:S02]  /*0570*/  ISETP.GE.AND P6, PT, R44, UR4, PT ;  /* 0x000000042c007c0c */ /* 0x000fe4000bfc6270 */
[----:B------:R-:W-:Y:S02]  /*0580*/  P2R R48, PR, RZ, 0x2 ;  /* 0x00000002ff307803 */ /* 0x000fe40000000000 */
[----:B------:R-:W-:-:S04]  /*0590*/  ISETP.NE.AND P1, PT, R45, RZ, PT ;  /* 0x000000ff2d00720c */ /* 0x000fc80003f25270 */
[----:B------:R-:W-:Y:S01]  /*05a0*/  P2R R45, PR, RZ, 0x2 ;  /* 0x00000002ff2d7803 */ /* 0x000fe20000000000 */
[----:B0-----:R-:W-:Y:S01]  /*05b0*/  IMAD.WIDE.U32 R4, R9, 0x4, R4 ;  /* 0x0000000409047825 */ /* 0x001fe200078e0004 */
[----:B------:R-:W-:Y:S01]  /*05c0*/  ISETP.NE.AND P1, PT, R46, RZ, PT ;  /* 0x000000ff2e00720c */ /* 0x000fe20003f25270 */
[----:B------:R-:W3:Y:S01]  /*05d0*/  @!P4 LDG.E R50, desc[UR8][R6.64+0x40] ;  /* 0x000040080632c981 */ /* 0x000ee2000c1e1900 */
[----:B------:R-:W-:-:S03]  /*05e0*/  P2R R59, PR, RZ, 0x1 ;  /* 0x00000001ff3b7803 */ /* 0x000fc60000000000 */
[----:B------:R-:W3:Y:S01]  /*05f0*/  @!P2 LDG.E R46, desc[UR8][R6.64+0x38] ;  /* 0x00003808062ea981 */ /* 0x000ee2000c1e1900 */
[----:B------:R-:W-:Y:S01]  /*0600*/  ISETP.GE.AND P0, PT, R9, UR4, PT ;  /* 0x0000000409007c0c */ /* 0x000fe2000bf06270 */
[----:B------:R-:W-:Y:S01]  /*0610*/  IMAD.MOV.U32 R30, RZ, RZ, -0x1 ;  /* 0xffffffffff1e7424 */ /* 0x000fe200078e00ff */
[----:B------:R-:W0:Y:S01]  /*0620*/  S2UR UR6, SR_CgaCtaId ;  /* 0x00000000000679c3 */ /* 0x000e220000008800 */
[----:B------:R-:W3:Y:S01]  /*0630*/  @!P5 LDG.E R9, desc[UR8][R6.64+0x44] ;  /* 0x000044080609d981 */ /* 0x000ee2000c1e1900 */
[----:B------:R-:W-:Y:S01]  /*0640*/  IMAD.MOV.U32 R31, RZ, RZ, -0x1 ;  /* 0xffffffffff1f7424 */ /* 0x000fe200078e00ff */
[----:B------:R-:W1:Y:S02]  /*0650*/  LDCU.64 UR4, c[0x0][0x3a8] ;  /* 0x00007500ff0477ac */ /* 0x000e640008000a00 */
[----:B------:R-:W3:Y:S03]  /*0660*/  @!P6 LDG.E R52, desc[UR8][R6.64+0x48] ;  /* 0x000048080634e981 */ /* 0x000ee6000c1e1900 */
[----:B------:R-:W-:Y:S06]  /*0670*/  BAR.SYNC.DEFER_BLOCKING 0x0 ;  /* 0x0000000000007b1d */ /* 0x000fec0000010000 */
[----:B------:R0:W5:Y:S01]  /*0680*/  @!P1 LDG.E R3, desc[UR8][R4.64+0x4] ;  /* 0x0000040804039981 */ /* 0x000162000c1e1900 */
[----:B------:R-:W-:-:S02]  /*0690*/  IMAD.MOV.U32 R32, RZ, RZ, -0x1 ;  /* 0xffffffffff207424 */ /* 0x000fc400078e00ff */
[----:B------:R-:W-:Y:S01]  /*06a0*/  IMAD.MOV.U32 R33, RZ, RZ, -0x1 ;  /* 0xffffffffff217424 */ /* 0x000fe200078e00ff */
[----:B------:R0:W5:Y:S01]  /*06b0*/  @!P0 LDG.E R2, desc[UR8][R4.64] ;  /* 0x0000000804028981 */ /* 0x000162000c1e1900 */
[----:B--2---:R-:W-:Y:S01]  /*06c0*/  @!P1 LOP3.LUT R30, R8, 0x80000000, RZ, 0x3c, !PT ;  /* 0x80000000081e9812 */ /* 0x004fe200078e3cff */
[----:B------:R-:W-:Y:S01]  /*06d0*/  IMAD.MOV.U32 R29, RZ, RZ, -0x1 ;  /* 0xffffffffff1d7424 */ /* 0x000fe200078e00ff */
[----:B------:R-:W-:Y:S01]  /*06e0*/  ISETP.NE.AND P1, PT, R45, RZ, PT ;  /* 0x000000ff2d00720c */ /* 0x000fe20003f25270 */
[----:B------:R2:W5:Y:S01]  /*06f0*/  @!P2 LDG.E R24, desc[UR8][R4.64+0x38] ;  /* 0x000038080418a981 */ /* 0x000562000c1e1900 */
[----:B-1----:R-:W-:-:S03]  /*0700*/  UIADD3 UR7, UPT, UPT, UR4, 0x6, URZ ;  /* 0x0000000604077890 */ /* 0x002fc6000fffe0ff */
[----:B------:R2:W5:Y:S01]  /*0710*/  @!P3 LDG.E R25, desc[UR8][R4.64+0x3c] ;  /* 0x00003c080419b981 */ /* 0x000562000c1e1900 */
[----:B------:R-:W-:-:S03]  /*0720*/  UIADD3 UR5, UPT, UPT, -UR4, UR5, URZ ;  /* 0x0000000504057290 */ /* 0x000fc6000fffe1ff */
[----:B------:R2:W5:Y:S04]  /*0730*/  @!P4 LDG.E R26, desc[UR8][R4.64+0x40] ;  /* 0x00004008041ac981 */ /* 0x000568000c1e1900 */
[----:B----4-:R-:W-:Y:S01]  /*0740*/  @!P1 LOP3.LUT R31, R10, 0x80000000, RZ, 0x3c, !PT ;  /* 0x800000000a1f9812 */ /* 0x010fe200078e3cff */
[----:B------:R2:W5:Y:S01]  /*0750*/  @!P1 LDG.E R12, desc[UR8][R4.64+0x8] ;  /* 0x00000808040c9981 */ /* 0x000562000c1e1900 */
[----:B------:R-:W-:-:S03]  /*0760*/  ISETP.NE.AND P1, PT, R48, RZ, PT ;  /* 0x000000ff3000720c */ /* 0x000fc60003f25270 */
[----:B------:R2:W5:Y:S04]  /*0770*/  @!P5 LDG.E R27, desc[UR8][R4.64+0x44] ;  /* 0x00004408041bd981 */ /* 0x000568000c1e1900 */
[----:B------:R2:W5:Y:S06]  /*0780*/  @!P6 LDG.E R28, desc[UR8][R4.64+0x48] ;  /* 0x00004808041ce981 */ /* 0x00056c000c1e1900 */
[----:B---3--:R-:W-:Y:S01]  /*0790*/  @!P1 LOP3.LUT R32, R11, 0x80000000, RZ, 0x3c, !PT ;  /* 0x800000000b209812 */ /* 0x008fe200078e3cff */
[----:B------:R2:W5:Y:S01]  /*07a0*/  @!P1 LDG.E R13, desc[UR8][R4.64+0xc] ;  /* 0x00000c08040d9981 */ /* 0x000562000c1e1900 */
[----:B------:R-:W-:-:S13]  /*07b0*/  ISETP.NE.AND P1, PT, R49, RZ, PT ;  /* 0x000000ff3100720c */ /* 0x000fda0003f25270 */
[----:B------:R-:W-:Y:S01]  /*07c0*/  @!P1 LOP3.LUT R33, R34, 0x80000000, RZ, 0x3c, !PT ;  /* 0x8000000022219812 */ /* 0x000fe200078e3cff */
[----:B------:R2:W5:Y:S01]  /*07d0*/  @!P1 LDG.E R14, desc[UR8][R4.64+0x10] ;  /* 0x00001008040e9981 */ /* 0x000562000c1e1900 */
[----:B------:R-:W-:Y:S01]  /*07e0*/  ISETP.NE.AND P1, PT, R51, RZ, PT ;  /* 0x000000ff3300720c */ /* 0x000fe20003f25270 */
[----:B------:R-:W-:-:S12]  /*07f0*/  IMAD.MOV.U32 R34, RZ, RZ, -0x1 ;  /* 0xffffffffff227424 */ /* 0x000fd800078e00ff */
        /* <DEDUP_REMOVED lines=15> */
[----:B------:R-:W-:Y:S01]  /*08f0*/  IMAD.MOV.U32 R38, RZ, RZ, -0x1 ;  /* 0xffffffffff267424 */ /* 0x000fe200078e00ff */
[----:B------:R-:W-:Y:S02]  /*0900*/  @!P0 LOP3.LUT R29, R61, 0x80000000, RZ, 0x3c, !PT ;  /* 0x800000003d1d8812 */ /* 0x000fe400078e3cff */
[----:B------:R-:W-:-:S09]  /*0910*/  ISETP.NE.AND P0, PT, R60, RZ, PT ;  /* 0x000000ff3c00720c */ /* 0x000fd20003f05270 */
[----:B------:R-:W-:Y:S01]  /*0920*/  @!P1 LOP3.LUT R38, R39, 0x80000000, RZ, 0x3c, !PT ;  /* 0x8000000027269812 */ /* 0x000fe200078e3cff */
[----:B------:R2:W5:Y:S01]  /*0930*/  @!P1 LDG.E R19, desc[UR8][R4.64+0x24] ;  /* 0x0000240804139981 */ /* 0x000562000c1e1900 */
[----:B------:R-:W-:Y:S01]  /*0940*/  ISETP.NE.AND P1, PT, R57, RZ, PT ;  /* 0x000000ff3900720c */ /* 0x000fe20003f25270 */
[----:B------:R-:W-:Y:S02]  /*0950*/  IMAD.MOV.U32 R39, RZ, RZ, -0x1 ;  /* 0xffffffffff277424 */ /* 0x000fe400078e00ff */
[----:B------:R2:W5:Y:S10]  /*0960*/  @!P0 LDG.E R21, desc[UR8][R4.64+0x2c] ;  /* 0x00002c0804158981 */ /* 0x000574000c1e1900 */
[----:B------:R-:W-:Y:S01]  /*0970*/  @!P1 LOP3.LUT R39, R40, 0x80000000, RZ, 0x3c, !PT ;  /* 0x8000000028279812 */ /* 0x000fe200078e3cff */
[----:B------:R-:W-:Y:S01]  /*0980*/  IMAD.MOV.U32 R40, RZ, RZ, -0x1 ;  /* 0xffffffffff287424 */ /* 0x000fe200078e00ff */
[----:B------:R2:W5:Y:S01]  /*0990*/  @!P1 LDG.E R20, desc[UR8][R4.64+0x28] ;  /* 0x0000280804149981 */ /* 0x000562000c1e1900 */
[----:B------:R-:W-:-:S02]  /*09a0*/  @!P0 LOP3.LUT R40, R41, 0x80000000, RZ, 0x3c, !PT ;  /* 0x8000000029288812 */ /* 0x000fc400078e3cff */
[----:B------:R-:W-:Y:S02]  /*09b0*/  ISETP.NE.AND P1, PT, R58, RZ, PT ;  /* 0x000000ff3a00720c */ /* 0x000fe40003f25270 */
[----:B------:R-:W-:Y:S01]  /*09c0*/  ISETP.NE.AND P0, PT, R59, RZ, PT ;  /* 0x000000ff3b00720c */ /* 0x000fe20003f05270 */
[----:B------:R-:W-:Y:S01]  /*09d0*/  IMAD.MOV.U32 R41, RZ, RZ, -0x1 ;  /* 0xffffffffff297424 */ /* 0x000fe200078e00ff */
[----:B------:R-:W-:Y:S02]  /*09e0*/  UMOV UR4, 0x400 ;  /* 0x0000040000047882 */ /* 0x000fe40000000000 */
[----:B0-----:R-:W-:-:S07]  /*09f0*/  ULEA UR4, UR6, UR4, 0x18 ;  /* 0x0000000406047291 */ /* 0x001fce000f8ec0ff */
[----:B------:R2:W5:Y:S02]  /*0a00*/  @!P1 LDG.E R23, desc[UR8][R4.64+0x34] ;  /* 0x0000340804179981 */ /* 0x000564000c1e1900 */
[----:B------:R-:W-:Y:S02]  /*0a10*/  @!P0 LOP3.LUT R41, R42, 0x80000000, RZ, 0x3c, !PT ;  /* 0x800000002a298812 */ /* 0x000fe400078e3cff */
[----:B------:R2:W5:Y:S01]  /*0a20*/  @!P0 LDG.E R22, desc[UR8][R4.64+0x30] ;  /* 0x0000300804168981 */ /* 0x000562000c1e1900 */
[----:B------:R-:W0:Y:S01]  /*0a30*/  S2R R42, SR_LANEID ;  /* 0x00000000002a7919 */ /* 0x000e220000000000 */
[----:B------:R-:W-:Y:S01]  /*0a40*/  IMAD.MOV.U32 R45, RZ, RZ, -0x1 ;  /* 0xffffffffff2d7424 */ /* 0x000fe200078e00ff */
[----:B------:R-:W-:Y:S02]  /*0a50*/  @!P3 LOP3.LUT R45, R47, 0x80000000, RZ, 0x3c, !PT ;  /* 0x800000002f2db812 */ /* 0x000fe400078e3cff */
[----:B------:R-:W-:Y:S01]  /*0a60*/  LEA R47, R0, UR4, 0x2 ;  /* 0x00000004002f7c11 */ /* 0x000fe2000f8e10ff */
[----:B------:R-:W-:Y:S01]  /*0a70*/  IMAD.MOV.U32 R44, RZ, RZ, -0x1 ;  /* 0xffffffffff2c7424 */ /* 0x000fe200078e00ff */
[----:B------:R-:W-:-:S02]  /*0a80*/  SHF.R.U32.HI R124, RZ, 0x5, R0 ;  /* 0x00000005ff7c7819 */ /* 0x000fc40000011600 */
[----:B------:R-:W-:Y:S01]  /*0a90*/  @!P2 LOP3.LUT R44, R46, 0x80000000, RZ, 0x3c, !PT ;  /* 0x800000002e2ca812 */ /* 0x000fe200078e3cff */
[----:B------:R-:W-:Y:S02]  /*0aa0*/  IMAD R51, R0, 0x80, R47 ;  /* 0x0000008000337824 */ /* 0x000fe400078e022f */
[----:B------:R-:W-:Y:S01]  /*0ab0*/  IMAD.MOV.U32 R46, RZ, RZ, -0x1 ;  /* 0xffffffffff2e7424 */ /* 0x000fe200078e00ff */
[----:B------:R-:W-:Y:S01]  /*0ac0*/  @!P4 LOP3.LUT R46, R50, 0x80000000, RZ, 0x3c, !PT ;  /* 0x80000000322ec812 */ /* 0x000fe200078e3cff */
[----:B------:R-:W-:Y:S01]  /*0ad0*/  IMAD.MOV.U32 R43, RZ, RZ, -0x1 ;  /* 0xffffffffff2b7424 */ /* 0x000fe200078e00ff */
[----:B------:R-:W-:Y:S01]  /*0ae0*/  @!P1 LOP3.LUT R43, R62, 0x80000000, RZ, 0x3c, !PT ;  /* 0x800000003e2b9812 */ /* 0x000fe200078e3cff */
[----:B------:R-:W-:Y:S01]  /*0af0*/  IMAD.MOV.U32 R48, RZ, RZ, -0x1 ;  /* 0xffffffffff307424 */ /* 0x000fe200078e00ff */
[----:B------:R-:W-:Y:S01]  /*0b00*/  @!P5 LOP3.LUT R48, R9, 0x80000000, RZ, 0x3c, !PT ;  /* 0x800000000930d812 */ /* 0x000fe200078e3cff */
[----:B------:R-:W-:Y:S01]  /*0b10*/  IMAD.MOV.U32 R49, RZ, RZ, -0x1 ;  /* 0xffffffffff317424 */ /* 0x000fe200078e00ff */
[----:B------:R-:W-:Y:S01]  /*0b20*/  @!P6 LOP3.LUT R49, R52, 0x80000000, RZ, 0x3c, !PT ;  /* 0x800000003431e812 */ /* 0x000fe200078e3cff */
[----:B------:R-:W-:Y:S01]  /*0b30*/  IMAD R53, R0, -0x38, R51 ;  /* 0xffffffc800357824 */ /* 0x000fe200078e0233 */
[----:B------:R-:W-:Y:S01]  /*0b40*/  LEA R50, R124, UR4, 0x2 ;  /* 0x000000047c327c11 */ /* 0x000fe2000f8e10ff */
[----:B--2---:R-:W-:Y:S06]  /*0b50*/  BAR.SYNC.DEFER_BLOCKING 0x0 ;  /* 0x0000000000007b1d */ /* 0x004fec0000010000 */
.L_x_222:
[----:B------:R-:W-:Y:S01]  /*0b60*/  UISETP.LT.AND UP0, UPT, UR5, 0x6, UPT ;  /* 0x000000060500788c */ /* 0x000fe2000bf01270 */
[----:B------:R-:W-:Y:S01]  /*0b70*/  STS [R47], RZ ;  /* 0x000000ff2f007388 */ /* 0x000fe20000000800 */
[----:B------:R-:W-:Y:S01]  /*0b80*/  UIADD3 UR6, UPT, UPT, UR7, -0x6, URZ ;  /* 0xfffffffa07067890 */ /* 0x000fe2000fffe0ff */
[----:B0-----:R-:W-:Y:S01]  /*0b90*/  ISETP.NE.AND P1, PT, R42, 0x1f, PT ;  /* 0x0000001f2a00780c */ /* 0x001fe20003f25270 */
[----:B------:R-:W-:Y:S01]  /*0ba0*/  USEL UR4, UR5, 0x6, UP0 ;  /* 0x0000000605047887 */ /* 0x000fe20008000000 */
[----:B------:R-:W-:Y:S01]  /*0bb0*/  STS [R47+0x400], RZ ;  /* 0x000400ff2f007388 */ /* 0x000fe20000000800 */
[C---:B------:R-:W-:Y:S01]  /*0bc0*/  ISETP.NE.AND P2, PT, R124.reuse, 0x6, PT ;  /* 0x000000067c00780c */ /* 0x040fe20003f45270 */
[----:B------:R-:W-:Y:S01]  /*0bd0*/  UISETP.GE.AND UP0, UPT, UR7, UR10, UPT ;  /* 0x0000000a0700728c */ /* 0x000fe2000bf06270 */
[----:B-1----:R-:W-:Y:S01]  /*0be0*/  SHF.R.U32.HI R4, RZ, UR6, R29 ;  /* 0x00000006ff047c19 */ /* 0x002fe2000801161d */
[----:B------:R-:W-:Y:S01]  /*0bf0*/  UBMSK UR4, URZ, UR4 ;  /* 0x00000004ff04729b */ /* 0x000fe20008000000 */
[----:B------:R-:W-:Y:S01]  /*0c00*/  STS [R47+0x800], RZ ;  /* 0x000800ff2f007388 */ /* 0x000fe20000000800 */
[----:B------:R-:W-:-:S03]  /*0c10*/  ISETP.NE.AND P3, PT, R124, 0x7, PT ;  /* 0x000000077c00780c */ /* 0x000fc60003f65270 */
[----:B------:R-:W-:Y:S01]  /*0c20*/  STS [R47+0xc00], RZ ;  /* 0x000c00ff2f007388 */ /* 0x000fe20000000800 */
[----:B------:R-:W-:-:S03]  /*0c30*/  LOP3.LUT R4, R4, UR4, RZ, 0xc0, !PT ;  /* 0x0000000404047c12 */ /* 0x000fc6000f8ec0ff */
[----:B------:R-:W-:Y:S02]  /*0c40*/  STS [R47+0x1000], RZ ;  /* 0x001000ff2f007388 */ /* 0x000fe40000000800 */
[----:B------:R-:W-:Y:S01]  /*0c50*/  IMAD.SHL.U32 R5, R4, 0x400, RZ ;  /* 0x0000040004057824 */ /* 0x000fe200078e00ff */
[----:B------:R-:W-:Y:S01]  /*0c60*/  SHF.R.U32.HI R4, RZ, 0x4, R4 ;  /* 0x00000004ff047819 */ /* 0x000fe20000011604 */
[----:B------:R-:W-:Y:S03]  /*0c70*/  STS [R47+0x1400], RZ ;  /* 0x001400ff2f007388 */ /* 0x000fe60000000800 */
[----:B------:R-:W-:Y:S01]  /*0c80*/  LOP3.LUT R54, R5, 0x7c00, RZ, 0xc0, !PT ;  /* 0x00007c0005367812 */ /* 0x000fe200078ec0ff */
[----:B------:R-:W-:Y:S01]  /*0c90*/  STS [R47+0x1800], RZ ;  /* 0x001800ff2f007388 */ /* 0x000fe20000000800 */
[----:B------:R-:W-:-:S03]  /*0ca0*/  LOP3.LUT R4, R4, 0xffffffe, RZ, 0xc0, !PT ;  /* 0x0ffffffe04047812 */ /* 0x000fc600078ec0ff */
[----:B------:R-:W-:Y:S01]  /*0cb0*/  STS [R47+0x1c00], RZ ;  /* 0x001c00ff2f007388 */ /* 0x000fe20000000800 */
[----:B------:R-:W-:Y:S02]  /*0cc0*/  IADD3 R54, PT, PT, R4, R47, R54 ;  /* 0x0000002f04367210 */ /* 0x000fe40007ffe036 */
[----:B------:R-:W-:Y:S01]  /*0cd0*/  SHF.R.U32.HI R4, RZ, UR6, R30 ;  /* 0x00000006ff047c19 */ /* 0x000fe2000801161e */
[----:B------:R-:W-:Y:S03]  /*0ce0*/  STS [R47+0x2000], RZ ;  /* 0x002000ff2f007388 */ /* 0x000fe60000000800 */
[----:B------:R-:W-:Y:S01]  /*0cf0*/  LOP3.LUT R4, R4, UR4, RZ, 0xc0, !PT ;  /* 0x0000000404047c12 */ /* 0x000fe2000f8ec0ff */
[----:B------:R-:W-:Y:S04]  /*0d00*/  STS [R47+0x2400], RZ ;  /* 0x002400ff2f007388 */ /* 0x000fe80000000800 */
[----:B------:R-:W-:Y:S01]  /*0d10*/  STS [R47+0x2800], RZ ;  /* 0x002800ff2f007388 */ /* 0x000fe20000000800 */
[----:B------:R-:W-:Y:S01]  /*0d20*/  IMAD.SHL.U32 R5, R4, 0x400, RZ ;  /* 0x0000040004057824 */ /* 0x000fe200078e00ff */
[----:B------:R-:W-:-:S02]  /*0d30*/  SHF.R.U32.HI R4, RZ, 0x4, R4 ;  /* 0x00000004ff047819 */ /* 0x000fc40000011604 */
[----:B------:R-:W-:Y:S02]  /*0d40*/  STS [R47+0x2c00], RZ ;  /* 0x002c00ff2f007388 */ /* 0x000fe40000000800 */
[----:B------:R-:W-:Y:S02]  /*0d50*/  LOP3.LUT R56, R5, 0x7c00, RZ, 0xc0, !PT ;  /* 0x00007c0005387812 */ /* 0x000fe400078ec0ff */
        /* <DEDUP_REMOVED lines=32> */
[----:B------:R-:W0:Y:S02]  /*0f60*/  LDS.U16 R52, [R54] ;  /* 0x0000000036347984 */ /* 0x000e240000000400 */
[----:B0-----:R-:W-:-:S05]  /*0f70*/  VIADD R5, R52, 0x1 ;  /* 0x0000000134057836 */ /* 0x001fca0000000000 */
[----:B------:R0:W-:Y:S04]  /*0f80*/  STS.U16 [R54], R5 ;  /* 0x0000000536007388 */ /* 0x0001e80000000400 */
[----:B------:R-:W1:Y:S01]  /*0f90*/  LDS.U16 R57, [R56] ;  /* 0x0000000038397984 */ /* 0x000e620000000400 */
[----:B0-----:R-:W-:Y:S01]  /*0fa0*/  IMAD.SHL.U32 R5, R4, 0x400, RZ ;  /* 0x0000040004057824 */ /* 0x001fe200078e00ff */
[----:B------:R-:W-:-:S04]  /*0fb0*/  SHF.R.U32.HI R4, RZ, 0x4, R4 ;  /* 0x00000004ff047819 */ /* 0x000fc80000011604 */
[----:B------:R-:W-:Y:S02]  /*0fc0*/  LOP3.LUT R60, R5, 0x7c00, RZ, 0xc0, !PT ;  /* 0x00007c00053c7812 */ /* 0x000fe400078ec0ff */
[----:B------:R-:W-:-:S04]  /*0fd0*/  LOP3.LUT R4, R4, 0xffffffe, RZ, 0xc0, !PT ;  /* 0x0ffffffe04047812 */ /* 0x000fc800078ec0ff */
[----:B------:R-:W-:Y:S02]  /*0fe0*/  IADD3 R60, PT, PT, R4, R47, R60 ;  /* 0x0000002f043c7210 */ /* 0x000fe40007ffe03c */
[----:B------:R-:W-:-:S04]  /*0ff0*/  SHF.R.U32.HI R4, RZ, UR6, R33 ;  /* 0x00000006ff047c19 */ /* 0x000fc80008011621 */
[----:B------:R-:W-:-:S05]  /*1000*/  LOP3.LUT R4, R4, UR4, RZ, 0xc0, !PT ;  /* 0x0000000404047c12 */ /* 0x000fca000f8ec0ff */
[----:B------:R-:W-:Y:S01]  /*1010*/  IMAD.SHL.U32 R6, R4, 0x400, RZ ;  /* 0x0000040004067824 */ /* 0x000fe200078e00ff */
[----:B------:R-:W-:-:S04]  /*1020*/  SHF.R.U32.HI R4, RZ, 0x4, R4 ;  /* 0x00000004ff047819 */ /* 0x000fc80000011604 */
[----:B------:R-:W-:Y:S02]  /*1030*/  LOP3.LUT R6, R6, 0x7c00, RZ, 0xc0, !PT ;  /* 0x00007c0006067812 */ /* 0x000fe400078ec0ff */
[----:B------:R-:W-:-:S04]  /*1040*/  LOP3.LUT R4, R4, 0xffffffe, RZ, 0xc0, !PT ;  /* 0x0ffffffe04047812 */ /* 0x000fc800078ec0ff */
[----:B------:R-:W-:Y:S01]  /*1050*/  IADD3 R62, PT, PT, R4, R47, R6 ;  /* 0x0000002f043e7210 */ /* 0x000fe20007ffe006 */
[----:B-1----:R-:W-:Y:S01]  /*1060*/  VIADD R7, R57, 0x1 ;  /* 0x0000000139077836 */ /* 0x002fe20000000000 */
[----:B------:R-:W-:-:S04]  /*1070*/  SHF.R.U32.HI R4, RZ, UR6, R34 ;  /* 0x00000006ff047c19 */ /* 0x000fc80008011622 */
[----:B------:R-:W-:Y:S01]  /*1080*/  STS.U16 [R56], R7 ;  /* 0x0000000738007388 */ /* 0x000fe20000000400 */
[----:B------:R-:W-:-:S03]  /*1090*/  LOP3.LUT R4, R4, UR4, RZ, 0xc0, !PT ;  /* 0x0000000404047c12 */ /* 0x000fc6000f8ec0ff */
        /* <DEDUP_REMOVED lines=129> */
[----:B------:R-:W-:Y:S01]  /*18b0*/  SHF.R.U32.HI R4, RZ, UR6, R49 ;  /* 0x00000006ff047c19 */ /* 0x000fe20008011631 */
[----:B------:R-:W0:Y:S03]  /*18c0*/  S2UR UR6, SR_CgaCtaId ;  /* 0x00000000000679c3 */ /* 0x000e260000008800 */
[----:B------:R-:W-:Y:S01]  /*18d0*/  LOP3.LUT R4, R4, UR4, RZ, 0xc0, !PT ;  /* 0x0000000404047c12 */ /* 0x000fe2000f8ec0ff */
[----:B------:R-:W-:-:S04]  /*18e0*/  UMOV UR4, 0x400 ;  /* 0x0000040000047882 */ /* 0x000fc80000000000 */
[----:B------:R-:W-:Y:S01]  /*18f0*/  IMAD.SHL.U32 R6, R4, 0x400, RZ ;  /* 0x0000040004067824 */ /* 0x000fe200078e00ff */
[----:B------:R-:W-:-:S04]  /*1900*/  SHF.R.U32.HI R4, RZ, 0x4, R4 ;  /* 0x00000004ff047819 */ /* 0x000fc80000011604 */
[----:B------:R-:W-:Y:S02]  /*1910*/  LOP3.LUT R6, R6, 0x7c00, RZ, 0xc0, !PT ;  /* 0x00007c0006067812 */ /* 0x000fe400078ec0ff */
[----:B------:R-:W-:-:S04]  /*1920*/  LOP3.LUT R4, R4, 0xffffffe, RZ, 0xc0, !PT ;  /* 0x0ffffffe04047812 */ /* 0x000fc800078ec0ff */
[----:B------:R-:W-:Y:S01]  /*1930*/  IADD3 R90, PT, PT, R4, R47, R6 ;  /* 0x0000002f045a7210 */ /* 0x000fe20007ffe006 */
[----:B-1----:R-:W-:Y:S01]  /*1940*/  VIADD R7, R85, 0x1 ;  /* 0x0000000155077836 */ /* 0x002fe20000000000 */
[----:B0-----:R-:W-:-:S04]  /*1950*/  ULEA UR4, UR6, UR4, 0x18 ;  /* 0x0000000406047291 */ /* 0x001fc8000f8ec0ff */
[----:B------:R-:W-:Y:S04]  /*1960*/  STS.U16 [R84], R7 ;  /* 0x0000000754007388 */ /* 0x000fe80000000400 */
[----:B------:R-:W0:Y:S02]  /*1970*/  LDS.U16 R87, [R86] ;  /* 0x0000000056577984 */ /* 0x000e240000000400 */
[----:B0-----:R-:W-:-:S05]  /*1980*/  VIADD R5, R87, 0x1 ;  /* 0x0000000157057836 */ /* 0x001fca0000000000 */
[----:B------:R-:W-:Y:S04]  /*1990*/  STS.U16 [R86], R5 ;  /* 0x0000000556007388 */ /* 0x000fe80000000400 */
[----:B------:R-:W0:Y:S02]  /*19a0*/  LDS.U16 R89, [R88] ;  /* 0x0000000058597984 */ /* 0x000e240000000400 */
[----:B0-----:R-:W-:-:S05]  /*19b0*/  VIADD R7, R89, 0x1 ;  /* 0x0000000159077836 */ /* 0x001fca0000000000 */
[----:B------:R-:W-:Y:S04]  /*19c0*/  STS.U16 [R88], R7 ;  /* 0x0000000758007388 */ /* 0x000fe80000000400 */
[----:B------:R-:W0:Y:S02]  /*19d0*/  LDS.U16 R91, [R90] ;  /* 0x000000005a5b7984 */ /* 0x000e240000000400 */
[----:B0-----:R-:W-:-:S05]  /*19e0*/  VIADD R5, R91, 0x1 ;  /* 0x000000015b057836 */ /* 0x001fca0000000000 */
[----:B------:R-:W-:Y:S01]  /*19f0*/  STS.U16 [R90], R5 ;  /* 0x000000055a007388 */ /* 0x000fe20000000400 */
[----:B------:R-:W-:Y:S06]  /*1a00*/  BAR.SYNC.DEFER_BLOCKING 0x0 ;  /* 0x0000000000007b1d */ /* 0x000fec0000010000 */
[----:B------:R-:W-:Y:S04]  /*1a10*/  LDS R92, [R51] ;  /* 0x00000000335c7984 */ /* 0x000fe80000000800 */
[----:B------:R-:W0:Y:S04]  /*1a20*/  LDS R93, [R51+0x4] ;  /* 0x00000400335d7984 */ /* 0x000e280000000800 */
[----:B------:R-:W1:Y:S04]  /*1a30*/  LDS R94, [R51+0x8] ;  /* 0x00000800335e7984 */ /* 0x000e680000000800 */
[----:B------:R-:W2:Y:S04]  /*1a40*/  LDS R95, [R51+0xc] ;  /* 0x00000c00335f7984 */ /* 0x000ea80000000800 */
[----:B------:R-:W3:Y:S04]  /*1a50*/  LDS R96, [R51+0x10] ;  /* 0x0000100033607984 */ /* 0x000ee80000000800 */
[----:B------:R-:W4:Y:S04]  /*1a60*/  LDS R97, [R51+0x14] ;  /* 0x0000140033617984 */ /* 0x000f280000000800 */
[----:B------:R-:W4:Y:S04]  /*1a70*/  LDS R98, [R51+0x18] ;  /* 0x0000180033627984 */ /* 0x000f280000000800 */
[----:B------:R-:W4:Y:S04]  /*1a80*/  LDS R99, [R51+0x1c] ;  /* 0x00001c0033637984 */ /* 0x000f280000000800 */
[----:B------:R-:W4:Y:S04]  /*1a90*/  LDS R100, [R51+0x20] ;  /* 0x0000200033647984 */ /* 0x000f280000000800 */
[----:B------:R-:W4:Y:S04]  /*1aa0*/  LDS R101, [R51+0x24] ;  /* 0x0000240033657984 */ /* 0x000f280000000800 */
[----:B------:R-:W4:Y:S04]  /*1ab0*/  LDS R102, [R51+0x28] ;  /* 0x0000280033667984 */ /* 0x000f280000000800 */
[----:B------:R-:W4:Y:S01]  /*1ac0*/  LDS R103, [R51+0x2c] ;  /* 0x00002c0033677984 */ /* 0x000f220000000800 */
[----:B0-----:R-:W-:-:S03]  /*1ad0*/  IMAD.IADD R93, R92, 0x1, R93 ;  /* 0x000000015c5d7824 */ /* 0x001fc600078e025d */
[----:B------:R-:W0:Y:S01]  /*1ae0*/  LDS R104, [R51+0x30] ;  /* 0x0000300033687984 */ /* 0x000e220000000800 */
[----:B-1----:R-:W-:-:S03]  /*1af0*/  IMAD.IADD R94, R94, 0x1, R93 ;  /* 0x000000015e5e7824 */ /* 0x002fc600078e025d */
[----:B------:R-:W1:Y:S01]  /*1b00*/  LDS R105, [R51+0x34] ;  /* 0x0000340033697984 */ /* 0x000e620000000800 */
[----:B--2---:R-:W-:-:S03]  /*1b10*/  IMAD.IADD R95, R95, 0x1, R94 ;  /* 0x000000015f5f7824 */ /* 0x004fc600078e025e */
[----:B------:R-:W2:Y:S01]  /*1b20*/  LDS R106, [R51+0x38] ;  /* 0x00003800336a7984 */ /* 0x000ea20000000800 */
[----:B---3--:R-:W-:-:S03]  /*1b30*/  IMAD.IADD R96, R96, 0x1, R95 ;  /* 0x0000000160607824 */ /* 0x008fc600078e025f */
[----:B------:R-:W3:Y:S01]  /*1b40*/  LDS R107, [R51+0x3c] ;  /* 0x00003c00336b7984 */ /* 0x000ee20000000800 */
[----:B----4-:R-:W-:-:S03]  /*1b50*/  IMAD.IADD R97, R97, 0x1, R96 ;  /* 0x0000000161617824 */ /* 0x010fc600078e0260 */
[----:B------:R-:W4:Y:S01]  /*1b60*/  LDS R108, [R51+0x40] ;  /* 0x00004000336c7984 */ /* 0x000f220000000800 */
[----:B------:R-:W-:-:S03]  /*1b70*/  IMAD.IADD R98, R98, 0x1, R97 ;  /* 0x0000000162627824 */ /* 0x000fc600078e0261 */
        /* <DEDUP_REMOVED lines=31> */
[----:B------:R-:W-:-:S04]  /*1d70*/  IMAD.IADD R114, R114, 0x1, R113 ;  /* 0x0000000172727824 */ /* 0x000fc800078e0271 */
[----:B0-----:R-:W-:-:S04]  /*1d80*/  IMAD.IADD R115, R115, 0x1, R114 ;  /* 0x0000000173737824 */ /* 0x001fc800078e0272 */
[----:B-1----:R-:W-:-:S04]  /*1d90*/  IMAD.IADD R116, R116, 0x1, R115 ;  /* 0x0000000174747824 */ /* 0x002fc800078e0273 */
[----:B--2---:R-:W-:-:S04]  /*1da0*/  IMAD.IADD R117, R117, 0x1, R116 ;  /* 0x0000000175757824 */ /* 0x004fc800078e0274 */
[----:B---3--:R-:W-:-:S04]  /*1db0*/  IMAD.IADD R118, R118, 0x1, R117 ;  /* 0x0000000176767824 */ /* 0x008fc800078e0275 */
[----:B----4-:R-:W-:-:S04]  /*1dc0*/  IMAD.IADD R119, R119, 0x1, R118 ;  /* 0x0000000177777824 */ /* 0x010fc800078e0276 */
[----:B------:R-:W-:-:S04]  /*1dd0*/  IMAD.IADD R120, R120, 0x1, R119 ;  /* 0x0000000178787824 */ /* 0x000fc800078e0277 */
[----:B------:R-:W-:-:S04]  /*1de0*/  IMAD.IADD R121, R121, 0x1, R120 ;  /* 0x0000000179797824 */ /* 0x000fc800078e0278 */
[----:B------:R-:W-:-:S04]  /*1df0*/  IMAD.IADD R122, R122, 0x1, R121 ;  /* 0x000000017a7a7824 */ /* 0x000fc800078e0279 */
[----:B------:R-:W-:-:S04]  /*1e00*/  IMAD.IADD R123, R123, 0x1, R122 ;  /* 0x000000017b7b7824 */ /* 0x000fc800078e027a */
[----:B------:R-:W-:-:S05]  /*1e10*/  IMAD.IADD R125, R4, 0x1, R123 ;  /* 0x00000001047d7824 */ /* 0x000fca00078e027b */
        /* <DEDUP_REMOVED lines=8> */
[----:B------:R-:W0:Y:S02]  /*1ea0*/  SHFL.UP P0, R126, R127, 0x10, RZ ;  /* 0x060000007f7e7989 */ /* 0x000e2400000000ff */
[----:B0-----:R-:W-:Y:S01]  /*1eb0*/  @P0 IMAD.IADD R126, R127, 0x1, R126 ;  /* 0x000000017f7e0824 */ /* 0x001fe200078e027e */
[----:B------:R-:W-:-:S03]  /*1ec0*/  ISETP.NE.AND P0, PT, R124, 0x1, PT ;  /* 0x000000017c00780c */ /* 0x000fc60003f05270 */
[----:B------:R-:W-:Y:S01]  /*1ed0*/  IMAD.IADD R125, R126, 0x1, -R125 ;  /* 0x000000017e7d7824 */ /* 0x000fe200078e0a7d */
[----:B------:R-:W-:Y:S01]  /*1ee0*/  @!P1 STS [R50+0x8400], R126 ;  /* 0x0084007e32009388 */ /* 0x000fe20000000800 */
[----:B------:R-:W-:Y:S01]  /*1ef0*/  BAR.SYNC.DEFER_BLOCKING 0x0 ;  /* 0x0000000000007b1d */ /* 0x000fe20000010000 */
[----:B------:R-:W-:-:S05]  /*1f00*/  ISETP.NE.AND P1, PT, R124, 0x4, PT ;  /* 0x000000047c00780c */ /* 0x000fca0003f25270 */
[----:B------:R-:W0:Y:S04]  /*1f10*/  LDS.128 R4, [UR4+0x8400] ;  /* 0x00840004ff047984 */ /* 0x000e280008000c00 */
[----:B------:R-:W1:Y:S01]  /*1f20*/  LDS.128 R8, [UR4+0x8410] ;  /* 0x00841004ff087984 */ /* 0x000e620008000c00 */
[C---:B0-----:R-:W-:Y:S01]  /*1f30*/  SEL R55, R4.reuse, R55, !P0 ;  /* 0x0000003704377207 */ /* 0x041fe20004000000 */
[----:B------:R-:W-:Y:S01]  /*1f40*/  IMAD.IADD R5, R4, 0x1, R5 ;  /* 0x0000000104057824 */ /* 0x000fe200078e0205 */
[----:B------:R-:W-:-:S03]  /*1f50*/  ISETP.NE.AND P0, PT, R124, 0x2, PT ;  /* 0x000000027c00780c */ /* 0x000fc60003f05270 */
[----:B------:R-:W-:Y:S01]  /*1f60*/  IMAD.IADD R6, R6, 0x1, R5 ;  /* 0x0000000106067824 */ /* 0x000fe200078e0205 */
[----:B------:R-:W-:Y:S02]  /*1f70*/  SEL R55, R5, R55, !P0 ;  /* 0x0000003705377207 */ /* 0x000fe40004000000 */
[----:B------:R-:W-:Y:S01]  /*1f80*/  ISETP.NE.AND P0, PT, R124, 0x3, PT ;  /* 0x000000037c00780c */ /* 0x000fe20003f05270 */
[----:B------:R-:W-:-:S03]  /*1f90*/  IMAD.IADD R7, R7, 0x1, R6 ;  /* 0x0000000107077824 */ /* 0x000fc600078e0206 */
[----:B------:R-:W-:Y:S01]  /*1fa0*/  SEL R55, R6, R55, !P0 ;  /* 0x0000003706377207 */ /* 0x000fe20004000000 */
[C---:B-1----:R-:W-:Y:S01]  /*1fb0*/  IMAD.IADD R8, R7.reuse, 0x1, R8 ;  /* 0x0000000107087824 */ /* 0x042fe200078e0208 */
[----:B------:R-:W-:Y:S02]  /*1fc0*/  ISETP.NE.AND P0, PT, R124, 0x5, PT ;  /* 0x000000057c00780c */ /* 0x000fe40003f05270 */
[----:B------:R-:W-:Y:S01]  /*1fd0*/  SEL R55, R7, R55, !P1 ;  /* 0x0000003707377207 */ /* 0x000fe20004800000 */
[----:B------:R-:W-:Y:S01]  /*1fe0*/  IMAD.IADD R9, R9, 0x1, R8 ;  /* 0x0000000109097824 */ /* 0x000fe200078e0208 */
[----:B------:R-:W-:Y:S02]  /*1ff0*/  ISETP.NE.AND P1, PT, R42, RZ, PT ;  /* 0x000000ff2a00720c */ /* 0x000fe40003f25270 */
[----:B------:R-:W-:Y:S01]  /*2000*/  SEL R55, R8, R55, !P0 ;  /* 0x0000003708377207 */ /* 0x000fe20004000000 */
[----:B------:R-:W-:Y:S01]  /*2010*/  IMAD.IADD R10, R10, 0x1, R9 ;  /* 0x000000010a0a7824 */ /* 0x000fe200078e0209 */
[----:B------:R-:W-:-:S02]  /*2020*/  ISETP.GT.U32.AND P0, PT, R0, 0x1f, PT ;  /* 0x0000001f0000780c */ /* 0x000fc40003f04070 */
[----:B------:R-:W-:Y:S01]  /*2030*/  SEL R55, R9, R55, !P2 ;  /* 0x0000003709377207 */ /* 0x000fe20005000000 */
[----:B------:R-:W-:Y:S01]  /*2040*/  IMAD.IADD R11, R11, 0x1, R10 ;  /* 0x000000010b0b7824 */ /* 0x000fe200078e020a */
[----:B------:R-:W-:Y:S02]  /*2050*/  ISETP.GT.U32.OR P2, PT, R0, 0x1f, P1 ;  /* 0x0000001f0000780c */ /* 0x000fe40000f44470 */
[----:B------:R-:W-:Y:S02]  /*2060*/  SEL R4, R125, RZ, P1 ;  /* 0x000000ff7d047207 */ /* 0x000fe40000800000 */
[----:B------:R-:W-:-:S05]  /*2070*/  SEL R55, R10, R55, !P3 ;  /* 0x000000370a377207 */ /* 0x000fca0005800000 */
[----:B------:R-:W-:Y:S01]  /*2080*/  @P0 IMAD.IADD R125, R55, 0x1, R4 ;  /* 0x00000001377d0824 */ /* 0x000fe200078e0204 */
[----:B------:R-:W-:-:S03]  /*2090*/  ISETP.NE.AND P0, PT, R0, RZ, PT ;  /* 0x000000ff0000720c */ /* 0x000fc60003f05270 */
[----:B------:R-:W-:-:S05]  /*20a0*/  @!P2 IMAD.U32 R125, R11, 0x10000, RZ ;  /* 0x000100000b7da824 */ /* 0x000fca00078e00ff */
[----:B------:R-:W-:Y:S01]  /*20b0*/  @!P2 STS [UR4+0x8428], R125 ;  /* 0x0084287dff00a988 */ /* 0x000fe20008000804 */
[----:B------:R-:W-:Y:S06]  /*20c0*/  BAR.SYNC.DEFER_BLOCKING 0x0 ;  /* 0x0000000000007b1d */ /* 0x000fec0000010000 */
[----:B------:R-:W0:Y:S02]  /*20d0*/  LDS R4, [UR4+0x8428] ;  /* 0x00842804ff047984 */ /* 0x000e240008000800 */
[----:B0-----:R-:W-:-:S05]  /*20e0*/  SEL R4, R4, RZ, P0 ;  /* 0x000000ff04047207 */ /* 0x001fca0000000000 */
[----:B------:R-:W-:-:S04]  /*20f0*/  IMAD.IADD R4, R4, 0x1, R125 ;  /* 0x0000000104047824 */ /* 0x000fc800078e027d */
[--C-:B------:R-:W-:Y:S01]  /*2100*/  IMAD.IADD R92, R92, 0x1, R4.reuse ;  /* 0x000000015c5c7824 */ /* 0x100fe200078e0204 */
[----:B------:R-:W-:Y:S01]  /*2110*/  STS [R51], R4 ;  /* 0x0000000433007388 */ /* 0x000fe20000000800 */
[--C-:B------:R-:W-:Y:S02]  /*2120*/  IMAD.IADD R6, R93, 0x1, R4.reuse ;  /* 0x000000015d067824 */ /* 0x100fe400078e0204 */
[--C-:B------:R-:W-:Y:S01]  /*2130*/  IMAD.IADD R94, R94, 0x1, R4.reuse ;  /* 0x000000015e5e7824 */ /* 0x100fe200078e0204 */
[----:B------:R-:W-:Y:S01]  /*2140*/  STS [R51+0x4], R92 ;  /* 0x0000045c33007388 */ /* 0x000fe20000000800 */
[--C-:B------:R-:W-:Y:S02]  /*2150*/  IMAD.IADD R8, R95, 0x1, R4.reuse ;  /* 0x000000015f087824 */ /* 0x100fe400078e0204 */
[--C-:B------:R-:W-:Y:S01]  /*2160*/  IMAD.IADD R96, R96, 0x1, R4.reuse ;  /* 0x0000000160607824 */ /* 0x100fe200078e0204 */
[----:B------:R-:W-:Y:S01]  /*2170*/  STS [R51+0x8], R6 ;  /* 0x0000080633007388 */ /* 0x000fe20000000800 */
[----:B------:R-:W-:-:S02]  /*2180*/  IMAD.IADD R10, R97, 0x1, R4 ;  /* 0x00000001610a7824 */ /* 0x000fc400078e0204 */
[--C-:B------:R-:W-:Y:S01]  /*2190*/  IMAD.IADD R98, R98, 0x1, R4.reuse ;  /* 0x0000000162627824 */ /* 0x100fe200078e0204 */
[----:B------:R-:W-:Y:S01]  /*21a0*/  STS [R51+0xc], R94 ;  /* 0x00000c5e33007388 */ /* 0x000fe20000000800 */
        /* <DEDUP_REMOVED lines=36> */
[----:B------:R-:W-:-:S03]  /*23f0*/  IMAD.IADD R150, R123, 0x1, R4 ;  /* 0x000000017b967824 */ /* 0x000fc600078e0204 */
[----:B------:R-:W-:Y:S04]  /*2400*/  STS [R51+0x40], R134 ;  /* 0x0000408633007388 */ /* 0x000fe80000000800 */
        /* <DEDUP_REMOVED lines=15> */
[----:B------:R-:W-:Y:S01]  /*2500*/  STS [R51+0x80], R150 ;  /* 0x0000809633007388 */ /* 0x000fe20000000800 */
[----:B------:R-:W-:Y:S06]  /*2510*/  BAR.SYNC.DEFER_BLOCKING 0x0 ;  /* 0x0000000000007b1d */ /* 0x000fec0000010000 */
[----:B------:R-:W0:Y:S04]  /*2520*/  LDS.U16 R5, [R54] ;  /* 0x0000000036057984 */ /* 0x000e280000000400 */
[----:B------:R-:W1:Y:S04]  /*2530*/  LDS.U16 R56, [R56] ;  /* 0x0000000038387984 */ /* 0x000e680000000400 */
[----:B------:R-:W2:Y:S04]  /*2540*/  LDS.U16 R58, [R58] ;  /* 0x000000003a3a7984 */ /* 0x000ea80000000400 */
[----:B------:R-:W3:Y:S04]  /*2550*/  LDS.U16 R60, [R60] ;  /* 0x000000003c3c7984 */ /* 0x000ee80000000400 */
[----:B------:R-:W4:Y:S04]  /*2560*/  LDS.U16 R62, [R62] ;  /* 0x000000003e3e7984 */ /* 0x000f280000000400 */
[----:B------:R-:W4:Y:S04]  /*2570*/  LDS.U16 R64, [R64] ;  /* 0x0000000040407984 */ /* 0x000f280000000400 */
[----:B------:R-:W4:Y:S04]  /*2580*/  LDS.U16 R66, [R66] ;  /* 0x0000000042427984 */ /* 0x000f280000000400 */
[----:B------:R-:W4:Y:S04]  /*2590*/  LDS.U16 R68, [R68] ;  /* 0x0000000044447984 */ /* 0x000f280000000400 */
[----:B------:R-:W4:Y:S04]  /*25a0*/  LDS.U16 R70, [R70] ;  /* 0x0000000046467984 */ /* 0x000f280000000400 */
[----:B------:R-:W4:Y:S04]  /*25b0*/  LDS.U16 R72, [R72] ;  /* 0x0000000048487984 */ /* 0x000f280000000400 */
[----:B------:R-:W4:Y:S01]  /*25c0*/  LDS.U16 R74, [R74] ;  /* 0x000000004a4a7984 */ /* 0x000f220000000400 */
[----:B0-----:R-:W-:-:S03]  /*25d0*/  IMAD.IADD R5, R52, 0x1, R5 ;  /* 0x0000000134057824 */ /* 0x001fc600078e0205 */
[----:B------:R-:W0:Y:S01]  /*25e0*/  LDS.U16 R76, [R76] ;  /* 0x000000004c4c7984 */ /* 0x000e220000000400 */
[----:B-1----:R-:W-:-:S03]  /*25f0*/  IMAD.IADD R56, R57, 0x1, R56 ;  /* 0x0000000139387824 */ /* 0x002fc600078e0238 */
[----:B------:R-:W1:Y:S01]  /*2600*/  LDS.U16 R78, [R78] ;  /* 0x000000004e4e7984 */ /* 0x000e620000000400 */
[----:B--2---:R-:W-:-:S03]  /*2610*/  IMAD.IADD R58, R59, 0x1, R58 ;  /* 0x000000013b3a7824 */ /* 0x004fc600078e023a */
[----:B------:R-:W2:Y:S01]  /*2620*/  LDS.U16 R80, [R80] ;  /* 0x0000000050507984 */ /* 0x000ea20000000400 */
[----:B---3--:R-:W-:-:S03]  /*2630*/  IMAD.IADD R60, R61, 0x1, R60 ;  /* 0x000000013d3c7824 */ /* 0x008fc600078e023c */
[----:B------:R-:W3:Y:S01]  /*2640*/  LDS.U16 R82, [R82] ;  /* 0x0000000052527984 */ /* 0x000ee20000000400 */
[----:B----4-:R-:W-:-:S03]  /*2650*/  IMAD.IADD R62, R63, 0x1, R62 ;  /* 0x000000013f3e7824 */ /* 0x010fc600078e023e */
[----:B------:R-:W4:Y:S01]  /*2660*/  LDS.U16 R84, [R84] ;  /* 0x0000000054547984 */ /* 0x000f220000000400 */
[----:B------:R-:W-:-:S03]  /*2670*/  IMAD.IADD R64, R65, 0x1, R64 ;  /* 0x0000000141407824 */ /* 0x000fc600078e0240 */
[----:B------:R-:W4:Y:S01]  /*2680*/  LDS.U16 R86, [R86] ;  /* 0x0000000056567984 */ /* 0x000f220000000400 */
[----:B------:R-:W-:-:S03]  /*2690*/  IMAD.IADD R66, R67, 0x1, R66 ;  /* 0x0000000143427824 */ /* 0x000fc600078e0242 */
[----:B------:R-:W4:Y:S01]  /*26a0*/  LDS.U16 R88, [R88] ;  /* 0x0000000058587984 */ /* 0x000f220000000400 */
[----:B------:R-:W-:-:S03]  /*26b0*/  IMAD.IADD R68, R69, 0x1, R68 ;  /* 0x0000000145447824 */ /* 0x000fc600078e0244 */
[----:B------:R-:W4:Y:S01]  /*26c0*/  LDS.U16 R90, [R90] ;  /* 0x000000005a5a7984 */ /* 0x000f220000000400 */
[----:B------:R-:W-:Y:S02]  /*26d0*/  IMAD.IADD R70, R71, 0x1, R70 ;  /* 0x0000000147467824 */ /* 0x000fe400078e0246 */
[----:B------:R-:W-:Y:S02]  /*26e0*/  IMAD.IADD R72, R73, 0x1, R72 ;  /* 0x0000000149487824 */ /* 0x000fe400078e0248 */
[----:B------:R-:W-:Y:S02]  /*26f0*/  IMAD.IADD R74, R75, 0x1, R74 ;  /* 0x000000014b4a7824 */ /* 0x000fe400078e024a */
[----:B0-----:R-:W-:Y:S02]  /*2700*/  IMAD.IADD R76, R77, 0x1, R76 ;  /* 0x000000014d4c7824 */ /* 0x001fe400078e024c */
[----:B-1----:R-:W-:Y:S02]  /*2710*/  IMAD.IADD R78, R79, 0x1, R78 ;  /* 0x000000014f4e7824 */ /* 0x002fe400078e024e */
[----:B--2---:R-:W-:-:S02]  /*2720*/  IMAD.IADD R80, R81, 0x1, R80 ;  /* 0x0000000151507824 */ /* 0x004fc400078e0250 */
[----:B---3--:R-:W-:Y:S02]  /*2730*/  IMAD.IADD R82, R83, 0x1, R82 ;  /* 0x0000000153527824 */ /* 0x008fe400078e0252 */
[----:B----4-:R-:W-:Y:S02]  /*2740*/  IMAD.IADD R84, R85, 0x1, R84 ;  /* 0x0000000155547824 */ /* 0x010fe400078e0254 */
[----:B------:R-:W-:Y:S02]  /*2750*/  IMAD.IADD R86, R87, 0x1, R86 ;  /* 0x0000000157567824 */ /* 0x000fe400078e0256 */
[----:B------:R-:W-:Y:S02]  /*2760*/  IMAD.IADD R88, R89, 0x1, R88 ;  /* 0x0000000159587824 */ /* 0x000fe400078e0258 */
[----:B------:R-:W-:Y:S01]  /*2770*/  IMAD.IADD R90, R91, 0x1, R90 ;  /* 0x000000015b5a7824 */ /* 0x000fe200078e025a */
[----:B------:R-:W-:Y:S06]  /*2780*/  BAR.SYNC.DEFER_BLOCKING 0x0 ;  /* 0x0000000000007b1d */ /* 0x000fec0000010000 */
[----:B------:R-:W-:Y:S05]  /*2790*/  BRA.U UP0, `(.L_x_221) ;  /* 0x0000000500987547 */ /* 0x000fea000b800000 */
[----:B------:R-:W-:Y:S01]  /*27a0*/  LEA R4, R5, UR4, 0x2 ;  /* 0x0000000405047c11 */ /* 0x000fe2000f8e10ff */
[----:B------:R-:W-:Y:S01]  /*27b0*/  UIADD3 UR7, UPT, UPT, UR7, 0x6, URZ ;  /* 0x0000000607077890 */ /* 0x000fe2000fffe0ff */
[----:B------:R-:W-:Y:S01]  /*27c0*/  LEA R5, R56, UR4, 0x2 ;  /* 0x0000000438057c11 */ /* 0x000fe2000f8e10ff */
[----:B------:R-:W-:Y:S01]  /*27d0*/  UIADD3 UR5, UPT, UPT, UR5, -0x6, URZ ;  /* 0xfffffffa05057890 */ /* 0x000fe2000fffe0ff */
[----:B------:R-:W-:Y:S01]  /*27e0*/  LEA R6, R58, UR4, 0x2 ;  /* 0x000000043a067c11 */ /* 0x000fe2000f8e10ff */
[----:B------:R1:W-:Y:S01]  /*27f0*/  STS [R4], R29 ;  /* 0x0000001d04007388 */ /* 0x0003e20000000800 */
[----:B------:R-:W-:Y:S02]  /*2800*/  LEA R7, R60, UR4, 0x2 ;  /* 0x000000043c077c11 */ /* 0x000fe4000f8e10ff */
[----:B------:R-:W-:Y:S01]  /*2810*/  LEA R8, R62, UR4, 0x2 ;  /* 0x000000043e087c11 */ /* 0x000fe2000f8e10ff */
[----:B------:R1:W-:Y:S01]  /*2820*/  STS [R5], R30 ;  /* 0x0000001e05007388 */ /* 0x0003e20000000800 */
[----:B------:R-:W-:-:S02]  /*2830*/  LEA R9, R64, UR4, 0x2 ;  /* 0x0000000440097c11 */ /* 0x000fc4000f8e10ff */
[----:B------:R-:W-:Y:S01]  /*2840*/  LEA R10, R66, UR4, 0x2 ;  /* 0x00000004420a7c11 */ /* 0x000fe2000f8e10ff */
[----:B------:R1:W-:Y:S01]  /*2850*/  STS [R6], R31 ;  /* 0x0000001f06007388 */ /* 0x0003e20000000800 */
[----:B------:R-:W-:Y:S02]  /*2860*/  LEA R11, R68, UR4, 0x2 ;  /* 0x00000004440b7c11 */ /* 0x000fe4000f8e10ff */
        /* <DEDUP_REMOVED lines=16> */
[----:B------:R1:W-:Y:S04]  /*2970*/  STS [R52], R37 ;  /* 0x0000002534007388 */ /* 0x0003e80000000800 */
        /* <DEDUP_REMOVED lines=9> */
[----:B------:R1:W-:Y:S01]  /*2a10*/  STS [R64], R49 ;  /* 0x0000003140007388 */ /* 0x0003e20000000800 */
[----:B------:R-:W-:Y:S06]  /*2a20*/  BAR.SYNC.DEFER_BLOCKING 0x0 ;  /* 0x0000000000007b1d */ /* 0x000fec0000010000 */
[----:B------:R1:W2:Y:S04]  /*2a30*/  LDS R29, [R53] ;  /* 0x00000000351d7984 */ /* 0x0002a80000000800 */
[----:B------:R1:W3:Y:S04]  /*2a40*/  LDS R30, [R53+0x4] ;  /* 0x00000400351e7984 */ /* 0x0002e80000000800 */
[----:B------:R1:W4:Y:S04]  /*2a50*/  LDS R31, [R53+0x8] ;  /* 0x00000800351f7984 */ /* 0x0003280000000800 */
[----:B------:R1:W0:Y:S04]  /*2a60*/  LDS R32, [R53+0xc] ;  /* 0x00000c0035207984 */ /* 0x0002280000000800 */
        /* <DEDUP_REMOVED lines=14> */
[----:B------:R1:W0:Y:S01]  /*2b50*/  LDS R49, [R53+0x48] ;  /* 0x0000480035317984 */ /* 0x0002220000000800 */
[----:B------:R-:W-:Y:S06]  /*2b60*/  BAR.SYNC.DEFER_BLOCKING 0x0 ;  /* 0x0000000000007b1d */ /* 0x000fec0000010000 */
[----:B-----5:R1:W-:Y:S04]  /*2b70*/  STS [R4], R2 ;  /* 0x0000000204007388 */ /* 0x0203e80000000800 */
        /* <DEDUP_REMOVED lines=19> */
[----:B------:R1:W0:Y:S04]  /*2cb0*/  LDS R2, [R53] ;  /* 0x0000000035027984 */ /* 0x0002280000000800 */
        /* <DEDUP_REMOVED lines=19> */
[----:B--234-:R-:W-:Y:S05]  /*2df0*/  BRA `(.L_x_222) ;  /* 0xffffffdc00587947 */ /* 0x01cfea000383ffff */
.L_x_221:
[----:B------:R-:W-:Y:S01]  /*2e00*/  LEA R5, R5, UR4, 0x2 ;  /* 0x0000000405057c11 */ /* 0x000fe2000f8e10ff */
[----:B------:R-:W-:Y:S01]  /*2e10*/  IMAD R53, R0, -0x48, R53 ;  /* 0xffffffb800357824 */ /* 0x000fe200078e0235 */
[----:B------:R-:W-:Y:S01]  /*2e20*/  LEA R56, R56, UR4, 0x2 ;  /* 0x0000000438387c11 */ /* 0x000fe2000f8e10ff */
[----:B------:R-:W0:Y:S01]  /*2e30*/  LDCU.64 UR6, c[0x0][0x3a0] ;  /* 0x00007400ff0677ac */ /* 0x000e220008000a00 */
[----:B------:R-:W-:Y:S01]  /*2e40*/  LEA R58, R58, UR4, 0x2 ;  /* 0x000000043a3a7c11 */ /* 0x000fe2000f8e10ff */
[----:B------:R-:W-:Y:S01]  /*2e50*/  STS [R5], R29 ;  /* 0x0000001d05007388 */ /* 0x000fe20000000800 */
[----:B------:R-:W-:Y:S02]  /*2e60*/  LEA R60, R60, UR4, 0x2 ;  /* 0x000000043c3c7c11 */ /* 0x000fe4000f8e10ff */
[----:B------:R-:W-:Y:S01]  /*2e70*/  LEA R62, R62, UR4, 0x2 ;  /* 0x000000043e3e7c11 */ /* 0x000fe2000f8e10ff */
[----:B------:R-:W-:Y:S01]  /*2e80*/  STS [R56], R30 ;  /* 0x0000001e38007388 */ /* 0x000fe20000000800 */
[----:B------:R-:W-:-:S02]  /*2e90*/  LEA R64, R64, UR4, 0x2 ;  /* 0x0000000440407c11 */ /* 0x000fc4000f8e10ff */
[----:B------:R-:W-:Y:S01]  /*2ea0*/  LEA R66, R66, UR4, 0x2 ;  /* 0x0000000442427c11 */ /* 0x000fe2000f8e10ff */
[----:B------:R-:W-:Y:S01]  /*2eb0*/  STS [R58], R31 ;  /* 0x0000001f3a007388 */ /* 0x000fe20000000800 */
[----:B------:R-:W-:Y:S02]  /*2ec0*/  LEA R68, R68, UR4, 0x2 ;  /* 0x0000000444447c11 */ /* 0x000fe4000f8e10ff */
[----:B------:R-:W-:Y:S01]  /*2ed0*/  LEA R70, R70, UR4, 0x2 ;  /* 0x0000000446467c11 */ /* 0x000fe2000f8e10ff */
[----:B------:R-:W-:Y:S01]  /*2ee0*/  STS [R60], R32 ;  /* 0x000000203c007388 */ /* 0x000fe20000000800 */
[----:B------:R-:W-:Y:S02]  /*2ef0*/  LEA R72, R72, UR4, 0x2 ;  /* 0x0000000448487c11 */ /* 0x000fe4000f8e10ff */
[----:B------:R-:W-:Y:S01]  /*2f00*/  LEA R74, R74, UR4, 0x2 ;  /* 0x000000044a4a7c11 */ /* 0x000fe2000f8e10ff */
[----:B------:R-:W-:Y:S01]  /*2f10*/  STS [R62], R33 ;  /* 0x000000213e007388 */ /* 0x000fe20000000800 */
[----:B------:R-:W-:Y:S01]  /*2f20*/  LEA R76, R76, UR4, 0x2 ;  /* 0x000000044c4c7c11 */ /* 0x000fe2000f8e10ff */
[----:B0-----:R-:W-:Y:S01]  /*2f30*/  IMAD.U32 R4, RZ, RZ, UR7 ;  /* 0x00000007ff047e24 */ /* 0x001fe2000f8e00ff */
        /* <DEDUP_REMOVED lines=11> */
[----:B------:R-:W-:-:S03]  /*2ff0*/  ISETP.LT.U32.AND P2, PT, R0, UR6, PT ;  /* 0x0000000600007c0c */ /* 0x000fc6000bf41070 */
[----:B------:R-:W-:Y:S01]  /*3000*/  STS [R72], R38 ;  /* 0x0000002648007388 */ /* 0x000fe20000000800 */
[----:B------:R-:W-:-:S03]  /*3010*/  ISETP.GT.U32.AND.EX P2, PT, R4, RZ, PT, P2 ;  /* 0x000000ff0400720c */ /* 0x000fc60003f44120 */
[----:B------:R-:W-:Y:S04]  /*3020*/  STS [R74], R39 ;  /* 0x000000274a007388 */ /* 0x000fe80000000800 */
[----:B------:R-:W-:Y:S04]  /*3030*/  STS [R76], R40 ;  /* 0x000000284c007388 */ /* 0x000fe80000000800 */
[----:B------:R-:W-:Y:S04]  /*3040*/  STS [R78], R41 ;  /* 0x000000294e007388 */ /* 0x000fe80000000800 */
[----:B------:R-:W-:Y:S04]  /*3050*/  STS [R80], R43 ;  /* 0x0000002b50007388 */ /* 0x000fe80000000800 */
[----:B------:R-:W-:Y:S04]  /*3060*/  STS [R47], R44 ;  /* 0x0000002c2f007388 */ /* 0x000fe80000000800 */
[----:B------:R-:W-:Y:S04]  /*3070*/  STS [R84], R45 ;  /* 0x0000002d54007388 */ /* 0x000fe80000000800 */
[----:B------:R-:W-:Y:S04]  /*3080*/  STS [R51], R46 ;  /* 0x0000002e33007388 */ /* 0x000fe80000000800 */
[----:B------:R-:W-:Y:S04]  /*3090*/  STS [R88], R48 ;  /* 0x0000003058007388 */ /* 0x000fe80000000800 */
[----:B------:R-:W-:Y:S01]  /*30a0*/  STS [R90], R49 ;  /* 0x000000315a007388 */ /* 0x000fe20000000800 */
[----:B------:R-:W-:Y:S06]  /*30b0*/  BAR.SYNC.DEFER_BLOCKING 0x0 ;  /* 0x0000000000007b1d */ /* 0x000fec0000010000 */
[----:B------:R-:W0:Y:S04]  /*30c0*/  LDS R6, [R53] ;  /* 0x0000000035067984 */ /* 0x000e280000000800 */
[----:B------:R-:W1:Y:S04]  /*30d0*/  LDS R7, [R53+0x400] ;  /* 0x0004000035077984 */ /* 0x000e680000000800 */
[----:B------:R-:W2:Y:S04]  /*30e0*/  LDS R8, [R53+0x800] ;  /* 0x0008000035087984 */ /* 0x000ea80000000800 */
[----:B------:R-:W-:Y:S04]  /*30f0*/  LDS R9, [R53+0xc00] ;  /* 0x000c000035097984 */ /* 0x000fe80000000800 */
[----:B------:R-:W-:Y:S04]  /*3100*/  LDS R10, [R53+0x1000] ;  /* 0x00100000350a7984 */ /* 0x000fe80000000800 */
[----:B------:R-:W-:Y:S04]  /*3110*/  LDS R11, [R53+0x1400] ;  /* 0x00140000350b7984 */ /* 0x000fe80000000800 */
[----:B------:R-:W3:Y:S04]  /*3120*/  LDS R29, [R53+0x1800] ;  /* 0x00180000351d7984 */ /* 0x000ee80000000800 */
[----:B------:R-:W-:Y:S04]  /*3130*/  LDS R30, [R53+0x1c00] ;  /* 0x001c0000351e7984 */ /* 0x000fe80000000800 */
        /* <DEDUP_REMOVED lines=10> */
[----:B------:R-:W-:Y:S01]  /*31e0*/  LDS R41, [R53+0x4800] ;  /* 0x0048000035297984 */ /* 0x000fe20000000800 */
[----:B------:R-:W-:Y:S06]  /*31f0*/  BAR.SYNC.DEFER_BLOCKING 0x0 ;  /* 0x0000000000007b1d */ /* 0x000fec0000010000 */
[----:B-----5:R4:W-:Y:S04]  /*3200*/  STS [R5], R2 ;  /* 0x0000000205007388 */ /* 0x0209e80000000800 */
[----:B------:R0:W-:Y:S04]  /*3210*/  STS [R56], R3 ;  /* 0x0000000338007388 */ /* 0x0001e80000000800 */
[----:B------:R1:W-:Y:S01]  /*3220*/  STS [R58], R12 ;  /* 0x0000000c3a007388 */ /* 0x0003e20000000800 */
[----:B----4-:R-:W4:Y:S03]  /*3230*/  LDC.64 R4, c[0x0][0x398] ;  /* 0x0000e600ff047b82 */ /* 0x010f260000000a00 */
[----:B------:R-:W-:Y:S04]  /*3240*/  STS [R60], R13 ;  /* 0x0000000d3c007388 */ /* 0x000fe80000000800 */
[----:B------:R2:W-:Y:S01]  /*3250*/  STS [R62], R14 ;  /* 0x0000000e3e007388 */ /* 0x0005e20000000800 */
[----:B0-----:R-:W0:Y:S01]  /*3260*/  LDC.64 R2, c[0x0][0x388] ;  /* 0x0000e200ff027b82 */ /* 0x001e220000000a00 */
[----:B-1----:R-:W-:-:S02]  /*3270*/  VIADD R12, R0, 0x100 ;  /* 0x00000100000c7836 */ /* 0x002fc40000000000 */
[----:B------:R-:W-:Y:S04]  /*3280*/  STS [R64], R15 ;  /* 0x0000000f40007388 */ /* 0x000fe80000000800 */
[----:B------:R1:W-:Y:S01]  /*3290*/  STS [R66], R16 ;  /* 0x0000001042007388 */ /* 0x0003e20000000800 */
[----:B------:R-:W-:Y:S01]  /*32a0*/  ISETP.LT.U32.AND P4, PT, R12, UR6, PT ;  /* 0x000000060c007c0c */ /* 0x000fe2000bf81070 */
[C---:B--2---:R-:W-:Y:S01]  /*32b0*/  VIADD R14, R0.reuse, 0x200 ;  /* 0x00000200000e7836 */ /* 0x044fe20000000000 */
[----:B------:R-:W-:Y:S01]  /*32c0*/  LOP3.LUT R12, R0, 0x400, RZ, 0xfc, !PT ;  /* 0x00000400000c7812 */ /* 0x000fe200078efcff */
[----:B------:R-:W-:Y:S03]  /*32d0*/  STS [R68], R17 ;  /* 0x0000001144007388 */ /* 0x000fe60000000800 */
[----:B------:R-:W-:Y:S01]  /*32e0*/  ISETP.LT.U32.AND P3, PT, R14, UR6, PT ;  /* 0x000000060e007c0c */ /* 0x000fe2000bf61070 */
[----:B------:R-:W-:Y:S01]  /*32f0*/  STS [R70], R18 ;  /* 0x0000001246007388 */ /* 0x000fe20000000800 */
[----:B------:R-:W-:Y:S01]  /*3300*/  VIADD R14, R0, 0x500 ;  /* 0x00000500000e7836 */ /* 0x000fe20000000000 */
[----:B------:R-:W-:Y:S01]  /*3310*/  ISETP.LT.U32.AND P0, PT, R12, UR6, PT ;  /* 0x000000060c007c0c */ /* 0x000fe2000bf01070 */
[C---:B-1----:R-:W-:Y:S01]  /*3320*/  VIADD R16, R0.reuse, 0x300 ;  /* 0x0000030000107836 */ /* 0x042fe20000000000 */
[----:B------:R-:W-:Y:S01]  /*3330*/  STS [R72], R19 ;  /* 0x0000001348007388 */ /* 0x000fe20000000800 */
[----:B------:R-:W-:Y:S01]  /*3340*/  VIADD R12, R0, 0x600 ;  /* 0x00000600000c7836 */ /* 0x000fe20000000000 */
[----:B------:R-:W-:Y:S01]  /*3350*/  ISETP.LT.U32.AND P1, PT, R14, UR6, PT ;  /* 0x000000060e007c0c */ /* 0x000fe2000bf21070 */
[----:B------:R-:W-:Y:S01]  /*3360*/  IMAD.U32 R14, RZ, RZ, UR7 ;  /* 0x00000007ff0e7e24 */ /* 0x000fe2000f8e00ff */
[----:B------:R-:W-:Y:S01]  /*3370*/  STS [R74], R20 ;  /* 0x000000144a007388 */ /* 0x000fe20000000800 */
[----:B------:R-:W-:Y:S01]  /*3380*/  ISETP.LT.U32.AND P5, PT, R16, UR6, PT ;  /* 0x0000000610007c0c */ /* 0x000fe2000bfa1070 */
[----:B------:R-:W-:Y:S01]  /*3390*/  IMAD.U32 R16, RZ, RZ, UR7 ;  /* 0x00000007ff107e24 */ /* 0x000fe2000f8e00ff */
[----:B------:R-:W-:Y:S01]  /*33a0*/  ISETP.LT.U32.AND P6, PT, R12, UR6, PT ;  /* 0x000000060c007c0c */ /* 0x000fe2000bfc1070 */
[----:B------:R-:W-:Y:S01]  /*33b0*/  STS [R76], R21 ;  /* 0x000000154c007388 */ /* 0x000fe20000000800 */
[----:B0-----:R-:W-:Y:S01]  /*33c0*/  IMAD.WIDE.U32 R2, R0, 0x4, R2 ;  /* 0x0000000400027825 */ /* 0x001fe200078e0002 */
[----:B------:R-:W-:-:S02]  /*33d0*/  ISETP.GT.U32.AND.EX P3, PT, R14, RZ, PT, P3 ;  /* 0x000000ff0e00720c */ /* 0x000fc40003f64130 */
[----:B------:R-:W-:Y:S01]  /*33e0*/  STS [R78], R22 ;  /* 0x000000164e007388 */ /* 0x000fe20000000800 */
[----:B------:R-:W-:Y:S01]  /*33f0*/  ISETP.GT.U32.AND.EX P4, PT, R16, RZ, PT, P4 ;  /* 0x000000ff1000720c */ /* 0x000fe20003f84140 */
[----:B----4-:R-:W-:Y:S02]  /*3400*/  IMAD.WIDE.U32 R4, R0, 0x4, R4 ;  /* 0x0000000400047825 */ /* 0x010fe400078e0004 */
[----:B------:R0:W-:Y:S02]  /*3410*/  STS [R80], R23 ;  /* 0x0000001750007388 */ /* 0x0001e40000000800 */
[----:B------:R-:W-:Y:S02]  /*3420*/  IMAD.U32 R12, RZ, RZ, UR7 ;  /* 0x00000007ff0c7e24 */ /* 0x000fe4000f8e00ff */
[----:B------:R-:W-:Y:S03]  /*3430*/  STS [R47], R24 ;  /* 0x000000182f007388 */ /* 0x000fe60000000800 */
[----:B------:R-:W-:Y:S01]  /*3440*/  ISETP.GT.U32.AND.EX P5, PT, R12, RZ, PT, P5 ;  /* 0x000000ff0c00720c */ /* 0x000fe20003fa4150 */
[----:B------:R1:W-:Y:S01]  /*3450*/  STS [R84], R25 ;  /* 0x0000001954007388 */ /* 0x0003e20000000800 */
[----:B0-----:R-:W-:Y:S01]  /*3460*/  @P2 LOP3.LUT R23, R6, 0x80000000, RZ, 0x3c, !PT ;  /* 0x8000000006172812 */ /* 0x001fe200078e3cff */
[----:B------:R-:W-:-:S02]  /*3470*/  VIADD R6, R0, 0x700 ;  /* 0x0000070000067836 */ /* 0x000fc40000000000 */
[----:B------:R-:W-:Y:S04]  /*3480*/  STS [R51], R26 ;  /* 0x0000001a33007388 */ /* 0x000fe80000000800 */
[----:B------:R0:W-:Y:S01]  /*3490*/  STS [R88], R27 ;  /* 0x0000001b58007388 */ /* 0x0001e20000000800 */
[----:B-1----:R-:W-:-:S03]  /*34a0*/  @P4 LOP3.LUT R25, R7, 0x80000000, RZ, 0x3c, !PT ;  /* 0x8000000007194812 */ /* 0x002fc600078e3cff */
[----:B------:R-:W-:Y:S01]  /*34b0*/  STS [R90], R28 ;  /* 0x0000001c5a007388 */ /* 0x000fe20000000800 */
[----:B------:R-:W-:Y:S01]  /*34c0*/  BAR.SYNC.DEFER_BLOCKING 0x0 ;  /* 0x0000000000007b1d */ /* 0x000fe20000010000 */
[----:B0-----:R-:W-:Y:S01]  /*34d0*/  @P3 LOP3.LUT R27, R8, 0x80000000, RZ, 0x3c, !PT ;  /* 0x80000000081b3812 */ /* 0x001fe200078e3cff */
[----:B------:R-:W-:-:S05]  /*34e0*/  IMAD.U32 R8, RZ, RZ, UR7 ;  /* 0x00000007ff087e24 */ /* 0x000fca000f8e00ff */
[C---:B------:R-:W-:Y:S02]  /*34f0*/  ISETP.GT.U32.AND.EX P1, PT, R8.reuse, RZ, PT, P1 ;  /* 0x000000ff0800720c */ /* 0x040fe40003f24110 */
[----:B------:R-:W-:-:S13]  /*3500*/  ISETP.GT.U32.AND.EX P6, PT, R8, RZ, PT, P6 ;  /* 0x000000ff0800720c */ /* 0x000fda0003fc4160 */
[----:B---3--:R-:W-:Y:S01]  /*3510*/  @P6 LOP3.LUT R29, R29, 0x80000000, RZ, 0x3c, !PT ;  /* 0x800000001d1d6812 */ /* 0x008fe200078e3cff */
[----:B------:R-:W0:Y:S04]  /*3520*/  @P2 LDS R43, [R53] ;  /* 0x00000000352b2984 */ /* 0x000e280000000800 */
[----:B------:R-:W1:Y:S04]  /*3530*/  LDS R13, [R53+0x400] ;  /* 0x00040000350d7984 */ /* 0x000e680000000800 */
[----:B------:R-:W2:Y:S04]  /*3540*/  LDS R15, [R53+0x800] ;  /* 0x00080000350f7984 */ /* 0x000ea80000000800 */
[----:B------:R-:W3:Y:S04]  /*3550*/  LDS R17, [R53+0xc00] ;  /* 0x000c000035117984 */ /* 0x000ee80000000800 */
[----:B------:R-:W4:Y:S04]  /*3560*/  LDS R19, [R53+0x1000] ;  /* 0x0010000035137984 */ /* 0x000f280000000800 */
[----:B------:R-:W-:Y:S04]  /*3570*/  @P2 STG.E desc[UR8][R2.64], R23 ;  /* 0x0000001702002986 */ /* 0x000fe8000c101908 */
[----:B------:R-:W4:Y:S04]  /*3580*/  LDS R21, [R53+0x1400] ;  /* 0x0014000035157984 */ /* 0x000f280000000800 */
[----:B------:R-:W4:Y:S04]  /*3590*/  LDS R7, [R53+0x1800] ;  /* 0x0018000035077984 */ /* 0x000f280000000800 */
[----:B------:R-:W4:Y:S04]  /*35a0*/  LDS R23, [R53+0x1c00] ;  /* 0x001c000035177984 */ /* 0x000f280000000800 */
[----:B0-----:R0:W-:Y:S01]  /*35b0*/  @P2 STG.E desc[UR8][R4.64], R43 ;  /* 0x0000002b04002986 */ /* 0x0011e2000c101908 */
[----:B------:R-:W-:Y:S01]  /*35c0*/  ISETP.LT.U32.AND P2, PT, R6, UR6, PT ;  /* 0x0000000606007c0c */ /* 0x000fe2000bf41070 */
[----:B------:R-:W-:-:S02]  /*35d0*/  IMAD.U32 R6, RZ, RZ, UR7 ;  /* 0x00000007ff067e24 */ /* 0x000fc4000f8e00ff */
[----:B------:R2:W-:Y:S01]  /*35e0*/  @P4 STG.E desc[UR8][R2.64+0x400], R25 ;  /* 0x0004001902004986 */ /* 0x0005e2000c101908 */
[----:B------:R-:W-:Y:S02]  /*35f0*/  ISETP.GT.U32.AND.EX P2, PT, R8, RZ, PT, P2 ;  /* 0x000000ff0800720c */ /* 0x000fe40003f44120 */
[----:B------:R-:W-:Y:S01]  /*3600*/  ISETP.GT.U32.AND.EX P0, PT, R6, RZ, PT, P0 ;  /* 0x000000ff0600720c */ /* 0x000fe20003f04100 */
[----:B-1----:R-:W-:Y:S01]  /*3610*/  @P4 STG.E desc[UR8][R4.64+0x400], R13 ;  /* 0x0004000d04004986 */ /* 0x002fe2000c101908 */
[----:B------:R-:W-:Y:S02]  /*3620*/  LOP3.LUT R6, R0, 0x800, RZ, 0xfc, !PT ;  /* 0x0000080000067812 */ /* 0x000fe400078efcff */
[----:B0-----:R-:W-:Y:S01]  /*3630*/  @P5 LOP3.LUT R43, R9, 0x80000000, RZ, 0x3c, !PT ;  /* 0x80000000092b5812 */ /* 0x001fe200078e3cff */
[----:B------:R-:W-:Y:S01]  /*3640*/  @P3 STG.E desc[UR8][R2.64+0x800], R27 ;  /* 0x0008001b02003986 */ /* 0x000fe2000c101908 */
[----:B------:R-:W-:Y:S01]  /*3650*/  ISETP.LT.U32.AND P4, PT, R6, UR6, PT ;  /* 0x0000000606007c0c */ /* 0x000fe2000bf81070 */
[----:B------:R-:W-:-:S02]  /*3660*/  VIADD R6, R0, 0x900 ;  /* 0x0000090000067836 */ /* 0x000fc40000000000 */
[----:B------:R-:W0:Y:S04]  /*3670*/  LDS R9, [R53+0x2000] ;  /* 0x0020000035097984 */ /* 0x000e280000000800 */
[----:B--2---:R-:W-:Y:S01]  /*3680*/  @P0 LOP3.LUT R25, R10, 0x80000000, RZ, 0x3c, !PT ;  /* 0x800000000a190812 */ /* 0x004fe200078e3cff */
[----:B------:R-:W-:Y:S01]  /*3690*/  @P3 STG.E desc[UR8][R4.64+0x800], R15 ;  /* 0x0008000f04003986 */ /* 0x000fe2000c101908 */
[----:B------:R-:W-:Y:S01]  /*36a0*/  ISETP.LT.U32.AND P3, PT, R6, UR6, PT ;  /* 0x0000000606007c0c */ /* 0x000fe2000bf61070 */
[----:B------:R-:W-:Y:S02]  /*36b0*/  VIADD R6, R0, 0xa00 ;  /* 0x00000a0000067836 */ /* 0x000fe40000000000 */
[----:B------:R-:W-:Y:S01]  /*36c0*/  @P5 STG.E desc[UR8][R2.64+0xc00], R43 ;  /* 0x000c002b02005986 */ /* 0x000fe2000c101908 */
[----:B------:R-:W-:Y:S01]  /*36d0*/  ISETP.GT.U32.AND.EX P3, PT, R8, RZ, PT, P3 ;  /* 0x000000ff0800720c */ /* 0x000fe20003f64130 */
[----:B------:R-:W-:-:S02]  /*36e0*/  IMAD.U32 R10, RZ, RZ, UR7 ;  /* 0x00000007ff0a7e24 */ /* 0x000fc4000f8e00ff */
[----:B---3--:R1:W-:Y:S01]  /*36f0*/  @P5 STG.E desc[UR8][R4.64+0xc00], R17 ;  /* 0x000c001104005986 */ /* 0x0083e2000c101908 */
[----:B------:R-:W-:Y:S01]  /*3700*/  ISETP.LT.U32.AND P5, PT, R6, UR6, PT ;  /* 0x0000000606007c0c */ /* 0x000fe2000bfa1070 */
[----:B------:R-:W-:Y:S02]  /*3710*/  VIADD R6, R0, 0xb00 ;  /* 0x00000b0000067836 */ /* 0x000fe40000000000 */
[----:B------:R-:W2:Y:S01]  /*3720*/  LDS R13, [R53+0x2400] ;  /* 0x00240000350d7984 */ /* 0x000ea20000000800 */
[----:B------:R-:W-:-:S03]  /*3730*/  ISETP.GT.U32.AND.EX P5, PT, R8, RZ, PT, P5 ;  /* 0x000000ff0800720c */ /* 0x000fc60003fa4150 */
[----:B------:R-:W-:Y:S04]  /*3740*/  @P0 STG.E desc[UR8][R2.64+0x1000], R25 ;  /* 0x0010001902000986 */ /* 0x000fe8000c101908 */
[----:B----4-:R3:W-:Y:S01]  /*3750*/  @P0 STG.E desc[UR8][R4.64+0x1000], R19 ;  /* 0x0010001304000986 */ /* 0x0107e2000c101908 */
[----:B-1----:R-:W-:Y:S02]  /*3760*/  @P1 LOP3.LUT R17, R11, 0x80000000, RZ, 0x3c, !PT ;  /* 0x800000000b111812 */ /* 0x002fe400078e3cff */
[----:B------:R-:W-:Y:S01]  /*3770*/  ISETP.LT.U32.AND P0, PT, R6, UR6, PT ;  /* 0x0000000606007c0c */ /* 0x000fe2000bf01070 */
[----:B------:R-:W1:Y:S01]  /*3780*/  LDS R11, [R53+0x2800] ;  /* 0x00280000350b7984 */ /* 0x000e620000000800 */
[----:B------:R-:W-:Y:S01]  /*3790*/  IMAD.U32 R6, RZ, RZ, UR7 ;  /* 0x00000007ff067e24 */ /* 0x000fe2000f8e00ff */
[----:B------:R-:W-:-:S02]  /*37a0*/  @P5 LOP3.LUT R33, R33, 0x80000000, RZ, 0x3c, !PT ;  /* 0x8000000021215812 */ /* 0x000fc400078e3cff */
[----:B------:R-:W4:Y:S01]  /*37b0*/  LDS R15, [R53+0x2c00] ;  /* 0x002c0000350f7984 */ /* 0x000f220000000800 */
[----:B------:R-:W-:Y:S02]  /*37c0*/  ISETP.GT.U32.AND.EX P0, PT, R8, RZ, PT, P0 ;  /* 0x000000ff0800720c */ /* 0x000fe40003f04100 */
[----:B------:R-:W-:Y:S01]  /*37d0*/  ISETP.GT.U32.AND.EX P4, PT, R6, RZ, PT, P4 ;  /* 0x000000ff0600720c */ /* 0x000fe20003f84140 */
[----:B------:R-:W-:Y:S01]  /*37e0*/  @P1 STG.E desc[UR8][R2.64+0x1400], R17 ;  /* 0x0014001102001986 */ /* 0x000fe2000c101908 */
[----:B------:R-:W-:Y:S02]  /*37f0*/  LOP3.LUT R6, R0, 0xc00, RZ, 0xfc, !PT ;  /* 0x00000c0000067812 */ /* 0x000fe400078efcff */
[----:B---3--:R-:W-:Y:S01]  /*3800*/  @P2 LOP3.LUT R19, R30, 0x80000000, RZ, 0x3c, !PT ;  /* 0x800000001e132812 */ /* 0x008fe200078e3cff */
[----:B------:R-:W-:Y:S01]  /*3810*/  @P1 STG.E desc[UR8][R4.64+0x1400], R21 ;  /* 0x0014001504001986 */ /* 0x000fe2000c101908 */
[----:B------:R-:W-:Y:S01]  /*3820*/  ISETP.LT.U32.AND P1, PT, R6, UR6, PT ;  /* 0x0000000606007c0c */ /* 0x000fe2000bf21070 */
[----:B------:R-:W-:Y:S01]  /*3830*/  VIADD R6, R0, 0xd00 ;  /* 0x00000d0000067836 */ /* 0x000fe20000000000 */
[----:B------:R-:W-:Y:S01]  /*3840*/  @P3 LOP3.LUT R25, R32, 0x80000000, RZ, 0x3c, !PT ;  /* 0x8000000020193812 */ /* 0x000fe200078e3cff */
[----:B------:R-:W-:Y:S01]  /*3850*/  @P6 STG.E desc[UR8][R2.64+0x1800], R29 ;  /* 0x0018001d02006986 */ /* 0x000fe2000c101908 */
[----:B------:R-:W-:-:S03]  /*3860*/  ISETP.GT.U32.AND.EX P1, PT, R8, RZ, PT, P1 ;  /* 0x000000ff0800720c */ /* 0x000fc60003f24110 */
[----:B------:R-:W-:Y:S01]  /*3870*/  @P6 STG.E desc[UR8][R4.64+0x1800], R7 ;  /* 0x0018000704006986 */ /* 0x000fe2000c101908 */
[----:B------:R-:W-:Y:S01]  /*3880*/  ISETP.LT.U32.AND P6, PT, R6, UR6, PT ;  /* 0x0000000606007c0c */ /* 0x000fe2000bfc1070 */
[----:B------:R-:W-:Y:S01]  /*3890*/  VIADD R6, R0, 0xe00 ;  /* 0x00000e0000067836 */ /* 0x000fe20000000000 */
[----:B------:R-:W-:Y:S01]  /*38a0*/  @P4 LOP3.LUT R31, R31, 0x80000000, RZ, 0x3c, !PT ;  /* 0x800000001f1f4812 */ /* 0x000fe200078e3cff */
[----:B------:R-:W3:Y:S01]  /*38b0*/  LDS R7, [R53+0x3000] ;  /* 0x0030000035077984 */ /* 0x000ee20000000800 */
[----:B------:R-:W-:-:S03]  /*38c0*/  ISETP.GT.U32.AND.EX P6, PT, R10, RZ, PT, P6 ;  /* 0x000000ff0a00720c */ /* 0x000fc60003fc4160 */
[----:B------:R-:W-:Y:S02]  /*38d0*/  @P2 STG.E desc[UR8][R2.64+0x1c00], R19 ;  /* 0x001c001302002986 */ /* 0x000fe4000c101908 */
[----:B------:R-:W-:Y:S02]  /*38e0*/  @P1 LOP3.LUT R35, R35, 0x80000000, RZ, 0x3c, !PT ;  /* 0x8000000023231812 */ /* 0x000fe400078e3cff */
[----:B------:R-:W3:Y:S04]  /*38f0*/  LDS R17, [R53+0x3400] ;  /* 0x0034000035117984 */ /* 0x000ee80000000800 */
[----:B------:R-:W-:Y:S01]  /*3900*/  @P2 STG.E desc[UR8][R4.64+0x1c00], R23 ;  /* 0x001c001704002986 */ /* 0x000fe2000c101908 */
[----:B------:R-:W-:Y:S01]  /*3910*/  ISETP.LT.U32.AND P2, PT, R6, UR6, PT ;  /* 0x0000000606007c0c */ /* 0x000fe2000bf41070 */
[----:B------:R-:W-:-:S02]  /*3920*/  VIADD R6, R0, 0xf00 ;  /* 0x00000f0000067836 */ /* 0x000fc40000000000 */
[----:B------:R-:W-:Y:S01]  /*3930*/  @P4 STG.E desc[UR8][R2.64+0x2000], R31 ;  /* 0x0020001f02004986 */ /* 0x000fe2000c101908 */
[----:B------:R-:W-:-:S03]  /*3940*/  ISETP.GT.U32.AND.EX P2, PT, R12, RZ, PT, P2 ;  /* 0x000000ff0c00720c */ /* 0x000fc60003f44120 */
[----:B------:R-:W3:Y:S04]  /*3950*/  LDS R19, [R53+0x3800] ;  /* 0x0038000035137984 */ /* 0x000ee80000000800 */
[----:B0-----:R-:W-:Y:S01]  /*3960*/  @P4 STG.E desc[UR8][R4.64+0x2000], R9 ;  /* 0x0020000904004986 */ /* 0x001fe2000c101908 */
[----:B------:R-:W-:Y:S02]  /*3970*/  ISETP.LT.U32.AND P4, PT, R6, UR6, PT ;  /* 0x0000000606007c0c */ /* 0x000fe4000bf81070 */
[----:B------:R-:W-:Y:S01]  /*3980*/  LOP3.LUT R6, R0, 0x1000, RZ, 0xfc, !PT ;  /* 0x0000100000067812 */ /* 0x000fe200078efcff */
[----:B------:R-:W0:Y:S02]  /*3990*/  LDS R9, [R53+0x3c00] ;  /* 0x003c000035097984 */ /* 0x000e240000000800 */
[----:B------:R-:W-:-:S02]  /*39a0*/  @P2 LOP3.LUT R37, R37, 0x80000000, RZ, 0x3c, !PT ;  /* 0x8000000025252812 */ /* 0x000fc400078e3cff */
[----:B------:R-:W0:Y:S04]  /*39b0*/  LDS R21, [R53+0x4000] ;  /* 0x0040000035157984 */ /* 0x000e280000000800 */
[----:B------:R-:W0:Y:S04]  /*39c0*/  LDS R23, [R53+0x4400] ;  /* 0x0044000035177984 */ /* 0x000e280000000800 */
[----:B------:R-:W-:Y:S04]  /*39d0*/  @P3 STG.E desc[UR8][R2.64+0x2400], R25 ;  /* 0x0024001902003986 */ /* 0x000fe8000c101908 */
[----:B--2---:R2:W-:Y:S01]  /*39e0*/  @P3 STG.E desc[UR8][R4.64+0x2400], R13 ;  /* 0x0024000d04003986 */ /* 0x0045e2000c101908 */
[----:B------:R-:W-:Y:S01]  /*39f0*/  ISETP.LT.U32.AND P3, PT, R6, UR6, PT ;  /* 0x0000000606007c0c */ /* 0x000fe2000bf61070 */
[----:B------:R-:W-:-:S02]  /*3a00*/  VIADD R6, R0, 0x1100 ;  /* 0x0000110000067836 */ /* 0x000fc40000000000 */
[----:B------:R-:W-:Y:S01]  /*3a10*/  @P5 STG.E desc[UR8][R2.64+0x2800], R33 ;  /* 0x0028002102005986 */ /* 0x000fe2000c101908 */
[----:B------:R-:W-:Y:S01]  /*3a20*/  VIADD R0, R0, 0x1200 ;  /* 0x0000120000007836 */ /* 0x000fe20000000000 */
[----:B------:R-:W-:Y:S02]  /*3a30*/  ISETP.GT.U32.AND.EX P3, PT, R8, RZ, PT, P3 ;  /* 0x000000ff0800720c */ /* 0x000fe40003f64130 */
[----:B-1----:R1:W-:Y:S01]  /*3a40*/  @P5 STG.E desc[UR8][R4.64+0x2800], R11 ;  /* 0x0028000b04005986 */ /* 0x0023e2000c101908 */
[----:B------:R-:W-:Y:S01]  /*3a50*/  ISETP.LT.U32.AND P5, PT, R6, UR6, PT ;  /* 0x0000000606007c0c */ /* 0x000fe2000bfa1070 */
[----:B------:R-:W-:Y:S01]  /*3a60*/  IMAD.U32 R6, RZ, RZ, UR7 ;  /* 0x00000007ff067e24 */ /* 0x000fe2000f8e00ff */
[----:B--2---:R-:W-:-:S04]  /*3a70*/  @P0 LOP3.LUT R13, R34, 0x80000000, RZ, 0x3c, !PT ;  /* 0x80000000220d0812 */ /* 0x004fc800078e3cff */
[----:B------:R-:W-:Y:S01]  /*3a80*/  ISETP.GT.U32.AND.EX P4, PT, R6, RZ, PT, P4 ;  /* 0x000000ff0600720c */ /* 0x000fe20003f84140 */
[----:B------:R2:W-:Y:S03]  /*3a90*/  @P0 STG.E desc[UR8][R2.64+0x2c00], R13 ;  /* 0x002c000d02000986 */ /* 0x0005e6000c101908 */
[----:B------:R-:W-:Y:S01]  /*3aa0*/  @P3 LOP3.LUT R39, R39, 0x80000000, RZ, 0x3c, !PT ;  /* 0x8000000027273812 */ /* 0x000fe200078e3cff */
[----:B----4-:R4:W-:Y:S01]  /*3ab0*/  @P0 STG.E desc[UR8][R4.64+0x2c00], R15 ;  /* 0x002c000f04000986 */ /* 0x0109e2000c101908 */
[----:B------:R-:W-:Y:S01]  /*3ac0*/  ISETP.LT.U32.AND P0, PT, R0, UR6, PT ;  /* 0x0000000600007c0c */ /* 0x000fe2000bf01070 */
[----:B------:R-:W-:Y:S01]  /*3ad0*/  IMAD.U32 R0, RZ, RZ, UR7 ;  /* 0x00000007ff007e24 */ /* 0x000fe2000f8e00ff */
[----:B-1----:R-:W-:Y:S01]  /*3ae0*/  @P6 LOP3.LUT R11, R36, 0x80000000, RZ, 0x3c, !PT ;  /* 0x80000000240b6812 */ /* 0x002fe200078e3cff */
[----:B------:R1:W-:Y:S01]  /*3af0*/  @P1 STG.E desc[UR8][R2.64+0x3000], R35 ;  /* 0x0030002302001986 */ /* 0x0003e2000c101908 */
[----:B------:R-:W-:-:S02]  /*3b00*/  ISETP.GT.U32.AND.EX P0, PT, R6, RZ, PT, P0 ;  /* 0x000000ff0600720c */ /* 0x000fc40003f04100 */
[----:B------:R-:W-:Y:S01]  /*3b10*/  ISETP.GT.U32.AND.EX P5, PT, R0, RZ, PT, P5 ;  /* 0x000000ff0000720c */ /* 0x000fe20003fa4150 */
[----:B---3--:R1:W-:Y:S01]  /*3b20*/  @P1 STG.E desc[UR8][R4.64+0x3000], R7 ;  /* 0x0030000704001986 */ /* 0x0083e2000c101908 */
[----:B--2---:R-:W-:-:S03]  /*3b30*/  @P4 LOP3.LUT R13, R38, 0x80000000, RZ, 0x3c, !PT ;  /* 0x80000000260d4812 */ /* 0x004fc600078e3cff */
[----:B------:R1:W-:Y:S04]  /*3b40*/  @P6 STG.E desc[UR8][R2.64+0x3400], R11 ;  /* 0x0034000b02006986 */ /* 0x0003e8000c101908 */
[----:B------:R1:W-:Y:S04]  /*3b50*/  @P6 STG.E desc[UR8][R4.64+0x3400], R17 ;  /* 0x0034001104006986 */ /* 0x0003e8000c101908 */
[----:B------:R1:W-:Y:S01]  /*3b60*/  @P2 STG.E desc[UR8][R2.64+0x3800], R37 ;  /* 0x0038002502002986 */ /* 0x0003e2000c101908 */
[----:B----4-:R-:W-:-:S03]  /*3b70*/  @P5 LOP3.LUT R15, R40, 0x80000000, RZ, 0x3c, !PT ;  /* 0x80000000280f5812 */ /* 0x010fc600078e3cff */
[----:B------:R1:W-:Y:S04]  /*3b80*/  @P2 STG.E desc[UR8][R4.64+0x3800], R19 ;  /* 0x0038001304002986 */ /* 0x0003e8000c101908 */
[----:B------:R1:W-:Y:S04]  /*3b90*/  @P4 STG.E desc[UR8][R2.64+0x3c00], R13 ;  /* 0x003c000d02004986 */ /* 0x0003e8000c101908 */
[----:B0-----:R1:W-:Y:S04]  /*3ba0*/  @P4 STG.E desc[UR8][R4.64+0x3c00], R9 ;  /* 0x003c000904004986 */ /* 0x0013e8000c101908 */
[----:B------:R1:W-:Y:S04]  /*3bb0*/  @P3 STG.E desc[UR8][R2.64+0x4000], R39 ;  /* 0x0040002702003986 */ /* 0x0003e8000c101908 */
[----:B------:R1:W-:Y:S04]  /*3bc0*/  @P3 STG.E desc[UR8][R4.64+0x4000], R21 ;  /* 0x0040001504003986 */ /* 0x0003e8000c101908 */
[----:B------:R1:W-:Y:S04]  /*3bd0*/  @P5 STG.E desc[UR8][R2.64+0x4400], R15 ;  /* 0x0044000f02005986 */ /* 0x0003e8000c101908 */
[----:B------:R1:W-:Y:S01]  /*3be0*/  @P5 STG.E desc[UR8][R4.64+0x4400], R23 ;  /* 0x0044001704005986 */ /* 0x0003e2000c101908 */
[----:B------:R-:W-:Y:S05]  /*3bf0*/  @!P0 EXIT ;  /* 0x000000000000894d */ /* 0x000fea0003800000 */
[----:B------:R-:W0:Y:S01]  /*3c00*/  LDS R53, [R53+0x4800] ;  /* 0x0048000035357984 */ /* 0x000e220000000800 */
[----:B------:R-:W-:-:S05]  /*3c10*/  LOP3.LUT R41, R41, 0x80000000, RZ, 0x3c, !PT ;  /* 0x8000000029297812 */ /* 0x000fca00078e3cff */
[----:B------:R-:W-:Y:S04]  /*3c20*/  STG.E desc[UR8][R2.64+0x4800], R41 ;  /* 0x0048002902007986 */ /* 0x000fe8000c101908 */
[----:B0-----:R-:W-:Y:S01]  /*3c30*/  STG.E desc[UR8][R4.64+0x4800], R53 ;  /* 0x0048003504007986 */ /* 0x001fe2000c101908 */
[----:B------:R-:W-:Y:S05]  /*3c40*/  EXIT ;  /* 0x000000000000794d */ /* 0x000fea0003800000 */
.L_x_223:
        /* <DEDUP_REMOVED lines=11> */
.L_x_380:


//--------------------- .text._ZN3cub18CUB_300001_SM_10006detail9transform16transform_kernelINS2_10policy_hubILb1EN4cuda3std3__45tupleIJN6thrust24THRUST_300001_SM_1000_NS17counting_iteratorIiNSA_11use_defaultESC_SC_EEEEEE10policy1000ElNS7_10__identityENSA_6detail15normal_iteratorINSA_10device_ptrIiEEEEJSD_EEEvT0_iT1_T2_DpNS2_10kernel_argIT3_EE --------------------------
	.section	.text._ZN3cub18CUB_300001_SM_10006detail9transform16transform_kernelINS2_10policy_hubILb1EN4cuda3std3__45tupleIJN6thrust24THRUST_300001_SM_1000_NS17counting_iteratorIiNSA_11use_defaultESC_SC_EEEEEE10policy1000ElNS7_10__identityENSA_6detail15normal_iteratorINSA_10device_ptrIiEEEEJSD_EEEvT0_iT1_T2_DpNS2_10kernel_argIT3_EE,"ax",@progbits
	.align	128
        .global         _ZN3cub18CUB_300001_SM_10006detail9transform16transform_kernelINS2_10policy_hubILb1EN4cuda3std3__45tupleIJN6thrust24THRUST_300001_SM_1000_NS17counting_iteratorIiNSA_11use_defaultESC_SC_EEEEEE10policy1000ElNS7_10__identityENSA_6detail15normal_iteratorINSA_10device_ptrIiEEEEJSD_EEEvT0_iT1_T2_DpNS2_10kernel_argIT3_EE
        .type           _ZN3cub18CUB_300001_SM_10006detail9transform16transform_kernelINS2_10policy_hubILb1EN4cuda3std3__45tupleIJN6thrust24THRUST_300001_SM_1000_NS17counting_iteratorIiNSA_11use_defaultESC_SC_EEEEEE10policy1000ElNS7_10__identityENSA_6detail15normal_iteratorINSA_10device_ptrIiEEEEJSD_EEEvT0_iT1_T2_DpNS2_10kernel_argIT3_EE,@function
        .size           _ZN3cub18CUB_300001_SM_10006detail9transform16transform_kernelINS2_10policy_hubILb1EN4cuda3std3__45tupleIJN6thrust24THRUST_300001_SM_1000_NS17counting_iteratorIiNSA_11use_defaultESC_SC_EEEEEE10policy1000ElNS7_10__identityENSA_6detail15normal_iteratorINSA_10device_ptrIiEEEEJSD_EEEvT0_iT1_T2_DpNS2_10kernel_argIT3_EE,(.L_x_381 - _ZN3cub18CUB_300001_SM_10006detail9transform16transform_kernelINS2_10policy_hubILb1EN4cuda3std3__45tupleIJN6thrust24THRUST_300001_SM_1000_NS17counting_iteratorIiNSA_11use_defaultESC_SC_EEEEEE10policy1000ElNS7_10__identityENSA_6detail15normal_iteratorINSA_10device_ptrIiEEEEJSD_EEEvT0_iT1_T2_DpNS2_10kernel_argIT3_EE)
        .other          _ZN3cub18CUB_300001_SM_10006detail9transform16transform_kernelINS2_10policy_hubILb1EN4cuda3std3__45tupleIJN6thrust24THRUST_300001_SM_1000_NS17counting_iteratorIiNSA_11use_defaultESC_SC_EEEEEE10policy1000ElNS7_10__identityENSA_6detail15normal_iteratorINSA_10device_ptrIiEEEEJSD_EEEvT0_iT1_T2_DpNS2_10kernel_argIT3_EE,@"STO_CUDA_ENTRY STV_DEFAULT"
_ZN3cub18CUB_300001_SM_10006detail9transform16transform_kernelINS2_10policy_hubILb1EN4cuda3std3__45tupleIJN6thrust24THRUST_300001_SM_1000_NS17counting_iteratorIiNSA_11use_defaultESC_SC_EEEEEE10policy1000ElNS7_10__identityENSA_6detail15normal_iteratorINSA_10device_ptrIiEEEEJSD_EEEvT0_iT1_T2_DpNS2_10kernel_argIT3_EE:
.text._ZN3cub18CUB_300001_SM_10006detail9transform16transform_kernelINS2_10policy_hubILb1EN4cuda3std3__45tupleIJN6thrust24THRUST_300001_SM_1000_NS17counting_iteratorIiNSA_11use_defaultESC_SC_EEEEEE10policy1000ElNS7_10__identityENSA_6detail15normal_iteratorINSA_10device_ptrIiEEEEJSD_EEEvT0_iT1_T2_DpNS2_10kernel_argIT3_EE:
[----:B------:R-:W-:Y:S08]  /*0000*/  LDC R1, c[0x0][0x37c] ;  /* 0x0000df00ff017b82 */ /* 0x000ff00000000800 */
[----:B------:R-:W0:Y:S01]  /*0010*/  LDC R5, c[0x0][0x388] ;  /* 0x0000e200ff057b82 */ /* 0x000e220000000800 */
[----:B------:R-:W1:Y:S07]  /*0020*/  LDCU.64 UR6, c[0x0][0x380] ;  /* 0x00007000ff0677ac */ /* 0x000e6e0008000a00 */
[----:B------:R-:W2:Y:S08]  /*0030*/  S2UR UR4, SR_CTAID.X ;  /* 0x00000000000479c3 */ /* 0x000eb00000002500 */
[----:B------:R-:W3:Y:S01]  /*0040*/  LDC.64 R10, c[0x0][0x390] ;  /* 0x0000e400ff0a7b82 */ /* 0x000ee20000000a00 */
[----:B0-----:R-:W-:-:S05]  /*0050*/  IMAD.SHL.U32 R3, R5, 0x80, RZ ;  /* 0x0000008005037824 */ /* 0x001fca00078e00ff */
[----:B------:R-:W-:Y:S01]  /*0060*/  SHF.R.S32.HI R0, RZ, 0x1f, R3 ;  /* 0x0000001fff007819 */ /* 0x000fe20000011403 */
[----:B--2---:R-:W-:-:S04]  /*0070*/  IMAD.WIDE.U32 R6, R3, UR4, RZ ;  /* 0x0000000403067c25 */ /* 0x004fc8000f8e00ff */
[----:B------:R-:W-:Y:S01]  /*0080*/  IMAD R9, R0, UR4, RZ ;  /* 0x0000000400097c24 */ /* 0x000fe2000f8e02ff */
[C---:B-1----:R-:W-:Y:S01]  /*0090*/  IADD3 R4, P0, PT, -R6.reuse, UR6, RZ ;  /* 0x0000000606047c10 */ /* 0x042fe2000ff1e1ff */
[----:B------:R-:W0:Y:S02]  /*00a0*/  LDCU UR6, c[0x0][0x398] ;  /* 0x00007300ff0677ac */ /* 0x000e240008000800 */
[----:B------:R-:W-:Y:S01]  /*00b0*/  IMAD.IADD R8, R7, 0x1, R9 ;  /* 0x0000000107087824 */ /* 0x000fe200078e0209 */
[----:B---3--:R-:W-:Y:S01]  /*00c0*/  LEA R2, P1, R6, R10, 0x2 ;  /* 0x0000000a06027211 */ /* 0x008fe200078210ff */
[----:B------:R-:W1:Y:S03]  /*00d0*/  LDCU.64 UR4, c[0x0][0x358] ;  /* 0x00006b00ff0477ac */ /* 0x000e660008000a00 */
[----:B------:R-:W-:Y:S02]  /*00e0*/  IADD3.X R7, PT, PT, ~R8, UR7, RZ, P0, !PT ;  /* 0x0000000708077c10 */ /* 0x000fe400087fe5ff */
[----:B------:R-:W-:-:S04]  /*00f0*/  ISETP.LT.U32.AND P0, PT, R4, R3, PT ;  /* 0x000000030400720c */ /* 0x000fc80003f01070 */
[----:B------:R-:W-:-:S04]  /*0100*/  ISETP.LT.AND.EX P0, PT, R7, R0, PT, P0 ;  /* 0x000000000700720c */ /* 0x000fc80003f01300 */
[----:B------:R-:W-:Y:S01]  /*0110*/  SEL R4, R4, R3, P0 ;  /* 0x0000000304047207 */ /* 0x000fe20000000000 */
[----:B0-----:R-:W-:-:S03]  /*0120*/  VIADD R0, R6, UR6 ;  /* 0x0000000606007c36 */ /* 0x001fc60008000000 */
[----:B------:R-:W-:Y:S02]  /*0130*/  ISETP.NE.AND P0, PT, R3, R4, PT ;  /* 0x000000040300720c */ /* 0x000fe40003f05270 */
[----:B------:R-:W-:-:S11]  /*0140*/  LEA.HI.X R3, R6, R11, R8, 0x2, P1 ;  /* 0x0000000b06037211 */ /* 0x000fd600008f1408 */
[----:B-1----:R-:W-:Y:S05]  /*0150*/  @!P0 BRA `(.L_x_224) ;  /* 0x0000000800048947 */ /* 0x002fea0003800000 */
[----:B------:R-:W-:-:S13]  /*0160*/  ISETP.GE.AND P0, PT, R5, 0x1, PT ;  /* 0x000000010500780c */ /* 0x000fda0003f06270 */
[----:B------:R-:W-:Y:S05]  /*0170*/  @!P0 EXIT ;  /* 0x000000000000894d */ /* 0x000fea0003800000 */
[----:B------:R-:W0:Y:S01]  /*0180*/  S2R R9, SR_TID.X ;  /* 0x0000000000097919 */ /* 0x000e220000002100 */
[C---:B------:R-:W-:Y:S01]  /*0190*/  ISETP.GE.U32.AND P0, PT, R5.reuse, 0x8, PT ;  /* 0x000000080500780c */ /* 0x040fe20003f06070 */
[----:B------:R-:W-:Y:S01]  /*01a0*/  IMAD.MOV.U32 R8, RZ, RZ, RZ ;  /* 0x000000ffff087224 */ /* 0x000fe200078e00ff */
[----:B------:R-:W-:-:S11]  /*01b0*/  LOP3.LUT R10, R5, 0x7, RZ, 0xc0, !PT ;  /* 0x00000007050a7812 */ /* 0x000fd600078ec0ff */
[----:B------:R-:W-:Y:S05]  /*01c0*/  @!P0 BRA `(.L_x_225) ;  /* 0x0000000400288947 */ /* 0x000fea0003800000 */
[CC--:B0-----:R-:W-:Y:S01]  /*01d0*/  ISETP.GE.AND P2, PT, R9.reuse, R4.reuse, PT ;  /* 0x000000040900720c */ /* 0x0c1fe20003f46270 */
[C---:B------:R-:W-:Y:S01]  /*01e0*/  VIADD R17, R9.reuse, 0x180 ;  /* 0x0000018009117836 */ /* 0x040fe20000000000 */
[C---:B------:R-:W-:Y:S01]  /*01f0*/  IADD3 R13, PT, PT, R9.reuse, 0x80, RZ ;  /* 0x00000080090d7810 */ /* 0x040fe20007ffe0ff */
[C---:B------:R-:W-:Y:S01]  /*0200*/  VIADD R21, R9.reuse, 0x280 ;  /* 0x0000028009157836 */ /* 0x040fe20000000000 */
[C---:B------:R-:W-:Y:S01]  /*0210*/  IADD3 R19, PT, PT, R9.reuse, 0x200, RZ ;  /* 0x0000020009137810 */ /* 0x040fe20007ffe0ff */
[----:B------:R-:W-:Y:S01]  /*0220*/  VIADD R23, R9, 0x300 ;  /* 0x0000030009177836 */ /* 0x000fe20000000000 */
[-C--:B------:R-:W-:Y:S01]  /*0230*/  ISETP.GE.AND P1, PT, R13, R4.reuse, PT ;  /* 0x000000040d00720c */ /* 0x080fe20003f26270 */
[----:B------:R-:W-:Y:S01]  /*0240*/  VIADD R25, R9, 0x380 ;  /* 0x0000038009197836 */ /* 0x000fe20000000000 */
[-C--:B------:R-:W-:Y:S01]  /*0250*/  ISETP.GE.AND P3, PT, R19, R4.reuse, PT ;  /* 0x000000041300720c */ /* 0x080fe20003f66270 */
[----:B------:R-:W-:Y:S01]  /*0260*/  VIADD R15, R9, 0x100 ;  /* 0x00000100090f7836 */ /* 0x000fe20000000000 */
[----:B------:R-:W-:-:S02]  /*0270*/  ISETP.GE.AND P4, PT, R21, R4, PT ;  /* 0x000000041500720c */ /* 0x000fc40003f86270 */
[-C--:B------:R-:W-:Y:S01]  /*0280*/  ISETP.GE.AND P5, PT, R23, R4.reuse, PT ;  /* 0x000000041700720c */ /* 0x080fe20003fa6270 */
[C---:B------:R-:W-:Y:S01]  /*0290*/  @!P2 IMAD.IADD R11, R0.reuse, 0x1, R9 ;  /* 0x00000001000ba824 */ /* 0x040fe200078e0209 */
[-C--:B------:R-:W-:Y:S01]  /*02a0*/  ISETP.GE.AND P6, PT, R25, R4.reuse, PT ;  /* 0x000000041900720c */ /* 0x080fe20003fc6270 */
[----:B------:R-:W-:Y:S01]  /*02b0*/  @!P2 IMAD.WIDE.U32 R6, R9, 0x4, R2 ;  /* 0x000000040906a825 */ /* 0x000fe200078e0002 */
[-C--:B------:R-:W-:Y:S02]  /*02c0*/  ISETP.GE.AND P0, PT, R15, R4.reuse, PT ;  /* 0x000000040f00720c */ /* 0x080fe40003f06270 */
[----:B------:R-:W-:Y:S02]  /*02d0*/  LOP3.LUT R8, R5, 0x7ffffff8, RZ, 0xc0, !PT ;  /* 0x7ffffff805087812 */ /* 0x000fe400078ec0ff */
[----:B------:R0:W-:Y:S01]  /*02e0*/  @!P2 STG.E desc[UR4][R6.64], R11 ;  /* 0x0000000b0600a986 */ /* 0x0001e2000c101904 */
[----:B------:R-:W-:Y:S01]  /*02f0*/  ISETP.GE.AND P2, PT, R17, R4, PT ;  /* 0x000000041100720c */ /* 0x000fe20003f46270 */
[C---:B------:R-:W-:Y:S01]  /*0300*/  @!P3 IMAD.IADD R19, R0.reuse, 0x1, R19 ;  /* 0x000000010013b824 */ /* 0x040fe200078e0213 */
[----:B------:R-:W-:-:S02]  /*0310*/  @!P4 IADD3 R21, PT, PT, R0, R21, RZ ;  /* 0x000000150015c210 */ /* 0x000fc40007ffe0ff */
[C---:B------:R-:W-:Y:S02]  /*0320*/  @!P5 IMAD.IADD R23, R0.reuse, 0x1, R23 ;  /* 0x000000010017d824 */ /* 0x040fe400078e0217 */
[C---:B------:R-:W-:Y:S02]  /*0330*/  @!P6 IMAD.IADD R25, R0.reuse, 0x1, R25 ;  /* 0x000000010019e824 */ /* 0x040fe400078e0219 */
[C---:B------:R-:W-:Y:S02]  /*0340*/  @!P0 IMAD.IADD R15, R0.reuse, 0x1, R15 ;  /* 0x00000001000f8824 */ /* 0x040fe400078e020f */
[----:B0-----:R-:W-:Y:S01]  /*0350*/  IMAD.WIDE R6, R13, 0x4, R2 ;  /* 0x000000040d067825 */ /* 0x001fe200078e0202 */
[----:B------:R-:W-:-:S03]  /*0360*/  @!P1 IADD3 R13, PT, PT, R0, R13, RZ ;  /* 0x0000000d000d9210 */ /* 0x000fc60007ffe0ff */
[----:B------:R-:W-:Y:S01]  /*0370*/  @!P2 IMAD.IADD R17, R0, 0x1, R17 ;  /* 0x000000010011a824 */ /* 0x000fe200078e0211 */
[----:B------:R1:W-:Y:S04]  /*0380*/  @!P3 STG.E desc[UR4][R6.64+0x600], R19 ;  /* 0x000600130600b986 */ /* 0x0003e8000c101904 */
[----:B------:R1:W-:Y:S04]  /*0390*/  @!P1 STG.E desc[UR4][R6.64], R13 ;  /* 0x0000000d06009986 */ /* 0x0003e8000c101904 */
[----:B------:R1:W-:Y:S04]  /*03a0*/  @!P2 STG.E desc[UR4][R6.64+0x400], R17 ;  /* 0x000400110600a986 */ /* 0x0003e8000c101904 */
[----:B------:R1:W-:Y:S04]  /*03b0*/  @!P4 STG.E desc[UR4][R6.64+0x800], R21 ;  /* 0x000800150600c986 */ /* 0x0003e8000c101904 */
[----:B------:R1:W-:Y:S04]  /*03c0*/  @!P5 STG.E desc[UR4][R6.64+0xa00], R23 ;  /* 0x000a00170600d986 */ /* 0x0003e8000c101904 */
[----:B------:R1:W-:Y:S04]  /*03d0*/  @!P6 STG.E desc[UR4][R6.64+0xc00], R25 ;  /* 0x000c00190600e986 */ /* 0x0003e8000c101904 */
[----:B------:R1:W-:Y:S01]  /*03e0*/  @!P0 STG.E desc[UR4][R6.64+0x200], R15 ;  /* 0x0002000f06008986 */ /* 0x0003e2000c101904 */
[----:B------:R-:W-:-:S13]  /*03f0*/  ISETP.NE.AND P0, PT, R8, 0x8, PT ;  /* 0x000000080800780c */ /* 0x000fda0003f05270 */
[----:B-1----:R-:W-:Y:S05]  /*0400*/  @!P0 BRA `(.L_x_225) ;  /* 0x0000000000988947 */ /* 0x002fea0003800000 */
[----:B------:R-:W-:-:S07]  /*0410*/  IMAD.MOV.U32 R12, RZ, RZ, 0x8 ;  /* 0x00000008ff0c7424 */ /* 0x000fce00078e00ff */
.L_x_226:
[C---:B------:R-:W-:Y:S02]  /*0420*/  LEA R11, R12.reuse, R9, 0x7 ;  /* 0x000000090c0b7211 */ /* 0x040fe400078e38ff */
[----:B------:R-:W-:Y:S02]  /*0430*/  IADD3 R12, PT, PT, R12, 0x8, RZ ;  /* 0x000000080c0c7810 */ /* 0x000fe40007ffe0ff */
[CC--:B------:R-:W-:Y:S01]  /*0440*/  ISETP.GE.AND P2, PT, R11.reuse, R4.reuse, PT ;  /* 0x000000040b00720c */ /* 0x0c0fe20003f46270 */
        /* <DEDUP_REMOVED lines=11> */
[----:B------:R-:W-:Y:S01]  /*0500*/  @!P2 IMAD.IADD R5, R0, 0x1, R11 ;  /* 0x000000010005a824 */ /* 0x000fe200078e020b */
[-C--:B------:R-:W-:Y:S01]  /*0510*/  ISETP.GE.AND P6, PT, R25, R4.reuse, PT ;  /* 0x000000041900720c */ /* 0x080fe20003fc6270 */
[----:B------:R-:W-:Y:S01]  /*0520*/  @!P2 IMAD.WIDE.U32 R6, R11, 0x4, R2 ;  /* 0x000000040b06a825 */ /* 0x000fe200078e0002 */
[----:B------:R-:W-:-:S04]  /*0530*/  ISETP.GE.AND P0, PT, R19, R4, PT ;  /* 0x000000041300720c */ /* 0x000fc80003f06270 */
[----:B------:R0:W-:Y:S01]  /*0540*/  @!P2 STG.E desc[UR4][R6.64], R5 ;  /* 0x000000050600a986 */ /* 0x0001e2000c101904 */
[----:B------:R-:W-:Y:S02]  /*0550*/  ISETP.GE.AND P2, PT, R17, R4, PT ;  /* 0x000000041100720c */ /* 0x000fe40003f46270 */
[C---:B------:R-:W-:Y:S01]  /*0560*/  @!P3 IADD3 R15, PT, PT, R0.reuse, R15, RZ ;  /* 0x0000000f000fb210 */ /* 0x040fe20007ffe0ff */
[C---:B------:R-:W-:Y:S02]  /*0570*/  @!P4 IMAD.IADD R13, R0.reuse, 0x1, R13 ;  /* 0x00000001000dc824 */ /* 0x040fe400078e020d */
[----:B------:R-:W-:-:S03]  /*0580*/  @!P5 IMAD.IADD R11, R0, 0x1, R23 ;  /* 0x00000001000bd824 */ /* 0x000fc600078e0217 */
[----:B------:R-:W-:Y:S02]  /*0590*/  @!P0 IMAD.IADD R19, R0, 0x1, R19 ;  /* 0x0000000100138824 */ /* 0x000fe400078e0213 */
[----:B0-----:R-:W-:-:S04]  /*05a0*/  IMAD.WIDE R6, R21, 0x4, R2 ;  /* 0x0000000415067825 */ /* 0x001fc800078e0202 */
[C---:B------:R-:W-:Y:S01]  /*05b0*/  @!P1 IMAD.IADD R21, R0.reuse, 0x1, R21 ;  /* 0x0000000100159824 */ /* 0x040fe200078e0215 */
[----:B------:R1:W-:Y:S01]  /*05c0*/  @!P3 STG.E desc[UR4][R6.64+0x600], R15 ;  /* 0x0006000f0600b986 */ /* 0x0003e2000c101904 */
[C---:B------:R-:W-:Y:S02]  /*05d0*/  @!P2 IMAD.IADD R17, R0.reuse, 0x1, R17 ;  /* 0x000000010011a824 */ /* 0x040fe400078e0211 */
[----:B------:R-:W-:Y:S01]  /*05e0*/  @!P6 IMAD.IADD R5, R0, 0x1, R25 ;  /* 0x000000010005e824 */ /* 0x000fe200078e0219 */
[----:B------:R1:W-:Y:S04]  /*05f0*/  @!P1 STG.E desc[UR4][R6.64], R21 ;  /* 0x0000001506009986 */ /* 0x0003e8000c101904 */
[----:B------:R1:W-:Y:S04]  /*0600*/  @!P2 STG.E desc[UR4][R6.64+0x400], R17 ;  /* 0x000400110600a986 */ /* 0x0003e8000c101904 */
[----:B------:R1:W-:Y:S04]  /*0610*/  @!P4 STG.E desc[UR4][R6.64+0x800], R13 ;  /* 0x0008000d0600c986 */ /* 0x0003e8000c101904 */
[----:B------:R1:W-:Y:S04]  /*0620*/  @!P5 STG.E desc[UR4][R6.64+0xa00], R11 ;  /* 0x000a000b0600d986 */ /* 0x0003e8000c101904 */
[----:B------:R1:W-:Y:S04]  /*0630*/  @!P6 STG.E desc[UR4][R6.64+0xc00], R5 ;  /* 0x000c00050600e986 */ /* 0x0003e8000c101904 */
[----:B------:R1:W-:Y:S01]  /*0640*/  @!P0 STG.E desc[UR4][R6.64+0x200], R19 ;  /* 0x0002001306008986 */ /* 0x0003e2000c101904 */
[----:B------:R-:W-:-:S13]  /*0650*/  ISETP.NE.AND P0, PT, R12, R8, PT ;  /* 0x000000080c00720c */ /* 0x000fda0003f05270 */
[----:B-1----:R-:W-:Y:S05]  /*0660*/  @P0 BRA `(.L_x_226) ;  /* 0xfffffffc006c0947 */ /* 0x002fea000383ffff */
.L_x_225:
[----:B------:R-:W-:-:S13]  /*0670*/  ISETP.NE.AND P0, PT, R10, RZ, PT ;  /* 0x000000ff0a00720c */ /* 0x000fda0003f05270 */
[----:B------:R-:W-:Y:S05]  /*0680*/  @!P0 EXIT ;  /* 0x000000000000894d */ /* 0x000fea0003800000 */
[----:B------:R-:W1:Y:S01]  /*0690*/  LDC R12, c[0x0][0x388] ;  /* 0x0000e200ff0c7b82 */ /* 0x000e620000000800 */
[----:B------:R-:W-:Y:S02]  /*06a0*/  ISETP.GE.U32.AND P0, PT, R10, 0x4, PT ;  /* 0x000000040a00780c */ /* 0x000fe40003f06070 */
[----:B-1----:R-:W-:-:S04]  /*06b0*/  LOP3.LUT R14, R12, 0x3, RZ, 0xc0, !PT ;  /* 0x000000030c0e7812 */ /* 0x002fc800078ec0ff */
[----:B------:R-:W-:-:S07]  /*06c0*/  ISETP.NE.AND P4, PT, R14, RZ, PT ;  /* 0x000000ff0e00720c */ /* 0x000fce0003f85270 */
[----:B------:R-:W-:Y:S06]  /*06d0*/  @!P0 BRA `(.L_x_227) ;  /* 0x0000000000488947 */ /* 0x000fec0003800000 */
[C---:B0-----:R-:W-:Y:S02]  /*06e0*/  IMAD R5, R8.reuse, 0x80, R9 ;  /* 0x0000008008057824 */ /* 0x041fe400078e0209 */
[----:B------:R-:W-:Y:S02]  /*06f0*/  VIADD R8, R8, 0x4 ;  /* 0x0000000408087836 */ /* 0x000fe40000000000 */
[C---:B------:R-:W-:Y:S01]  /*0700*/  VIADD R11, R5.reuse, 0x80 ;  /* 0x00000080050b7836 */ /* 0x040fe20000000000 */
[C---:B------:R-:W-:Y:S01]  /*0710*/  IADD3 R15, PT, PT, R5.reuse, 0x180, RZ ;  /* 0x00000180050f7810 */ /* 0x040fe20007ffe0ff */
[C---:B------:R-:W-:Y:S01]  /*0720*/  VIADD R13, R5.reuse, 0x100 ;  /* 0x00000100050d7836 */ /* 0x040fe20000000000 */
[CC--:B------:R-:W-:Y:S01]  /*0730*/  ISETP.GE.AND P0, PT, R5.reuse, R4.reuse, PT ;  /* 0x000000040500720c */ /* 0x0c0fe20003f06270 */
[----:B------:R-:W-:Y:S01]  /*0740*/  IMAD.WIDE R6, R5, 0x4, R2 ;  /* 0x0000000405067825 */ /* 0x000fe200078e0202 */
[-C--:B------:R-:W-:Y:S02]  /*0750*/  ISETP.GE.AND P1, PT, R11, R4.reuse, PT ;  /* 0x000000040b00720c */ /* 0x080fe40003f26270 */
[----:B------:R-:W-:-:S02]  /*0760*/  ISETP.GE.AND P2, PT, R13, R4, PT ;  /* 0x000000040d00720c */ /* 0x000fc40003f46270 */
[----:B------:R-:W-:-:S07]  /*0770*/  ISETP.GE.AND P3, PT, R15, R4, PT ;  /* 0x000000040f00720c */ /* 0x000fce0003f66270 */
[C---:B------:R-:W-:Y:S02]  /*0780*/  @!P0 IMAD.IADD R5, R0.reuse, 0x1, R5 ;  /* 0x0000000100058824 */ /* 0x040fe400078e0205 */
[C---:B------:R-:W-:Y:S02]  /*0790*/  @!P1 IMAD.IADD R11, R0.reuse, 0x1, R11 ;  /* 0x00000001000b9824 */ /* 0x040fe400078e020b */
[C---:B------:R-:W-:Y:S01]  /*07a0*/  @!P2 IMAD.IADD R13, R0.reuse, 0x1, R13 ;  /* 0x00000001000da824 */ /* 0x040fe200078e020d */
[----:B------:R1:W-:Y:S01]  /*07b0*/  @!P0 STG.E desc[UR4][R6.64], R5 ;  /* 0x0000000506008986 */ /* 0x0003e2000c101904 */
[----:B------:R-:W-:-:S03]  /*07c0*/  @!P3 IADD3 R15, PT, PT, R0, R15, RZ ;  /* 0x0000000f000fb210 */ /* 0x000fc60007ffe0ff */
[----:B------:R1:W-:Y:S04]  /*07d0*/  @!P1 STG.E desc[UR4][R6.64+0x200], R11 ;  /* 0x0002000b06009986 */ /* 0x0003e8000c101904 */
[----:B------:R1:W-:Y:S04]  /*07e0*/  @!P2 STG.E desc[UR4][R6.64+0x400], R13 ;  /* 0x0004000d0600a986 */ /* 0x0003e8000c101904 */
[----:B------:R1:W-:Y:S02]  /*07f0*/  @!P3 STG.E desc[UR4][R6.64+0x600], R15 ;  /* 0x0006000f0600b986 */ /* 0x0003e4000c101904 */
.L_x_227:
[----:B------:R-:W-:Y:S05]  /*0800*/  @!P4 EXIT ;  /* 0x000000000000c94d */ /* 0x000fea0003800000 */
[----:B------:R-:W-:Y:S02]  /*0810*/  ISETP.NE.AND P0, PT, R14, 0x1, PT ;  /* 0x000000010e00780c */ /* 0x000fe40003f05270 */
[----:B-1----:R-:W-:-:S04]  /*0820*/  LOP3.LUT R5, R12, 0x1, RZ, 0xc0, !PT ;  /* 0x000000010c057812 */ /* 0x002fc800078ec0ff */
[----:B------:R-:W-:-:S07]  /*0830*/  ISETP.NE.U32.AND P2, PT, R5, 0x1, PT ;  /* 0x000000010500780c */ /* 0x000fce0003f45070 */
[----:B------:R-:W-:Y:S06]  /*0840*/  @!P0 BRA `(.L_x_228) ;  /* 0x0000000000288947 */ /* 0x000fec0003800000 */
[C---:B0-----:R-:W-:Y:S02]  /*0850*/  IMAD R5, R8.reuse, 0x80, R9 ;  /* 0x0000008008057824 */ /* 0x041fe400078e0209 */
[----:B------:R-:W-:Y:S02]  /*0860*/  VIADD R8, R8, 0x2 ;  /* 0x0000000208087836 */ /* 0x000fe40000000000 */
[C---:B------:R-:W-:Y:S01]  /*0870*/  VIADD R11, R5.reuse, 0x80 ;  /* 0x00000080050b7836 */ /* 0x040fe20000000000 */
[C---:B------:R-:W-:Y:S01]  /*0880*/  ISETP.GE.AND P0, PT, R5.reuse, R4, PT ;  /* 0x000000040500720c */ /* 0x040fe20003f06270 */
[----:B------:R-:W-:-:S03]  /*0890*/  IMAD.WIDE R6, R5, 0x4, R2 ;  /* 0x0000000405067825 */ /* 0x000fc600078e0202 */
[----:B------:R-:W-:-:S09]  /*08a0*/  ISETP.GE.AND P1, PT, R11, R4, PT ;  /* 0x000000040b00720c */ /* 0x000fd20003f26270 */
[----:B------:R-:W-:-:S04]  /*08b0*/  @!P0 IADD3 R5, PT, PT, R0, R5, RZ ;  /* 0x0000000500058210 */ /* 0x000fc80007ffe0ff */
[----:B------:R-:W-:Y:S01]  /*08c0*/  @!P1 IMAD.IADD R11, R0, 0x1, R11 ;  /* 0x00000001000b9824 */ /* 0x000fe200078e020b */
[----:B------:R1:W-:Y:S04]  /*08d0*/  @!P0 STG.E desc[UR4][R6.64], R5 ;  /* 0x0000000506008986 */ /* 0x0003e8000c101904 */
[----:B------:R1:W-:Y:S02]  /*08e0*/  @!P1 STG.E desc[UR4][R6.64+0x200], R11 ;  /* 0x0002000b06009986 */ /* 0x0003e4000c101904 */
.L_x_228:
[----:B------:R-:W-:Y:S05]  /*08f0*/  @P2 EXIT ;  /* 0x000000000000294d */ /* 0x000fea0003800000 */
[----:B0-----:R-:W-:-:S05]  /*0900*/  IMAD R9, R8, 0x80, R9 ;  /* 0x0000008008097824 */ /* 0x001fca00078e0209 */
[----:B------:R-:W-:-:S13]  /*0910*/  ISETP.GE.AND P0, PT, R9, R4, PT ;  /* 0x000000040900720c */ /* 0x000fda0003f06270 */
[----:B------:R-:W-:Y:S05]  /*0920*/  @P0 EXIT ;  /* 0x000000000000094d */ /* 0x000fea0003800000 */
[----:B-1----:R-:W-:Y:S01]  /*0930*/  IADD3 R5, PT, PT, R0, R9, RZ ;  /* 0x0000000900057210 */ /* 0x002fe20007ffe0ff */
[----:B------:R-:W-:-:S05]  /*0940*/  IMAD.WIDE R2, R9, 0x4, R2 ;  /* 0x0000000409027825 */ /* 0x000fca00078e0202 */
[----:B------:R-:W-:Y:S01]  /*0950*/  STG.E desc[UR4][R2.64], R5 ;  /* 0x0000000502007986 */ /* 0x000fe2000c101904 */
[----:B------:R-:W-:Y:S05]  /*0960*/  EXIT ;  /* 0x000000000000794d */ /* 0x000fea0003800000 */
.L_x_224:
[----:B------:R-:W-:-:S13]  /*0970*/  ISETP.GE.AND P0, PT, R5, 0x1, PT ;  /* 0x000000010500780c */ /* 0x000fda0003f06270 */
[----:B------:R-:W-:Y:S05]  /*0980*/  @!P0 EXIT ;  /* 0x000000000000894d */ /* 0x000fea0003800000 */
[----:B------:R-:W0:Y:S01]  /*0990*/  S2R R4, SR_TID.X ;  /* 0x0000000000047919 */ /* 0x000e220000002100 */
[C---:B------:R-:W-:Y:S01]  /*09a0*/  ISETP.GE.U32.AND P0, PT, R5.reuse, 0x8, PT ;  /* 0x000000080500780c */ /* 0x040fe20003f06070 */
[----:B------:R-:W-:Y:S01]  /*09b0*/  IMAD.MOV.U32 R9, RZ, RZ, RZ ;  /* 0x000000ffff097224 */ /* 0x000fe200078e00ff */
[----:B------:R-:W-:-:S04]  /*09c0*/  LOP3.LUT R12, R5, 0x7, RZ, 0xc0, !PT ;  /* 0x00000007050c7812 */ /* 0x000fc800078ec0ff */
[----:B------:R-:W-:-:S07]  /*09d0*/  ISETP.NE.AND P1, PT, R12, RZ, PT ;  /* 0x000000ff0c00720c */ /* 0x000fce0003f25270 */
[----:B------:R-:W-:Y:S06]  /*09e0*/  @!P0 BRA `(.L_x_229) ;  /* 0x0000000000648947 */ /* 0x000fec0003800000 */
[----:B------:R-:W-:Y:S01]  /*09f0*/  LOP3.LUT R9, R5, 0x7ffffff8, RZ, 0xc0, !PT ;  /* 0x7ffffff805097812 */ /* 0x000fe200078ec0ff */
[----:B------:R-:W-:-:S07]  /*0a00*/  IMAD.MOV.U32 R8, RZ, RZ, RZ ;  /* 0x000000ffff087224 */ /* 0x000fce00078e00ff */
.L_x_230:
[C---:B01----:R-:W-:Y:S02]  /*0a10*/  IMAD R11, R8.reuse, 0x80, R4 ;  /* 0x00000080080b7824 */ /* 0x043fe400078e0204 */
[----:B------:R-:W-:Y:S02]  /*0a20*/  VIADD R8, R8, 0x8 ;  /* 0x0000000808087836 */ /* 0x000fe40000000000 */
[C---:B------:R-:W-:Y:S01]  /*0a30*/  VIADD R7, R11.reuse, 0x80 ;  /* 0x000000800b077836 */ /* 0x040fe20000000000 */
[----:B------:R-:W-:Y:S01]  /*0a40*/  IADD3 R13, PT, PT, R0, R11, RZ ;  /* 0x0000000b000d7210 */ /* 0x000fe20007ffe0ff */
[--C-:B------:R-:W-:Y:S01]  /*0a50*/  IMAD.WIDE.U32 R10, R11, 0x4, R2.reuse ;  /* 0x000000040b0a7825 */ /* 0x100fe200078e0002 */
[----:B------:R-:W-:Y:S02]  /*0a60*/  ISETP.NE.AND P0, PT, R8, R9, PT ;  /* 0x000000090800720c */ /* 0x000fe40003f05270 */
[C---:B------:R-:W-:Y:S01]  /*0a70*/  IADD3 R19, PT, PT, R13.reuse, 0x180, RZ ;  /* 0x000001800d137810 */ /* 0x040fe20007ffe0ff */
[C---:B------:R-:W-:Y:S01]  /*0a80*/  VIADD R15, R13.reuse, 0x80 ;  /* 0x000000800d0f7836 */ /* 0x040fe20000000000 */
[----:B------:R-:W-:Y:S01]  /*0a90*/  IADD3 R27, PT, PT, R13, 0x380, RZ ;  /* 0x000003800d1b7810 */ /* 0x000fe20007ffe0ff */
[----:B------:R-:W-:Y:S01]  /*0aa0*/  IMAD.WIDE R6, R7, 0x4, R2 ;  /* 0x0000000407067825 */ /* 0x000fe200078e0202 */
[----:B------:R1:W-:Y:S03]  /*0ab0*/  STG.E desc[UR4][R10.64], R13 ;  /* 0x0000000d0a007986 */ /* 0x0003e6000c101904 */
[C---:B------:R-:W-:Y:S01]  /*0ac0*/  VIADD R17, R13.reuse, 0x100 ;  /* 0x000001000d117836 */ /* 0x040fe20000000000 */
[----:B------:R1:W-:Y:S01]  /*0ad0*/  STG.E desc[UR4][R6.64], R15 ;  /* 0x0000000f06007986 */ /* 0x0003e2000c101904 */
[----:B------:R-:W-:-:S02]  /*0ae0*/  VIADD R21, R13, 0x200 ;  /* 0x000002000d157836 */ /* 0x000fc40000000000 */
[C---:B------:R-:W-:Y:S01]  /*0af0*/  VIADD R23, R13.reuse, 0x280 ;  /* 0x000002800d177836 */ /* 0x040fe20000000000 */
[----:B------:R1:W-:Y:S01]  /*0b00*/  STG.E desc[UR4][R6.64+0x200], R17 ;  /* 0x0002001106007986 */ /* 0x0003e2000c101904 */
[----:B------:R-:W-:-:S03]  /*0b10*/  VIADD R25, R13, 0x300 ;  /* 0x000003000d197836 */ /* 0x000fc60000000000 */
[----:B------:R1:W-:Y:S04]  /*0b20*/  STG.E desc[UR4][R6.64+0x400], R19 ;  /* 0x0004001306007986 */ /* 0x0003e8000c101904 */
[----:B------:R1:W-:Y:S04]  /*0b30*/  STG.E desc[UR4][R6.64+0x600], R21 ;  /* 0x0006001506007986 */ /* 0x0003e8000c101904 */
[----:B------:R1:W-:Y:S04]  /*0b40*/  STG.E desc[UR4][R6.64+0x800], R23 ;  /* 0x0008001706007986 */ /* 0x0003e8000c101904 */
[----:B------:R1:W-:Y:S04]  /*0b50*/  STG.E desc[UR4][R6.64+0xa00], R25 ;  /* 0x000a001906007986 */ /* 0x0003e8000c101904 */
[----:B------:R1:W-:Y:S01]  /*0b60*/  STG.E desc[UR4][R6.64+0xc00], R27 ;  /* 0x000c001b06007986 */ /* 0x0003e2000c101904 */
[----:B------:R-:W-:Y:S05]  /*0b70*/  @P0 BRA `(.L_x_230) ;  /* 0xfffffffc00a40947 */ /* 0x000fea000383ffff */
.L_x_229:
[----:B------:R-:W-:Y:S05]  /*0b80*/  @!P1 EXIT ;  /* 0x000000000000994d */ /* 0x000fea0003800000 */
[----:B------:R-:W-:Y:S02]  /*0b90*/  ISETP.GE.U32.AND P0, PT, R12, 0x4, PT ;  /* 0x000000040c00780c */ /* 0x000fe40003f06070 */
[----:B------:R-:W-:-:S04]  /*0ba0*/  LOP3.LUT R8, R5, 0x3, RZ, 0xc0, !PT ;  /* 0x0000000305087812 */ /* 0x000fc800078ec0ff */
[----:B------:R-:W-:-:S07]  /*0bb0*/  ISETP.NE.AND P1, PT, R8, RZ, PT ;  /* 0x000000ff0800720c */ /* 0x000fce0003f25270 */
[----:B------:R-:W-:Y:S06]  /*0bc0*/  @!P0 BRA `(.L_x_231) ;  /* 0x00000000002c8947 */ /* 0x000fec0003800000 */
[C---:B01----:R-:W-:Y:S02]  /*0bd0*/  IMAD R7, R9.reuse, 0x80, R4 ;  /* 0x0000008009077824 */ /* 0x043fe400078e0204 */
[----:B------:R-:W-:Y:S02]  /*0be0*/  VIADD R9, R9, 0x4 ;  /* 0x0000000409097836 */ /* 0x000fe40000000000 */
[----:B------:R-:W-:Y:S02]  /*0bf0*/  IMAD.IADD R11, R0, 0x1, R7 ;  /* 0x00000001000b7824 */ /* 0x000fe400078e0207 */
[----:B------:R-:W-:-:S03]  /*0c00*/  IMAD.WIDE R6, R7, 0x4, R2 ;  /* 0x0000000407067825 */ /* 0x000fc600078e0202 */
[C---:B------:R-:W-:Y:S01]  /*0c10*/  IADD3 R13, PT, PT, R11.reuse, 0x80, RZ ;  /* 0x000000800b0d7810 */ /* 0x040fe20007ffe0ff */
[C---:B------:R-:W-:Y:S01]  /*0c20*/  VIADD R15, R11.reuse, 0x100 ;  /* 0x000001000b0f7836 */ /* 0x040fe20000000000 */
[----:B------:R2:W-:Y:S01]  /*0c30*/  STG.E desc[UR4][R6.64], R11 ;  /* 0x0000000b06007986 */ /* 0x0005e2000c101904 */
[----:B------:R-:W-:-:S03]  /*0c40*/  VIADD R17, R11, 0x180 ;  /* 0x000001800b117836 */ /* 0x000fc60000000000 */
[----:B------:R2:W-:Y:S04]  /*0c50*/  STG.E desc[UR4][R6.64+0x200], R13 ;  /* 0x0002000d06007986 */ /* 0x0005e8000c101904 */
[----:B------:R2:W-:Y:S04]  /*0c60*/  STG.E desc[UR4][R6.64+0x400], R15 ;  /* 0x0004000f06007986 */ /* 0x0005e8000c101904 */
[----:B------:R2:W-:Y:S02]  /*0c70*/  STG.E desc[UR4][R6.64+0x600], R17 ;  /* 0x0006001106007986 */ /* 0x0005e4000c101904 */
.L_x_231:
[----:B------:R-:W-:Y:S05]  /*0c80*/  @!P1 EXIT ;  /* 0x000000000000994d */ /* 0x000fea0003800000 */
[----:B------:R-:W-:Y:S02]  /*0c90*/  ISETP.NE.AND P0, PT, R8, 0x1, PT ;  /* 0x000000010800780c */ /* 0x000fe40003f05270 */
[----:B------:R-:W-:-:S04]  /*0ca0*/  LOP3.LUT R5, R5, 0x1, RZ, 0xc0, !PT ;  /* 0x0000000105057812 */ /* 0x000fc800078ec0ff */
[----:B------:R-:W-:-:S07]  /*0cb0*/  ISETP.NE.U32.AND P1, PT, R5, 0x1, PT ;  /* 0x000000010500780c */ /* 0x000fce0003f25070 */
[----:B------:R-:W-:Y:S06]  /*0cc0*/  @!P0 BRA `(.L_x_232) ;  /* 0x00000000001c8947 */ /* 0x000fec0003800000 */
[C---:B012---:R-:W-:Y:S01]  /*0cd0*/  LEA R7, R9.reuse, R4, 0x7 ;  /* 0x0000000409077211 */ /* 0x047fe200078e38ff */
[----:B------:R-:W-:-:S04]  /*0ce0*/  VIADD R9, R9, 0x2 ;  /* 0x0000000209097836 */ /* 0x000fc80000000000 */
[----:B------:R-:W-:Y:S02]  /*0cf0*/  IMAD.IADD R5, R0, 0x1, R7 ;  /* 0x0000000100057824 */ /* 0x000fe400078e0207 */
[----:B------:R-:W-:-:S04]  /*0d00*/  IMAD.WIDE R6, R7, 0x4, R2 ;  /* 0x0000000407067825 */ /* 0x000fc800078e0202 */
[----:B------:R-:W-:Y:S01]  /*0d10*/  VIADD R11, R5, 0x80 ;  /* 0x00000080050b7836 */ /* 0x000fe20000000000 */
[----:B------:R3:W-:Y:S04]  /*0d20*/  STG.E desc[UR4][R6.64], R5 ;  /* 0x0000000506007986 */ /* 0x0007e8000c101904 */
[----:B------:R3:W-:Y:S02]  /*0d30*/  STG.E desc[UR4][R6.64+0x200], R11 ;  /* 0x0002000b06007986 */ /* 0x0007e4000c101904 */
.L_x_232:
[----:B------:R-:W-:Y:S05]  /*0d40*/  @P1 EXIT ;  /* 0x000000000000194d */ /* 0x000fea0003800000 */
[----:B0-----:R-:W-:-:S05]  /*0d50*/  LEA R9, R9, R4, 0x7 ;  /* 0x0000000409097211 */ /* 0x001fca00078e38ff */
[----:B---3--:R-:W-:Y:S02]  /*0d60*/  IMAD.IADD R5, R0, 0x1, R9 ;  /* 0x0000000100057824 */ /* 0x008fe400078e0209 */
[----:B------:R-:W-:-:S05]  /*0d70*/  IMAD.WIDE R2, R9, 0x4, R2 ;  /* 0x0000000409027825 */ /* 0x000fca00078e0202 */
[----:B------:R-:W-:Y:S01]  /*0d80*/  STG.E desc[UR4][R2.64], R5 ;  /* 0x0000000502007986 */ /* 0x000fe2000c101904 */
[----:B------:R-:W-:Y:S05]  /*0d90*/  EXIT ;  /* 0x000000000000794d */ /* 0x000fea0003800000 */
.L_x_233:
        /* <DEDUP_REMOVED lines=14> */
.L_x_381:


//--------------------- .text._ZN3cub18CUB_300001_SM_10006detail9transform16transform_kernelINS2_10policy_hubILb1EN4cuda3std3__45tupleIJN6thrust24THRUST_300001_SM_1000_NS17counting_iteratorIiNSA_11use_defaultESC_SC_EEEEEE10policy1000EiNS7_10__identityENSA_6detail15normal_iteratorINSA_10device_ptrIiEEEEJSD_EEEvT0_iT1_T2_DpNS2_10kernel_argIT3_EE --------------------------
	.section	.text._ZN3cub18CUB_300001_SM_10006detail9transform16transform_kernelINS2_10policy_hubILb1EN4cuda3std3__45tupleIJN6thrust24THRUST_300001_SM_1000_NS17counting_iteratorIiNSA_11use_defaultESC_SC_EEEEEE10policy1000EiNS7_10__identityENSA_6detail15normal_iteratorINSA_10device_ptrIiEEEEJSD_EEEvT0_iT1_T2_DpNS2_10kernel_argIT3_EE,"ax",@progbits
	.align	128
        .global         _ZN3cub18CUB_300001_SM_10006detail9transform16transform_kernelINS2_10policy_hubILb1EN4cuda3std3__45tupleIJN6thrust24THRUST_300001_SM_1000_NS17counting_iteratorIiNSA_11use_defaultESC_SC_EEEEEE10policy1000EiNS7_10__identityENSA_6detail15normal_iteratorINSA_10device_ptrIiEEEEJSD_EEEvT0_iT1_T2_DpNS2_10kernel_argIT3_EE
        .type           _ZN3cub18CUB_300001_SM_10006detail9transform16transform_kernelINS2_10policy_hubILb1EN4cuda3std3__45tupleIJN6thrust24THRUST_300001_SM_1000_NS17counting_iteratorIiNSA_11use_defaultESC_SC_EEEEEE10policy1000EiNS7_10__identityENSA_6detail15normal_iteratorINSA_10device_ptrIiEEEEJSD_EEEvT0_iT1_T2_DpNS2_10kernel_argIT3_EE,@function
        .size           _ZN3cub18CUB_300001_SM_10006detail9transform16transform_kernelINS2_10policy_hubILb1EN4cuda3std3__45tupleIJN6thrust24THRUST_300001_SM_1000_NS17counting_iteratorIiNSA_11use_defaultESC_SC_EEEEEE10policy1000EiNS7_10__identityENSA_6detail15normal_iteratorINSA_10device_ptrIiEEEEJSD_EEEvT0_iT1_T2_DpNS2_10kernel_argIT3_EE,(.L_x_382 - _ZN3cub18CUB_300001_SM_10006detail9transform16transform_kernelINS2_10policy_hubILb1EN4cuda3std3__45tupleIJN6thrust24THRUST_300001_SM_1000_NS17counting_iteratorIiNSA_11use_defaultESC_SC_EEEEEE10policy1000EiNS7_10__identityENSA_6detail15normal_iteratorINSA_10device_ptrIiEEEEJSD_EEEvT0_iT1_T2_DpNS2_10kernel_argIT3_EE)
        .other          _ZN3cub18CUB_300001_SM_10006detail9transform16transform_kernelINS2_10policy_hubILb1EN4cuda3std3__45tupleIJN6thrust24THRUST_300001_SM_1000_NS17counting_iteratorIiNSA_11use_defaultESC_SC_EEEEEE10policy1000EiNS7_10__identityENSA_6detail15normal_iteratorINSA_10device_ptrIiEEEEJSD_EEEvT0_iT1_T2_DpNS2_10kernel_argIT3_EE,@"STO_CUDA_ENTRY STV_DEFAULT"
_ZN3cub18CUB_300001_SM_10006detail9transform16transform_kernelINS2_10policy_hubILb1EN4cuda3std3__45tupleIJN6thrust24THRUST_300001_SM_1000_NS17counting_iteratorIiNSA_11use_defaultESC_SC_EEEEEE10policy1000EiNS7_10__identityENSA_6detail15normal_iteratorINSA_10device_ptrIiEEEEJSD_EEEvT0_iT1_T2_DpNS2_10kernel_argIT3_EE:
.text._ZN3cub18CUB_300001_SM_10006detail9transform16transform_kernelINS2_10policy_hubILb1EN4cuda3std3__45tupleIJN6thrust24THRUST_300001_SM_1000_NS17counting_iteratorIiNSA_11use_defaultESC_SC_EEEEEE10policy1000EiNS7_10__identityENSA_6detail15normal_iteratorINSA_10device_ptrIiEEEEJSD_EEEvT0_iT1_T2_DpNS2_10kernel_argIT3_EE:
[----:B------:R-:W-:Y:S08]  /*0000*/  LDC R1, c[0x0][0x37c] ;  /* 0x0000df00ff017b82 */ /* 0x000ff00000000800 */
[----:B------:R-:W0:Y:S01]  /*0010*/  LDC.64 R8, c[0x0][0x380] ;  /* 0x0000e000ff087b82 */ /* 0x000e220000000a00 */
[----:B------:R-:W1:Y:S07]  /*0020*/  LDCU UR6, c[0x0][0x398] ;  /* 0x00007300ff0677ac */ /* 0x000e6e0008000800 */
[----:B------:R-:W2:Y:S08]  /*0030*/  S2UR UR4, SR_CTAID.X ;  /* 0x00000000000479c3 */ /* 0x000eb00000002500 */
[----:B------:R-:W3:Y:S01]  /*0040*/  LDC.64 R2, c[0x0][0x390] ;  /* 0x0000e400ff027b82 */ /* 0x000ee20000000a00 */
[----:B0-----:R-:W-:-:S04]  /*0050*/  IMAD.SHL.U32 R6, R9, 0x80, RZ ;  /* 0x0000008009067824 */ /* 0x001fc800078e00ff */
[----:B--2---:R-:W-:Y:S01]  /*0060*/  IMAD R5, R6, UR4, RZ ;  /* 0x0000000406057c24 */ /* 0x004fe2000f8e02ff */
[----:B------:R-:W0:Y:S03]  /*0070*/  LDCU.64 UR4, c[0x0][0x358] ;  /* 0x00006b00ff0477ac */ /* 0x000e260008000a00 */
[----:B------:R-:W-:Y:S02]  /*0080*/  IMAD.IADD R7, R8, 0x1, -R5 ;  /* 0x0000000108077824 */ /* 0x000fe400078e0a05 */
[C---:B-1----:R-:W-:Y:S02]  /*0090*/  VIADD R0, R5.reuse, UR6 ;  /* 0x0000000605007c36 */ /* 0x042fe40008000000 */
[----:B---3--:R-:W-:Y:S01]  /*00a0*/  IMAD.WIDE R2, R5, 0x4, R2 ;  /* 0x0000000405027825 */ /* 0x008fe200078e0202 */
[CC--:B------:R-:W-:Y:S02]  /*00b0*/  ISETP.GT.AND P0, PT, R6.reuse, R7.reuse, PT ;  /* 0x000000070600720c */ /* 0x0c0fe40003f04270 */
[----:B------:R-:W-:-:S11]  /*00c0*/  VIMNMX R6, PT, PT, R6, R7, PT ;  /* 0x0000000706067248 */ /* 0x000fd60003fe0100 */
[----:B0-----:R-:W-:Y:S05]  /*00d0*/  @P0 BRA `(.L_x_234) ;  /* 0x0000000400100947 */ /* 0x001fea0003800000 */
[----:B------:R-:W-:-:S13]  /*00e0*/  ISETP.GE.AND P0, PT, R9, 0x1, PT ;  /* 0x000000010900780c */ /* 0x000fda0003f06270 */
[----:B------:R-:W-:Y:S05]  /*00f0*/  @!P0 EXIT ;  /* 0x000000000000894d */ /* 0x000fea0003800000 */
[----:B------:R-:W0:Y:S01]  /*0100*/  S2R R6, SR_TID.X ;  /* 0x0000000000067919 */ /* 0x000e220000002100 */
[C---:B------:R-:W-:Y:S01]  /*0110*/  ISETP.GE.U32.AND P0, PT, R9.reuse, 0x8, PT ;  /* 0x000000080900780c */ /* 0x040fe20003f06070 */
[----:B------:R-:W-:Y:S01]  /*0120*/  HFMA2 R7, -RZ, RZ, 0, 0 ;  /* 0x00000000ff077431 */ /* 0x000fe200000001ff */
[----:B------:R-:W-:-:S04]  /*0130*/  LOP3.LUT R12, R9, 0x7, RZ, 0xc0, !PT ;  /* 0x00000007090c7812 */ /* 0x000fc800078ec0ff */
[----:B------:R-:W-:-:S07]  /*0140*/  ISETP.NE.AND P1, PT, R12, RZ, PT ;  /* 0x000000ff0c00720c */ /* 0x000fce0003f25270 */
[----:B------:R-:W-:Y:S06]  /*0150*/  @!P0 BRA `(.L_x_235) ;  /* 0x0000000000648947 */ /* 0x000fec0003800000 */
[----:B------:R-:W-:Y:S01]  /*0160*/  LOP3.LUT R7, R9, 0x7ffffff8, RZ, 0xc0, !PT ;  /* 0x7ffffff809077812 */ /* 0x000fe200078ec0ff */
[----:B------:R-:W-:-:S07]  /*0170*/  IMAD.MOV.U32 R10, RZ, RZ, RZ ;  /* 0x000000ffff0a7224 */ /* 0x000fce00078e00ff */
.L_x_236:
[C---:B01----:R-:W-:Y:S01]  /*0180*/  IMAD R9, R10.reuse, 0x80, R6 ;  /* 0x000000800a097824 */ /* 0x043fe200078e0206 */
[----:B------:R-:W-:-:S03]  /*0190*/  IADD3 R10, PT, PT, R10, 0x8, RZ ;  /* 0x000000080a0a7810 */ /* 0x000fc60007ffe0ff */
[----:B------:R-:W-:Y:S01]  /*01a0*/  IMAD.IADD R11, R0, 0x1, R9 ;  /* 0x00000001000b7824 */ /* 0x000fe200078e0209 */
[C---:B------:R-:W-:Y:S01]  /*01b0*/  IADD3 R5, PT, PT, R9.reuse, 0x80, RZ ;  /* 0x0000008009057810 */ /* 0x040fe20007ffe0ff */
[--C-:B------:R-:W-:Y:S01]  /*01c0*/  IMAD.WIDE.U32 R8, R9, 0x4, R2.reuse ;  /* 0x0000000409087825 */ /* 0x100fe200078e0002 */
[----:B------:R-:W-:Y:S02]  /*01d0*/  ISETP.NE.AND P0, PT, R10, R7, PT ;  /* 0x000000070a00720c */ /* 0x000fe40003f05270 */
[C---:B------:R-:W-:Y:S01]  /*01e0*/  IADD3 R19, PT, PT, R11.reuse, 0x200, RZ ;  /* 0x000002000b137810 */ /* 0x040fe20007ffe0ff */
[----:B------:R-:W-:Y:S01]  /*01f0*/  VIADD R13, R11, 0x80 ;  /* 0x000000800b0d7836 */ /* 0x000fe20000000000 */
[----:B------:R1:W-:Y:S01]  /*0200*/  STG.E desc[UR4][R8.64], R11 ;  /* 0x0000000b08007986 */ /* 0x0003e2000c101904 */
[----:B------:R-:W-:-:S04]  /*0210*/  IMAD.WIDE R4, R5, 0x4, R2 ;  /* 0x0000000405047825 */ /* 0x000fc800078e0202 */
[C---:B------:R-:W-:Y:S01]  /*0220*/  VIADD R15, R11.reuse, 0x100 ;  /* 0x000001000b0f7836 */ /* 0x040fe20000000000 */
[----:B------:R1:W-:Y:S01]  /*0230*/  STG.E desc[UR4][R4.64], R13 ;  /* 0x0000000d04007986 */ /* 0x0003e2000c101904 */
[C---:B------:R-:W-:Y:S02]  /*0240*/  VIADD R17, R11.reuse, 0x180 ;  /* 0x000001800b117836 */ /* 0x040fe40000000000 */
[C---:B------:R-:W-:Y:S01]  /*0250*/  VIADD R21, R11.reuse, 0x280 ;  /* 0x000002800b157836 */ /* 0x040fe20000000000 */
[----:B------:R1:W-:Y:S01]  /*0260*/  STG.E desc[UR4][R4.64+0x200], R15 ;  /* 0x0002000f04007986 */ /* 0x0003e2000c101904 */
[C---:B------:R-:W-:Y:S02]  /*0270*/  VIADD R23, R11.reuse, 0x300 ;  /* 0x000003000b177836 */ /* 0x040fe40000000000 */
[----:B------:R-:W-:Y:S01]  /*0280*/  VIADD R25, R11, 0x380 ;  /* 0x000003800b197836 */ /* 0x000fe20000000000 */
[----:B------:R1:W-:Y:S04]  /*0290*/  STG.E desc[UR4][R4.64+0x400], R17 ;  /* 0x0004001104007986 */ /* 0x0003e8000c101904 */
[----:B------:R1:W-:Y:S04]  /*02a0*/  STG.E desc[UR4][R4.64+0x600], R19 ;  /* 0x0006001304007986 */ /* 0x0003e8000c101904 */
[----:B------:R1:W-:Y:S04]  /*02b0*/  STG.E desc[UR4][R4.64+0x800], R21 ;  /* 0x0008001504007986 */ /* 0x0003e8000c101904 */
[----:B------:R1:W-:Y:S04]  /*02c0*/  STG.E desc[UR4][R4.64+0xa00], R23 ;  /* 0x000a001704007986 */ /* 0x0003e8000c101904 */
[----:B------:R1:W-:Y:S01]  /*02d0*/  STG.E desc[UR4][R4.64+0xc00], R25 ;  /* 0x000c001904007986 */ /* 0x0003e2000c101904 */
[----:B------:R-:W-:Y:S05]  /*02e0*/  @P0 BRA `(.L_x_236) ;  /* 0xfffffffc00a40947 */ /* 0x000fea000383ffff */
.L_x_235:
[----:B------:R-:W-:Y:S05]  /*02f0*/  @!P1 EXIT ;  /* 0x000000000000994d */ /* 0x000fea0003800000 */
[----:B-1----:R-:W1:Y:S01]  /*0300*/  LDC R8, c[0x0][0x384] ;  /* 0x0000e100ff087b82 */ /* 0x002e620000000800 */
[----:B------:R-:W-:Y:S02]  /*0310*/  ISETP.GE.U32.AND P0, PT, R12, 0x4, PT ;  /* 0x000000040c00780c */ /* 0x000fe40003f06070 */
[----:B-1----:R-:W-:-:S04]  /*0320*/  LOP3.LUT R10, R8, 0x3, RZ, 0xc0, !PT ;  /* 0x00000003080a7812 */ /* 0x002fc800078ec0ff */
[----:B------:R-:W-:-:S07]  /*0330*/  ISETP.NE.AND P1, PT, R10, RZ, PT ;  /* 0x000000ff0a00720c */ /* 0x000fce0003f25270 */
[----:B------:R-:W-:Y:S06]  /*0340*/  @!P0 BRA `(.L_x_237) ;  /* 0x00000000002c8947 */ /* 0x000fec0003800000 */
[C---:B0-----:R-:W-:Y:S02]  /*0350*/  IMAD R5, R7.reuse, 0x80, R6 ;  /* 0x0000008007057824 */ /* 0x041fe400078e0206 */
        /* <DEDUP_REMOVED lines=10> */
.L_x_237:
[----:B------:R-:W-:Y:S05]  /*0400*/  @!P1 EXIT ;  /* 0x000000000000994d */ /* 0x000fea0003800000 */
[----:B------:R-:W-:Y:S02]  /*0410*/  ISETP.NE.AND P0, PT, R10, 0x1, PT ;  /* 0x000000010a00780c */ /* 0x000fe40003f05270 */
[----:B-1----:R-:W-:-:S04]  /*0420*/  LOP3.LUT R4, R8, 0x1, RZ, 0xc0, !PT ;  /* 0x0000000108047812 */ /* 0x002fc800078ec0ff */
[----:B------:R-:W-:-:S07]  /*0430*/  ISETP.NE.U32.AND P1, PT, R4, 0x1, PT ;  /* 0x000000010400780c */ /* 0x000fce0003f25070 */
[----:B------:R-:W-:Y:S06]  /*0440*/  @!P0 BRA `(.L_x_238) ;  /* 0x00000000001c8947 */ /* 0x000fec0003800000 */
[C---:B0-----:R-:W-:Y:S02]  /*0450*/  IMAD R5, R7.reuse, 0x80, R6 ;  /* 0x0000008007057824 */ /* 0x041fe400078e0206 */
[----:B------:R-:W-:-:S03]  /*0460*/  VIADD R7, R7, 0x2 ;  /* 0x0000000207077836 */ /* 0x000fc60000000000 */
[----:B------:R-:W-:Y:S01]  /*0470*/  IADD3 R9, PT, PT, R0, R5, RZ ;  /* 0x0000000500097210 */ /* 0x000fe20007ffe0ff */
[----:B------:R-:W-:-:S04]  /*0480*/  IMAD.WIDE R4, R5, 0x4, R2 ;  /* 0x0000000405047825 */ /* 0x000fc800078e0202 */
[----:B------:R-:W-:Y:S01]  /*0490*/  VIADD R11, R9, 0x80 ;  /* 0x00000080090b7836 */ /* 0x000fe20000000000 */
[----:B------:R1:W-:Y:S04]  /*04a0*/  STG.E desc[UR4][R4.64], R9 ;  /* 0x0000000904007986 */ /* 0x0003e8000c101904 */
[----:B------:R1:W-:Y:S02]  /*04b0*/  STG.E desc[UR4][R4.64+0x200], R11 ;  /* 0x0002000b04007986 */ /* 0x0003e4000c101904 */
.L_x_238:
[----:B------:R-:W-:Y:S05]  /*04c0*/  @P1 EXIT ;  /* 0x000000000000194d */ /* 0x000fea0003800000 */
[----:B0-----:R-:W-:-:S04]  /*04d0*/  IMAD R7, R7, 0x80, R6 ;  /* 0x0000008007077824 */ /* 0x001fc800078e0206 */
[----:B------:R-:W-:Y:S01]  /*04e0*/  IMAD.WIDE R2, R7, 0x4, R2 ;  /* 0x0000000407027825 */ /* 0x000fe200078e0202 */
[----:B-1----:R-:W-:-:S05]  /*04f0*/  IADD3 R5, PT, PT, R0, R7, RZ ;  /* 0x0000000700057210 */ /* 0x002fca0007ffe0ff */
[----:B------:R-:W-:Y:S01]  /*0500*/  STG.E desc[UR4][R2.64], R5 ;  /* 0x0000000502007986 */ /* 0x000fe2000c101904 */
[----:B------:R-:W-:Y:S05]  /*0510*/  EXIT ;  /* 0x000000000000794d */ /* 0x000fea0003800000 */
.L_x_234:
        /* <DEDUP_REMOVED lines=10> */
.L_x_240:
[C---:B0-----:R-:W-:Y:S01]  /*05c0*/  IMAD R17, R9.reuse, 0x80, R7 ;  /* 0x0000008009117824 */ /* 0x041fe200078e0207 */
[----:B------:R-:W-:-:S03]  /*05d0*/  IADD3 R9, PT, PT, R9, 0x8, RZ ;  /* 0x0000000809097810 */ /* 0x000fc60007ffe0ff */
[C---:B------:R-:W-:Y:S01]  /*05e0*/  VIADD R19, R17.reuse, 0x100 ;  /* 0x0000010011137836 */ /* 0x040fe20000000000 */
[C---:B------:R-:W-:Y:S01]  /*05f0*/  IADD3 R15, PT, PT, R17.reuse, 0x80, RZ ;  /* 0x00000080110f7810 */ /* 0x040fe20007ffe0ff */
[C---:B------:R-:W-:Y:S01]  /*0600*/  VIADD R21, R17.reuse, 0x180 ;  /* 0x0000018011157836 */ /* 0x040fe20000000000 */
[CC--:B------:R-:W-:Y:S01]  /*0610*/  ISETP.GE.AND P1, PT, R17.reuse, R6.reuse, PT ;  /* 0x000000061100720c */ /* 0x0c0fe20003f26270 */
[----:B------:R-:W-:Y:S01]  /*0620*/  VIADD R23, R17, 0x200 ;  /* 0x0000020011177836 */ /* 0x000fe20000000000 */
[CC--:B------:R-:W-:Y:S01]  /*0630*/  ISETP.GE.AND P2, PT, R15.reuse, R6.reuse, PT ;  /* 0x000000060f00720c */ /* 0x0c0fe20003f46270 */
[----:B------:R-:W-:Y:S01]  /*0640*/  IMAD.WIDE R4, R15, 0x4, R2 ;  /* 0x000000040f047825 */ /* 0x000fe200078e0202 */
[----:B------:R-:W-:Y:S02]  /*0650*/  IADD3 R25, PT, PT, R17, 0x280, RZ ;  /* 0x0000028011197810 */ /* 0x000fe40007ffe0ff */
[-C--:B------:R-:W-:Y:S01]  /*0660*/  ISETP.GE.AND P3, PT, R23, R6.reuse, PT ;  /* 0x000000061700720c */ /* 0x080fe20003f66270 */
[----:B------:R-:W-:Y:S01]  /*0670*/  VIADD R27, R17, 0x300 ;  /* 0x00000300111b7836 */ /* 0x000fe20000000000 */
[----:B------:R-:W-:Y:S01]  /*0680*/  ISETP.GE.AND P4, PT, R25, R6, PT ;  /* 0x000000061900720c */ /* 0x000fe20003f86270 */
[----:B------:R-:W-:-:S03]  /*0690*/  VIADD R29, R17, 0x380 ;  /* 0x00000380111d7836 */ /* 0x000fc60000000000 */
[-C--:B------:R-:W-:Y:S01]  /*06a0*/  ISETP.GE.AND P5, PT, R27, R6.reuse, PT ;  /* 0x000000061b00720c */ /* 0x080fe20003fa6270 */
[C---:B------:R-:W-:Y:S01]  /*06b0*/  @!P1 IMAD.IADD R13, R0.reuse, 0x1, R17 ;  /* 0x00000001000d9824 */ /* 0x040fe200078e0211 */
[----:B------:R-:W-:Y:S01]  /*06c0*/  ISETP.GE.AND P6, PT, R29, R6, PT ;  /* 0x000000061d00720c */ /* 0x000fe20003fc6270 */
[----:B------:R-:W-:Y:S01]  /*06d0*/  @!P1 IMAD.WIDE.U32 R10, R17, 0x4, R2 ;  /* 0x00000004110a9825 */ /* 0x000fe200078e0002 */
[----:B------:R-:W-:-:S04]  /*06e0*/  @!P2 IADD3 R15, PT, PT, R0, R15, RZ ;  /* 0x0000000f000fa210 */ /* 0x000fc80007ffe0ff */
[----:B------:R0:W-:Y:S01]  /*06f0*/  @!P1 STG.E desc[UR4][R10.64], R13 ;  /* 0x0000000d0a009986 */ /* 0x0001e2000c101904 */
[-C--:B------:R-:W-:Y:S02]  /*0700*/  ISETP.GE.AND P1, PT, R19, R6.reuse, PT ;  /* 0x000000061300720c */ /* 0x080fe40003f26270 */
[----:B------:R-:W-:Y:S01]  /*0710*/  @!P4 IADD3 R17, PT, PT, R0, R25, RZ ;  /* 0x000000190011c210 */ /* 0x000fe20007ffe0ff */
[----:B------:R1:W-:Y:S01]  /*0720*/  @!P2 STG.E desc[UR4][R4.64], R15 ;  /* 0x0000000f0400a986 */ /* 0x0003e2000c101904 */
[----:B------:R-:W-:-:S03]  /*0730*/  ISETP.GE.AND P2, PT, R21, R6, PT ;  /* 0x000000061500720c */ /* 0x000fc60003f46270 */
[----:B------:R2:W-:Y:S06]  /*0740*/  @!P4 STG.E desc[UR4][R4.64+0x800], R17 ;  /* 0x000800110400c986 */ /* 0x0005ec000c101904 */
[C---:B0-----:R-:W-:Y:S01]  /*0750*/  @!P1 IADD3 R11, PT, PT, R0.reuse, R19, RZ ;  /* 0x00000013000b9210 */ /* 0x041fe20007ffe0ff */
[C---:B------:R-:W-:Y:S02]  /*0760*/  @!P5 IMAD.IADD R19, R0.reuse, 0x1, R27 ;  /* 0x000000010013d824 */ /* 0x040fe400078e021b */
[C---:B-1----:R-:W-:Y:S02]  /*0770*/  @!P3 IMAD.IADD R15, R0.reuse, 0x1, R23 ;  /* 0x00000001000fb824 */ /* 0x042fe400078e0217 */
[C---:B------:R-:W-:Y:S01]  /*0780*/  @!P2 IMAD.IADD R13, R0.reuse, 0x1, R21 ;  /* 0x00000001000da824 */ /* 0x040fe200078e0215 */
[----:B------:R2:W-:Y:S01]  /*0790*/  @!P5 STG.E desc[UR4][R4.64+0xa00], R19 ;  /* 0x000a00130400d986 */ /* 0x0005e2000c101904 */
[----:B------:R-:W-:-:S03]  /*07a0*/  @!P6 IMAD.IADD R21, R0, 0x1, R29 ;  /* 0x000000010015e824 */ /* 0x000fc600078e021d */
[----:B------:R2:W-:Y:S04]  /*07b0*/  @!P2 STG.E desc[UR4][R4.64+0x400], R13 ;  /* 0x0004000d0400a986 */ /* 0x0005e8000c101904 */
[----:B------:R2:W-:Y:S04]  /*07c0*/  @!P3 STG.E desc[UR4][R4.64+0x600], R15 ;  /* 0x0006000f0400b986 */ /* 0x0005e8000c101904 */
[----:B------:R2:W-:Y:S04]  /*07d0*/  @!P6 STG.E desc[UR4][R4.64+0xc00], R21 ;  /* 0x000c00150400e986 */ /* 0x0005e8000c101904 */
[----:B------:R2:W-:Y:S01]  /*07e0*/  @!P1 STG.E desc[UR4][R4.64+0x200], R11 ;  /* 0x0002000b04009986 */ /* 0x0005e2000c101904 */
[----:B------:R-:W-:-:S13]  /*07f0*/  ISETP.NE.AND P1, PT, R9, R8, PT ;  /* 0x000000080900720c */ /* 0x000fda0003f25270 */
[----:B--2---:R-:W-:Y:S05]  /*0800*/  @P1 BRA `(.L_x_240) ;  /* 0xfffffffc006c1947 */ /* 0x004fea000383ffff */
.L_x_239:
[----:B------:R-:W-:Y:S05]  /*0810*/  @!P0 EXIT ;  /* 0x000000000000894d */ /* 0x000fea0003800000 */
[----:B------:R-:W1:Y:S01]  /*0820*/  LDC R10, c[0x0][0x384] ;  /* 0x0000e100ff0a7b82 */ /* 0x000e620000000800 */
[----:B------:R-:W-:Y:S02]  /*0830*/  ISETP.GE.U32.AND P0, PT, R12, 0x4, PT ;  /* 0x000000040c00780c */ /* 0x000fe40003f06070 */
[----:B-1----:R-:W-:-:S04]  /*0840*/  LOP3.LUT R14, R10, 0x3, RZ, 0xc0, !PT ;  /* 0x000000030a0e7812 */ /* 0x002fc800078ec0ff */
[----:B------:R-:W-:-:S07]  /*0850*/  ISETP.NE.AND P4, PT, R14, RZ, PT ;  /* 0x000000ff0e00720c */ /* 0x000fce0003f85270 */
[----:B------:R-:W-:Y:S06]  /*0860*/  @!P0 BRA `(.L_x_241) ;  /* 0x0000000000488947 */ /* 0x000fec0003800000 */
[C---:B0-----:R-:W-:Y:S01]  /*0870*/  IMAD R9, R8.reuse, 0x80, R7 ;  /* 0x0000008008097824 */ /* 0x041fe200078e0207 */
[----:B------:R-:W-:-:S03]  /*0880*/  IADD3 R8, PT, PT, R8, 0x4, RZ ;  /* 0x0000000408087810 */ /* 0x000fc60007ffe0ff */
[C---:B------:R-:W-:Y:S01]  /*0890*/  VIADD R11, R9.reuse, 0x80 ;  /* 0x00000080090b7836 */ /* 0x040fe20000000000 */
[C---:B------:R-:W-:Y:S01]  /*08a0*/  IADD3 R13, PT, PT, R9.reuse, 0x100, RZ ;  /* 0x00000100090d7810 */ /* 0x040fe20007ffe0ff */
[C---:B------:R-:W-:Y:S01]  /*08b0*/  VIADD R15, R9.reuse, 0x180 ;  /* 0x00000180090f7836 */ /* 0x040fe20000000000 */
[CC--:B------:R-:W-:Y:S01]  /*08c0*/  ISETP.GE.AND P0, PT, R9.reuse, R6.reuse, PT ;  /* 0x000000060900720c */ /* 0x0c0fe20003f06270 */
[----:B------:R-:W-:Y:S01]  /*08d0*/  IMAD.WIDE R4, R9, 0x4, R2 ;  /* 0x0000000409047825 */ /* 0x000fe200078e0202 */
[-C--:B------:R-:W-:Y:S02]  /*08e0*/  ISETP.GE.AND P1, PT, R11, R6.reuse, PT ;  /* 0x000000060b00720c */ /* 0x080fe40003f26270 */
[-C--:B------:R-:W-:Y:S02]  /*08f0*/  ISETP.GE.AND P2, PT, R13, R6.reuse, PT ;  /* 0x000000060d00720c */ /* 0x080fe40003f46270 */
[----:B------:R-:W-:-:S07]  /*0900*/  ISETP.GE.AND P3, PT, R15, R6, PT ;  /* 0x000000060f00720c */ /* 0x000fce0003f66270 */
[C---:B------:R-:W-:Y:S02]  /*0910*/  @!P0 IMAD.IADD R9, R0.reuse, 0x1, R9 ;  /* 0x0000000100098824 */ /* 0x040fe400078e0209 */
[C---:B------:R-:W-:Y:S02]  /*0920*/  @!P1 IADD3 R11, PT, PT, R0.reuse, R11, RZ ;  /* 0x0000000b000b9210 */ /* 0x040fe40007ffe0ff */
[C---:B------:R-:W-:Y:S01]  /*0930*/  @!P2 IMAD.IADD R13, R0.reuse, 0x1, R13 ;  /* 0x00000001000da824 */ /* 0x040fe200078e020d */
[----:B------:R1:W-:Y:S01]  /*0940*/  @!P0 STG.E desc[UR4][R4.64], R9 ;  /* 0x0000000904008986 */ /* 0x0003e2000c101904 */
[----:B------:R-:W-:-:S03]  /*0950*/  @!P3 IMAD.IADD R15, R0, 0x1, R15 ;  /* 0x00000001000fb824 */ /* 0x000fc600078e020f */
[----:B------:R1:W-:Y:S04]  /*0960*/  @!P1 STG.E desc[UR4][R4.64+0x200], R11 ;  /* 0x0002000b04009986 */ /* 0x0003e8000c101904 */
[----:B------:R1:W-:Y:S04]  /*0970*/  @!P2 STG.E desc[UR4][R4.64+0x400], R13 ;  /* 0x0004000d0400a986 */ /* 0x0003e8000c101904 */
[----:B------:R1:W-:Y:S02]  /*0980*/  @!P3 STG.E desc[UR4][R4.64+0x600], R15 ;  /* 0x0006000f0400b986 */ /* 0x0003e4000c101904 */
.L_x_241:
[----:B------:R-:W-:Y:S05]  /*0990*/  @!P4 EXIT ;  /* 0x000000000000c94d */ /* 0x000fea0003800000 */
[----:B------:R-:W-:Y:S02]  /*09a0*/  ISETP.NE.AND P0, PT, R14, 0x1, PT ;  /* 0x000000010e00780c */ /* 0x000fe40003f05270 */
[----:B------:R-:W-:-:S04]  /*09b0*/  LOP3.LUT R10, R10, 0x1, RZ, 0xc0, !PT ;  /* 0x000000010a0a7812 */ /* 0x000fc800078ec0ff */
[----:B------:R-:W-:-:S07]  /*09c0*/  ISETP.NE.U32.AND P2, PT, R10, 0x1, PT ;  /* 0x000000010a00780c */ /* 0x000fce0003f45070 */
[----:B------:R-:W-:Y:S06]  /*09d0*/  @!P0 BRA `(.L_x_242) ;  /* 0x0000000000288947 */ /* 0x000fec0003800000 */
[C---:B01----:R-:W-:Y:S02]  /*09e0*/  IMAD R9, R8.reuse, 0x80, R7 ;  /* 0x0000008008097824 */ /* 0x043fe400078e0207 */
        /* <DEDUP_REMOVED lines=9> */
.L_x_242:
[----:B------:R-:W-:Y:S05]  /*0a80*/  @P2 EXIT ;  /* 0x000000000000294d */ /* 0x000fea0003800000 */
[----:B0-----:R-:W-:-:S04]  /*0a90*/  LEA R7, R8, R7, 0x7 ;  /* 0x0000000708077211 */ /* 0x001fc800078e38ff */
[----:B------:R-:W-:-:S13]  /*0aa0*/  ISETP.GE.AND P0, PT, R7, R6, PT ;  /* 0x000000060700720c */ /* 0x000fda0003f06270 */
[----:B------:R-:W-:Y:S05]  /*0ab0*/  @P0 EXIT ;  /* 0x000000000000094d */ /* 0x000fea0003800000 */
[----:B-12---:R-:W-:Y:S02]  /*0ac0*/  IMAD.IADD R5, R0, 0x1, R7 ;  /* 0x0000000100057824 */ /* 0x006fe400078e0207 */
[----:B------:R-:W-:-:S05]  /*0ad0*/  IMAD.WIDE R2, R7, 0x4, R2 ;  /* 0x0000000407027825 */ /* 0x000fca00078e0202 */
[----:B------:R-:W-:Y:S01]  /*0ae0*/  STG.E desc[UR4][R2.64], R5 ;  /* 0x0000000502007986 */ /* 0x000fe2000c101904 */
[----:B------:R-:W-:Y:S05]  /*0af0*/  EXIT ;  /* 0x000000000000794d */ /* 0x000fea0003800000 */
.L_x_243:
        /* <DEDUP_REMOVED lines=16> */
.L_x_382:


//--------------------- .text._ZN3cub18CUB_300001_SM_10006detail8for_each13static_kernelINS2_12policy_hub_t12policy_500_tEmN6thrust24THRUST_300001_SM_1000_NS8cuda_cub20__uninitialized_fill7functorINS7_10device_ptrIiEEiEEEEvT0_T1_ --------------------------
	.section	.text._ZN3cub18CUB_300001_SM_10006detail8for_each13static_kernelINS2_12policy_hub_t12policy_500_tEmN6thrust24THRUST_300001_SM_1000_NS8cuda_cub20__uninitialized_fill7functorINS7_10device_ptrIiEEiEEEEvT0_T1_,"ax",@progbits
	.align	128
        .global         _ZN3cub18CUB_300001_SM_10006detail8for_each13static_kernelINS2_12policy_hub_t12policy_500_tEmN6thrust24THRUST_300001_SM_1000_NS8cuda_cub20__uninitialized_fill7functorINS7_10device_ptrIiEEiEEEEvT0_T1_
        .type           _ZN3cub18CUB_300001_SM_10006detail8for_each13static_kernelINS2_12policy_hub_t12policy_500_tEmN6thrust24THRUST_300001_SM_1000_NS8cuda_cub20__uninitialized_fill7functorINS7_10device_ptrIiEEiEEEEvT0_T1_,@function
        .size           _ZN3cub18CUB_300001_SM_10006detail8for_each13static_kernelINS2_12policy_hub_t12policy_500_tEmN6thrust24THRUST_300001_SM_1000_NS8cuda_cub20__uninitialized_fill7functorINS7_10device_ptrIiEEiEEEEvT0_T1_,(.L_x_383 - _ZN3cub18CUB_300001_SM_10006detail8for_each13static_kernelINS2_12policy_hub_t12policy_500_tEmN6thrust24THRUST_300001_SM_1000_NS8cuda_cub20__uninitialized_fill7functorINS7_10device_ptrIiEEiEEEEvT0_T1_)
        .other          _ZN3cub18CUB_300001_SM_10006detail8for_each13static_kernelINS2_12policy_hub_t12policy_500_tEmN6thrust24THRUST_300001_SM_1000_NS8cuda_cub20__uninitialized_fill7functorINS7_10device_ptrIiEEiEEEEvT0_T1_,@"STO_CUDA_ENTRY STV_DEFAULT"
_ZN3cub18CUB_300001_SM_10006detail8for_each13static_kernelINS2_12policy_hub_t12policy_500_tEmN6thrust24THRUST_300001_SM_1000_NS8cuda_cub20__uninitialized_fill7functorINS7_10device_ptrIiEEiEEEEvT0_T1_:
.text._ZN3cub18CUB_300001_SM_10006detail8for_each13static_kernelINS2_12policy_hub_t12policy_500_tEmN6thrust24THRUST_300001_SM_1000_NS8cuda_cub20__uninitialized_fill7functorINS7_10device_ptrIiEEiEEEEvT0_T1_:
[----:B------:R-:W-:Y:S08]  /*0000*/  LDC R1, c[0x0][0x37c] ;  /* 0x0000df00ff017b82 */ /* 0x000ff00000000800 */
[----:B------:R-:W0:Y:S01]  /*0010*/  S2UR UR4, SR_CTAID.X ;  /* 0x00000000000479c3 */ /* 0x000e220000002500 */
[----:B------:R-:W1:Y:S01]  /*0020*/  LDCU.64 UR6, c[0x0][0x380] ;  /* 0x00007000ff0677ac */ /* 0x000e620008000a00 */
[----:B------:R-:W2:Y:S01]  /*0030*/  LDCU.64 UR8, c[0x0][0x358] ;  /* 0x00006b00ff0877ac */ /* 0x000ea20008000a00 */
[----:B0-----:R-:W-:-:S04]  /*0040*/  UIMAD.WIDE.U32 UR4, UR4, 0x200, URZ ;  /* 0x00000200040478a5 */ /* 0x001fc8000f8e00ff */
[----:B-1----:R-:W-:-:S04]  /*0050*/  UIADD3 UR6, UP0, UPT, -UR4, UR6, URZ ;  /* 0x0000000604067290 */ /* 0x002fc8000ff1e1ff */
[----:B------:R-:W-:Y:S02]  /*0060*/  UIADD3.X UR7, UPT, UPT, ~UR5, UR7, URZ, UP0, !UPT ;  /* 0x0000000705077290 */ /* 0x000fe400087fe5ff */
[----:B------:R-:W-:-:S04]  /*0070*/  UISETP.GE.U32.AND UP0, UPT, UR6, 0x200, UPT ;  /* 0x000002000600788c */ /* 0x000fc8000bf06070 */
[----:B------:R-:W-:-:S09]  /*0080*/  UISETP.GE.U32.AND.EX UP0, UPT, UR7, URZ, UPT, UP0 ;  /* 0x000000ff0700728c */ /* 0x000fd2000bf06100 */
[----:B--2---:R-:W-:Y:S05]  /*0090*/  BRA.U !UP0, `(.L_x_244) ;  /* 0x0000000108287547 */ /* 0x004fea000b800000 */
[----:B------:R-:W0:Y:S01]  /*00a0*/  S2R R0, SR_TID.X ;  /* 0x0000000000007919 */ /* 0x000e220000002100 */
[----:B------:R-:W1:Y:S01]  /*00b0*/  LDCU.64 UR6, c[0x0][0x388] ;  /* 0x00007100ff0677ac */ /* 0x000e620008000a00 */
[----:B------:R-:W2:Y:S01]  /*00c0*/  LDC R5, c[0x0][0x390] ;  /* 0x0000e400ff057b82 */ /* 0x000ea20000000800 */
[----:B0-----:R-:W-:-:S05]  /*00d0*/  IADD3 R0, P0, PT, R0, UR4, RZ ;  /* 0x0000000400007c10 */ /* 0x001fca000ff1e0ff */
[----:B------:R-:W-:Y:S01]  /*00e0*/  IMAD.X R3, RZ, RZ, UR5, P0 ;  /* 0x00000005ff037e24 */ /* 0x000fe200080e06ff */
[----:B-1----:R-:W-:-:S04]  /*00f0*/  LEA R2, P0, R0, UR6, 0x2 ;  /* 0x0000000600027c11 */ /* 0x002fc8000f8010ff */
[----:B------:R-:W-:-:S05]  /*0100*/  LEA.HI.X R3, R0, UR7, R3, 0x2, P0 ;  /* 0x0000000700037c11 */ /* 0x000fca00080f1403 */
[----:B--2---:R-:W-:Y:S04]  /*0110*/  STG.E desc[UR8][R2.64], R5 ;  /* 0x0000000502007986 */ /* 0x004fe8000c101908 */
[----:B------:R-:W-:Y:S01]  /*0120*/  STG.E desc[UR8][R2.64+0x400], R5 ;  /* 0x0004000502007986 */ /* 0x000fe2000c101908 */
[----:B------:R-:W-:Y:S05]  /*0130*/  EXIT ;  /* 0x000000000000794d */ /* 0x000fea0003800000 */
.L_x_244:
[----:B------:R-:W0:Y:S01]  /*0140*/  S2R R0, SR_TID.X ;  /* 0x0000000000007919 */ /* 0x000e220000002100 */
[----:B------:R-:W-:Y:S01]  /*0150*/  IMAD.U32 R2, RZ, RZ, UR7 ;  /* 0x00000007ff027e24 */ /* 0x000fe2000f8e00ff */
[----:B------:R-:W1:Y:S01]  /*0160*/  LDCU.64 UR10, c[0x0][0x388] ;  /* 0x00007100ff0a77ac */ /* 0x000e620008000a00 */
[----:B------:R-:W-:Y:S01]  /*0170*/  IMAD.U32 R4, RZ, RZ, UR7 ;  /* 0x00000007ff047e24 */ /* 0x000fe2000f8e00ff */
[----:B0-----:R-:W-:-:S04]  /*0180*/  ISETP.LT.U32.AND P0, PT, R0, UR6, PT ;  /* 0x0000000600007c0c */ /* 0x001fc8000bf01070 */
[----:B------:R-:W-:Y:S01]  /*0190*/  ISETP.GT.U32.AND.EX P0, PT, R2, RZ, PT, P0 ;  /* 0x000000ff0200720c */ /* 0x000fe20003f04100 */
[C---:B------:R-:W-:Y:S01]  /*01a0*/  VIADD R2, R0.reuse, 0x100 ;  /* 0x0000010000027836 */ /* 0x040fe20000000000 */
[----:B------:R-:W-:-:S04]  /*01b0*/  IADD3 R0, P2, PT, R0, UR4, RZ ;  /* 0x0000000400007c10 */ /* 0x000fc8000ff5e0ff */
[----:B------:R-:W-:Y:S01]  /*01c0*/  ISETP.LT.U32.AND P1, PT, R2, UR6, PT ;  /* 0x0000000602007c0c */ /* 0x000fe2000bf21070 */
[----:B------:R-:W-:Y:S01]  /*01d0*/  IMAD.X R3, RZ, RZ, UR5, P2 ;  /* 0x00000005ff037e24 */ /* 0x000fe200090e06ff */
[----:B-1----:R-:W-:Y:S02]  /*01e0*/  LEA R2, P2, R0, UR10, 0x2 ;  /* 0x0000000a00027c11 */ /* 0x002fe4000f8410ff */
[----:B------:R-:W-:Y:S02]  /*01f0*/  ISETP.GT.U32.AND.EX P1, PT, R4, RZ, PT, P1 ;  /* 0x000000ff0400720c */ /* 0x000fe40003f24110 */
[----:B------:R-:W-:Y:S01]  /*0200*/  LEA.HI.X R3, R0, UR11, R3, 0x2, P2 ;  /* 0x0000000b00037c11 */ /* 0x000fe200090f1403 */
[----:B------:R-:W0:Y:S04]  /*0210*/  @P0 LDC R5, c[0x0][0x390] ;  /* 0x0000e400ff050b82 */ /* 0x000e280000000800 */
[----:B0-----:R0:W-:Y:S06]  /*0220*/  @P0 STG.E desc[UR8][R2.64], R5 ;  /* 0x0000000502000986 */ /* 0x0011ec000c101908 */
[----:B------:R-:W-:Y:S05]  /*0230*/  @!P1 EXIT ;  /* 0x000000000000994d */ /* 0x000fea0003800000 */
[----:B0-----:R-:W0:Y:S02]  /*0240*/  LDC R5, c[0x0][0x390] ;  /* 0x0000e400ff057b82 */ /* 0x001e240000000800 */
[----:B0-----:R-:W-:Y:S01]  /*0250*/  STG.E desc[UR8][R2.64+0x400], R5 ;  /* 0x0004000502007986 */ /* 0x001fe2000c101908 */
[----:B------:R-:W-:Y:S05]  /*0260*/  EXIT ;  /* 0x000000000000794d */ /* 0x000fea0003800000 */
.L_x_245:
        /* <DEDUP_REMOVED lines=9> */
.L_x_383:


//--------------------- .text._ZN3cub18CUB_300001_SM_10006detail11EmptyKernelIvEEvv --------------------------
	.section	.text._ZN3cub18CUB_300001_SM_10006detail11EmptyKernelIvEEvv,"ax",@progbits
	.align	128
        .global         _ZN3cub18CUB_300001_SM_10006detail11EmptyKernelIvEEvv
        .type           _ZN3cub18CUB_300001_SM_10006detail11EmptyKernelIvEEvv,@function
        .size           _ZN3cub18CUB_300001_SM_10006detail11EmptyKernelIvEEvv,(.L_x_384 - _ZN3cub18CUB_300001_SM_10006detail11EmptyKernelIvEEvv)
        .other          _ZN3cub18CUB_300001_SM_10006detail11EmptyKernelIvEEvv,@"STO_CUDA_ENTRY STV_DEFAULT"
_ZN3cub18CUB_300001_SM_10006detail11EmptyKernelIvEEvv:
.text._ZN3cub18CUB_300001_SM_10006detail11EmptyKernelIvEEvv:
[----:B------:R-:W-:Y:S01]  /*0000*/  LDC R1, c[0x0][0x37c] ;  /* 0x0000df00ff017b82 */ /* 0x000fe20000000800 */
[----:B------:R-:W-:Y:S05]  /*0010*/  EXIT ;  /* 0x000000000000794d */ /* 0x000fea0003800000 */
.L_x_246:
        /* <DEDUP_REMOVED lines=14> */
.L_x_384:


//--------------------- .text._Z13divideCentersPfPiS_i --------------------------
	.section	.text._Z13divideCentersPfPiS_i,"ax",@progbits
	.align	128
        .global         _Z13divideCentersPfPiS_i
        .type           _Z13divideCentersPfPiS_i,@function
        .size           _Z13divideCentersPfPiS_i,(.L_x_376 - _Z13divideCentersPfPiS_i)
        .other          _Z13divideCentersPfPiS_i,@"STO_CUDA_ENTRY STV_DEFAULT"
_Z13divideCentersPfPiS_i:
.text._Z13divideCentersPfPiS_i:
[----:B------:R-:W0:Y:S01]  /*0000*/  LDC R1, c[0x0][0x37c] ;  /* 0x0000df00ff017b82 */ /* 0x000e220000000800 */
[----:B------:R-:W1:Y:S01]  /*0010*/  S2R R3, SR_TID.X ;  /* 0x0000000000037919 */ /* 0x000e620000002100 */
[----:B------:R-:W2:Y:S06]  /*0020*/  LDCU UR5, c[0x0][0x2fc] ;  /* 0x00005f80ff0577ac */ /* 0x000eac0008000800 */
[----:B------:R-:W1:Y:S01]  /*0030*/  S2UR UR4, SR_CTAID.X ;  /* 0x00000000000479c3 */ /* 0x000e620000002500 */
[----:B0-----:R-:W-:Y:S01]  /*0040*/  VIADD R1, R1, 0xfffffff8 ;  /* 0xfffffff801017836 */ /* 0x001fe20000000000 */
[----:B------:R-:W0:Y:S01]  /*0050*/  LDCU.64 UR36, c[0x0][0x358] ;  /* 0x00006b00ff2477ac */ /* 0x000e220008000a00 */
[----:B------:R-:W3:Y:S05]  /*0060*/  LDCU UR6, c[0x0][0x398] ;  /* 0x00007300ff0677ac */ /* 0x000eea0008000800 */
[----:B------:R-:W1:Y:S08]  /*0070*/  LDC R4, c[0x0][0x360] ;  /* 0x0000d800ff047b82 */ /* 0x000e700000000800 */
[----:B------:R-:W4:Y:S08]  /*0080*/  LDC.64 R16, c[0x0][0x388] ;  /* 0x0000e200ff107b82 */ /* 0x000f300000000a00 */
[----:B------:R-:W5:Y:S01]  /*0090*/  LDC R0, c[0x0][0x398] ;  /* 0x0000e600ff007b82 */ /* 0x000f620000000800 */
[----:B-1----:R-:W-:-:S04]  /*00a0*/  IMAD R4, R4, UR4, R3 ;  /* 0x0000000404047c24 */ /* 0x002fc8000f8e0203 */
[----:B----4-:R-:W-:-:S05]  /*00b0*/  IMAD.WIDE R16, R4, 0x4, R16 ;  /* 0x0000000404107825 */ /* 0x010fca00078e0210 */
[----:B0-----:R-:W4:Y:S01]  /*00c0*/  LDG.E R2, desc[UR36][R16.64] ;  /* 0x0000002410027981 */ /* 0x001f22000c1e1900 */
[----:B------:R-:W0:Y:S01]  /*00d0*/  LDCU UR4, c[0x0][0x2f8] ;  /* 0x00005f00ff0477ac */ /* 0x000e220008000800 */
[----:B------:R-:W-:Y:S01]  /*00e0*/  BSSY.RECONVERGENT B0, `(.L_x_247) ;  /* 0x000013a000007945 */ /* 0x000fe20003800200 */
[----:B-----5:R-:W-:Y:S02]  /*00f0*/  ISETP.GE.AND P0, PT, R0, 0x1, PT ;  /* 0x000000010000780c */ /* 0x020fe40003f06270 */
[----:B0-----:R-:W-:Y:S02]  /*0100*/  IADD3 R18, P1, PT, R1, UR4, RZ ;  /* 0x0000000401127c10 */ /* 0x001fe4000ff3e0ff */
[----:B----4-:R-:W-:-:S03]  /*0110*/  ISETP.EQ.OR P0, PT, R2, RZ, !P0 ;  /* 0x000000ff0200720c */ /* 0x010fc60004702670 */
[----:B--2---:R-:W-:-:S10]  /*0120*/  IMAD.X R2, RZ, RZ, UR5, P1 ;  /* 0x00000005ff027e24 */ /* 0x004fd400088e06ff */
[----:B---3--:R-:W-:Y:S05]  /*0130*/  @P0 BRA `(.L_x_248) ;  /* 0x0000001000d00947 */ /* 0x008fea0003800000 */
[C---:B------:R-:W-:Y:S01]  /*0140*/  ISETP.GE.U32.AND P0, PT, R0.reuse, 0x8, PT ;  /* 0x000000080000780c */ /* 0x040fe20003f06070 */
[----:B------:R-:W-:Y:S01]  /*0150*/  HFMA2 R5, -RZ, RZ, 0, 0 ;  /* 0x00000000ff057431 */ /* 0x000fe200000001ff */
[----:B------:R-:W-:-:S11]  /*0160*/  LOP3.LUT R25, R0, 0x7, RZ, 0xc0, !PT ;  /* 0x0000000700197812 */ /* 0x000fd600078ec0ff */
[----:B------:R-:W-:Y:S05]  /*0170*/  @!P0 BRA `(.L_x_249) ;  /* 0x0000000800588947 */ /* 0x000fea0003800000 */
[----:B------:R-:W0:Y:S01]  /*0180*/  LDC.64 R10, c[0x0][0x390] ;  /* 0x0000e400ff0a7b82 */ /* 0x000e220000000a00 */
[----:B------:R-:W-:Y:S01]  /*0190*/  LOP3.LUT R5, R0, 0x7ffffff8, RZ, 0xc0, !PT ;  /* 0x7ffffff800057812 */ /* 0x000fe200078ec0ff */
[----:B------:R-:W-:-:S06]  /*01a0*/  IMAD.MOV.U32 R26, RZ, RZ, RZ ;  /* 0x000000ffff1a7224 */ /* 0x000fcc00078e00ff */
[----:B------:R-:W1:Y:S02]  /*01b0*/  LDC.64 R14, c[0x0][0x380] ;  /* 0x0000e000ff0e7b82 */ /* 0x000e640000000a00 */
.L_x_266:
[----:B--2---:R-:W2:Y:S01]  /*01c0*/  LDG.E R0, desc[UR36][R16.64] ;  /* 0x0000002410007981 */ /* 0x004ea2000c1e1900 */
[----:B------:R-:W-:-:S04]  /*01d0*/  IMAD R23, R4, UR6, R26 ;  /* 0x0000000604177c24 */ /* 0x000fc8000f8e021a */
[----:B-1----:R-:W-:-:S05]  /*01e0*/  IMAD.WIDE R20, R23, 0x4, R14 ;  /* 0x0000000417147825 */ /* 0x002fca00078e020e */
[----:B------:R-:W3:Y:S01]  /*01f0*/  LDG.E R3, desc[UR36][R20.64] ;  /* 0x0000002414037981 */ /* 0x000ee2000c1e1900 */
[----:B------:R-:W-:Y:S01]  /*0200*/  VIADD R26, R26, 0x8 ;  /* 0x000000081a1a7836 */ /* 0x000fe20000000000 */
[----:B------:R-:W-:Y:S04]  /*0210*/  BSSY.RECONVERGENT B3, `(.L_x_250) ;  /* 0x000000e000037945 */ /* 0x000fe80003800200 */
[----:B------:R-:W-:Y:S02]  /*0220*/  ISETP.NE.AND P2, PT, R26, R5, PT ;  /* 0x000000051a00720c */ /* 0x000fe40003f45270 */
[----:B--2---:R-:W-:-:S04]  /*0230*/  I2FP.F32.S32 R0, R0 ;  /* 0x0000000000007245 */ /* 0x004fc80000201400 */
[----:B------:R-:W1:Y:S08]  /*0240*/  MUFU.RCP R7, R0 ;  /* 0x0000000000077308 */ /* 0x000e700000001000 */
[----:B---3--:R-:W2:Y:S01]  /*0250*/  FCHK P0, R3, R0 ;  /* 0x0000000003007302 */ /* 0x008ea20000000000 */
[----:B-1----:R-:W-:-:S04]  /*0260*/  FFMA R6, -R0, R7, 1 ;  /* 0x3f80000000067423 */ /* 0x002fc80000000107 */
[----:B------:R-:W-:-:S04]  /*0270*/  FFMA R6, R7, R6, R7 ;  /* 0x0000000607067223 */ /* 0x000fc80000000007 */
[----:B------:R-:W-:-:S04]  /*0280*/  FFMA R7, R3, R6, RZ ;  /* 0x0000000603077223 */ /* 0x000fc800000000ff */
[----:B------:R-:W-:-:S04]  /*0290*/  FFMA R8, -R0, R7, R3 ;  /* 0x0000000700087223 */ /* 0x000fc80000000103 */
[----:B------:R-:W-:Y:S01]  /*02a0*/  FFMA R7, R6, R8, R7 ;  /* 0x0000000806077223 */ /* 0x000fe20000000007 */
[----:B--2---:R-:W-:Y:S06]  /*02b0*/  @!P0 BRA `(.L_x_251) ;  /* 0x00000000000c8947 */ /* 0x004fec0003800000 */
[----:B------:R-:W-:-:S07]  /*02c0*/  MOV R6, 0x2e0 ;  /* 0x000002e000067802 */ /* 0x000fce0000000f00 */
[----:B0-----:R-:W-:Y:S05]  /*02d0*/  CALL.REL.NOINC `($__internal_0_$__cuda_sm3x_div_rn_noftz_f32_slowpath) ;  /* 0x0000002c00fc7944 */ /* 0x001fea0003c00000 */
[----:B------:R-:W-:-:S07]  /*02e0*/  MOV R7, R9 ;  /* 0x0000000900077202 */ /* 0x000fce0000000f00 */
.L_x_251:
[----:B------:R-:W-:Y:S05]  /*02f0*/  BSYNC.RECONVERGENT B3 ;  /* 0x0000000000037941 */ /* 0x000fea0003800200 */
.L_x_250:
[----:B0-----:R-:W-:Y:S01]  /*0300*/  IMAD.WIDE R22, R23, 0x4, R10 ;  /* 0x0000000417167825 */ /* 0x001fe200078e020a */
[----:B------:R0:W-:Y:S04]  /*0310*/  STG.E desc[UR36][R20.64], R7 ;  /* 0x0000000714007986 */ /* 0x0001e8000c101924 */
[----:B------:R0:W-:Y:S04]  /*0320*/  STG.E desc[UR36][R22.64], R7 ;  /* 0x0000000716007986 */ /* 0x0001e8000c101924 */
[----:B------:R-:W2:Y:S04]  /*0330*/  LDG.E R0, desc[UR36][R16.64] ;  /* 0x0000002410007981 */ /* 0x000ea8000c1e1900 */
[----:B------:R-:W3:Y:S01]  /*0340*/  LDG.E R3, desc[UR36][R20.64+0x4] ;  /* 0x0000042414037981 */ /* 0x000ee2000c1e1900 */
[----:B------:R-:W-:Y:S01]  /*0350*/  BSSY.RECONVERGENT B3, `(.L_x_252) ;  /* 0x000000c000037945 */ /* 0x000fe20003800200 */
        /* <DEDUP_REMOVED lines=8> */
[----:B0-2---:R-:W-:Y:S06]  /*03e0*/  @!P0 BRA `(.L_x_253) ;  /* 0x0000000000088947 */ /* 0x005fec0003800000 */
[----:B------:R-:W-:-:S07]  /*03f0*/  MOV R6, 0x410 ;  /* 0x0000041000067802 */ /* 0x000fce0000000f00 */
[----:B------:R-:W-:Y:S05]  /*0400*/  CALL.REL.NOINC `($__internal_0_$__cuda_sm3x_div_rn_noftz_f32_slowpath) ;  /* 0x0000002c00b07944 */ /* 0x000fea0003c00000 */
.L_x_253:
[----:B------:R-:W-:Y:S05]  /*0410*/  BSYNC.RECONVERGENT B3 ;  /* 0x0000000000037941 */ /* 0x000fea0003800200 */
.L_x_252:
        /* <DEDUP_REMOVED lines=16> */
[----:B------:R-:W-:-:S07]  /*0520*/  IMAD.MOV.U32 R7, RZ, RZ, R9 ;  /* 0x000000ffff077224 */ /* 0x000fce00078e0009 */
.L_x_255:
[----:B------:R-:W-:Y:S05]  /*0530*/  BSYNC.RECONVERGENT B3 ;  /* 0x0000000000037941 */ /* 0x000fea0003800200 */
.L_x_254:
        /* <DEDUP_REMOVED lines=16> */
.L_x_257:
[----:B------:R-:W-:Y:S05]  /*0640*/  BSYNC.RECONVERGENT B3 ;  /* 0x0000000000037941 */ /* 0x000fea0003800200 */
.L_x_256:
        /* <DEDUP_REMOVED lines=17> */
.L_x_259:
[----:B------:R-:W-:Y:S05]  /*0760*/  BSYNC.RECONVERGENT B3 ;  /* 0x0000000000037941 */ /* 0x000fea0003800200 */
.L_x_258:
        /* <DEDUP_REMOVED lines=16> */
.L_x_261:
[----:B------:R-:W-:Y:S05]  /*0870*/  BSYNC.RECONVERGENT B3 ;  /* 0x0000000000037941 */ /* 0x000fea0003800200 */
.L_x_260:
        /* <DEDUP_REMOVED lines=16> */
[----:B------:R-:W-:-:S07]  /*0980*/  MOV R7, R9 ;  /* 0x0000000900077202 */ /* 0x000fce0000000f00 */
.L_x_263:
[----:B------:R-:W-:Y:S05]  /*0990*/  BSYNC.RECONVERGENT B3 ;  /* 0x0000000000037941 */ /* 0x000fea0003800200 */
.L_x_262:
        /* <DEDUP_REMOVED lines=16> */
.L_x_265:
[----:B------:R-:W-:Y:S05]  /*0aa0*/  BSYNC.RECONVERGENT B3 ;  /* 0x0000000000037941 */ /* 0x000fea0003800200 */
.L_x_264:
[----:B------:R2:W-:Y:S04]  /*0ab0*/  STG.E desc[UR36][R20.64+0x1c], R9 ;  /* 0x00001c0914007986 */ /* 0x0005e8000c101924 */
[----:B------:R2:W-:Y:S01]  /*0ac0*/  STG.E desc[UR36][R22.64+0x1c], R9 ;  /* 0x00001c0916007986 */ /* 0x0005e2000c101924 */
[----:B------:R-:W-:Y:S05]  /*0ad0*/  @P2 BRA `(.L_x_266) ;  /* 0xfffffff400b82947 */ /* 0x000fea000383ffff */
.L_x_249:
[----:B------:R-:W-:-:S13]  /*0ae0*/  ISETP.NE.AND P0, PT, R25, RZ, PT ;  /* 0x000000ff1900720c */ /* 0x000fda0003f05270 */
[----:B------:R-:W-:Y:S05]  /*0af0*/  @!P0 BRA `(.L_x_248) ;  /* 0x0000000800608947 */ /* 0x000fea0003800000 */
[----:B------:R-:W2:Y:S01]  /*0b00*/  LDC R14, c[0x0][0x398] ;  /* 0x0000e600ff0e7b82 */ /* 0x000ea20000000800 */
[----:B------:R-:W-:Y:S02]  /*0b10*/  ISETP.GE.U32.AND P0, PT, R25, 0x4, PT ;  /* 0x000000041900780c */ /* 0x000fe40003f06070 */
[----:B--2---:R-:W-:-:S11]  /*0b20*/  LOP3.LUT R20, R14, 0x3, RZ, 0xc0, !PT ;  /* 0x000000030e147812 */ /* 0x004fd600078ec0ff */
[----:B------:R-:W-:Y:S05]  /*0b30*/  @!P0 BRA `(.L_x_267) ;  /* 0x0000000400308947 */ /* 0x000fea0003800000 */
[----:B------:R-:W0:Y:S01]  /*0b40*/  LDC.64 R10, c[0x0][0x380] ;  /* 0x0000e000ff0a7b82 */ /* 0x000e220000000a00 */
[----:B------:R-:W2:Y:S01]  /*0b50*/  LDG.E R0, desc[UR36][R16.64] ;  /* 0x0000002410007981 */ /* 0x000ea2000c1e1900 */
[----:B------:R-:W-:-:S04]  /*0b60*/  IMAD R14, R4, R14, R5 ;  /* 0x0000000e040e7224 */ /* 0x000fc800078e0205 */
[----:B0-----:R-:W-:-:S05]  /*0b70*/  IMAD.WIDE R10, R14, 0x4, R10 ;  /* 0x000000040e0a7825 */ /* 0x001fca00078e020a */
[----:B------:R-:W3:Y:S01]  /*0b80*/  LDG.E R3, desc[UR36][R10.64] ;  /* 0x000000240a037981 */ /* 0x000ee2000c1e1900 */
[----:B------:R-:W-:Y:S01]  /*0b90*/  BSSY.RECONVERGENT B3, `(.L_x_268) ;  /* 0x000000c000037945 */ /* 0x000fe20003800200 */
[----:B--2---:R-:W-:-:S04]  /*0ba0*/  I2FP.F32.S32 R0, R0 ;  /* 0x0000000000007245 */ /* 0x004fc80000201400 */
[----:B------:R-:W0:Y:S02]  /*0bb0*/  MUFU.RCP R7, R0 ;  /* 0x0000000000077308 */ /* 0x000e240000001000 */
[----:B0-----:R-:W-:-:S04]  /*0bc0*/  FFMA R6, -R0, R7, 1 ;  /* 0x3f80000000067423 */ /* 0x001fc80000000107 */
[----:B------:R-:W-:Y:S02]  /*0bd0*/  FFMA R6, R7, R6, R7 ;  /* 0x0000000607067223 */ /* 0x000fe40000000007 */
[----:B---3--:R-:W0:Y:S02]  /*0be0*/  FCHK P0, R3, R0 ;  /* 0x0000000003007302 */ /* 0x008e240000000000 */
[----:B------:R-:W-:-:S04]  /*0bf0*/  FFMA R7, R3, R6, RZ ;  /* 0x0000000603077223 */ /* 0x000fc800000000ff */
[----:B------:R-:W-:-:S04]  /*0c00*/  FFMA R8, -R0, R7, R3 ;  /* 0x0000000700087223 */ /* 0x000fc80000000103 */
[----:B------:R-:W-:Y:S01]  /*0c10*/  FFMA R9, R6, R8, R7 ;  /* 0x0000000806097223 */ /* 0x000fe20000000007 */
[----:B0-----:R-:W-:Y:S06]  /*0c20*/  @!P0 BRA `(.L_x_269) ;  /* 0x0000000000088947 */ /* 0x001fec0003800000 */
[----:B------:R-:W-:-:S07]  /*0c30*/  MOV R6, 0xc50 ;  /* 0x00000c5000067802 */ /* 0x000fce0000000f00 */
[----:B------:R-:W-:Y:S05]  /*0c40*/  CALL.REL.NOINC `($__internal_0_$__cuda_sm3x_div_rn_noftz_f32_slowpath) ;  /* 0x0000002400a07944 */ /* 0x000fea0003c00000 */
.L_x_269:
[----:B------:R-:W-:Y:S05]  /*0c50*/  BSYNC.RECONVERGENT B3 ;  /* 0x0000000000037941 */ /* 0x000fea0003800200 */
.L_x_268:
[----:B------:R-:W0:Y:S01]  /*0c60*/  LDC.64 R6, c[0x0][0x390] ;  /* 0x0000e400ff067b82 */ /* 0x000e220000000a00 */
[----:B------:R1:W-:Y:S01]  /*0c70*/  STG.E desc[UR36][R10.64], R9 ;  /* 0x000000090a007986 */ /* 0x0003e2000c101924 */
[----:B0-----:R-:W-:-:S05]  /*0c80*/  IMAD.WIDE R14, R14, 0x4, R6 ;  /* 0x000000040e0e7825 */ /* 0x001fca00078e0206 */
[----:B------:R1:W-:Y:S04]  /*0c90*/  STG.E desc[UR36][R14.64], R9 ;  /* 0x000000090e007986 */ /* 0x0003e8000c101924 */
[----:B------:R-:W2:Y:S04]  /*0ca0*/  LDG.E R0, desc[UR36][R16.64] ;  /* 0x0000002410007981 */ /* 0x000ea8000c1e1900 */
[----:B------:R-:W3:Y:S01]  /*0cb0*/  LDG.E R3, desc[UR36][R10.64+0x4] ;  /* 0x000004240a037981 */ /* 0x000ee2000c1e1900 */
[----:B------:R-:W-:Y:S01]  /*0cc0*/  BSSY.RECONVERGENT B3, `(.L_x_270) ;  /* 0x000000d000037945 */ /* 0x000fe20003800200 */
[----:B--2---:R-:W-:-:S04]  /*0cd0*/  I2FP.F32.S32 R0, R0 ;  /* 0x0000000000007245 */ /* 0x004fc80000201400 */
[----:B------:R-:W0:Y:S08]  /*0ce0*/  MUFU.RCP R7, R0 ;  /* 0x0000000000077308 */ /* 0x000e300000001000 */
[----:B---3--:R-:W2:Y:S01]  /*0cf0*/  FCHK P0, R3, R0 ;  /* 0x0000000003007302 */ /* 0x008ea20000000000 */
[----:B0-----:R-:W-:-:S04]  /*0d00*/  FFMA R6, -R0, R7, 1 ;  /* 0x3f80000000067423 */ /* 0x001fc80000000107 */
[----:B------:R-:W-:-:S04]  /*0d10*/  FFMA R6, R7, R6, R7 ;  /* 0x0000000607067223 */ /* 0x000fc80000000007 */
[----:B------:R-:W-:-:S04]  /*0d20*/  FFMA R7, R3, R6, RZ ;  /* 0x0000000603077223 */ /* 0x000fc800000000ff */
[----:B------:R-:W-:-:S04]  /*0d30*/  FFMA R8, -R0, R7, R3 ;  /* 0x0000000700087223 */ /* 0x000fc80000000103 */
[----:B------:R-:W-:Y:S01]  /*0d40*/  FFMA R7, R6, R8, R7 ;  /* 0x0000000806077223 */ /* 0x000fe20000000007 */
[----:B-12---:R-:W-:Y:S06]  /*0d50*/  @!P0 BRA `(.L_x_271) ;  /* 0x00000000000c8947 */ /* 0x006fec0003800000 */
[----:B------:R-:W-:-:S07]  /*0d60*/  MOV R6, 0xd80 ;  /* 0x00000d8000067802 */ /* 0x000fce0000000f00 */
[----:B------:R-:W-:Y:S05]  /*0d70*/  CALL.REL.NOINC `($__internal_0_$__cuda_sm3x_div_rn_noftz_f32_slowpath) ;  /* 0x0000002400547944 */ /* 0x000fea0003c00000 */
[----:B------:R-:W-:-:S07]  /*0d80*/  IMAD.MOV.U32 R7, RZ, RZ, R9 ;  /* 0x000000ffff077224 */ /* 0x000fce00078e0009 */
.L_x_271:
[----:B------:R-:W-:Y:S05]  /*0d90*/  BSYNC.RECONVERGENT B3 ;  /* 0x0000000000037941 */ /* 0x000fea0003800200 */
.L_x_270:
        /* <DEDUP_REMOVED lines=16> */
.L_x_273:
[----:B------:R-:W-:Y:S05]  /*0ea0*/  BSYNC.RECONVERGENT B3 ;  /* 0x0000000000037941 */ /* 0x000fea0003800200 */
.L_x_272:
        /* <DEDUP_REMOVED lines=17> */
.L_x_275:
[----:B------:R-:W-:Y:S05]  /*0fc0*/  BSYNC.RECONVERGENT B3 ;  /* 0x0000000000037941 */ /* 0x000fea0003800200 */
.L_x_274:
[----:B------:R0:W-:Y:S01]  /*0fd0*/  STG.E desc[UR36][R10.64+0xc], R7 ;  /* 0x00000c070a007986 */ /* 0x0001e2000c101924 */
[----:B------:R-:W-:-:S03]  /*0fe0*/  IADD3 R5, PT, PT, R5, 0x4, RZ ;  /* 0x0000000405057810 */ /* 0x000fc60007ffe0ff */
[----:B------:R0:W-:Y:S04]  /*0ff0*/  STG.E desc[UR36][R14.64+0xc], R7 ;  /* 0x00000c070e007986 */ /* 0x0001e8000c101924 */
.L_x_267:
[----:B------:R-:W-:-:S13]  /*1000*/  ISETP.NE.AND P0, PT, R20, RZ, PT ;  /* 0x000000ff1400720c */ /* 0x000fda0003f05270 */
[----:B------:R-:W-:Y:S05]  /*1010*/  @!P0 BRA `(.L_x_248) ;  /* 0x0000000400188947 */ /* 0x000fea0003800000 */
[----:B------:R-:W-:-:S13]  /*1020*/  ISETP.NE.AND P0, PT, R20, 0x1, PT ;  /* 0x000000011400780c */ /* 0x000fda0003f05270 */
[----:B------:R-:W-:Y:S05]  /*1030*/  @!P0 BRA `(.L_x_276) ;  /* 0x0000000000a88947 */ /* 0x000fea0003800000 */
[----:B0-----:R-:W0:Y:S01]  /*1040*/  LDC.64 R10, c[0x0][0x380] ;  /* 0x0000e000ff0a7b82 */ /* 0x001e220000000a00 */
[----:B------:R-:W1:Y:S01]  /*1050*/  LDCU UR4, c[0x0][0x398] ;  /* 0x00007300ff0477ac */ /* 0x000e620008000800 */
[----:B------:R-:W2:Y:S01]  /*1060*/  LDG.E R0, desc[UR36][R16.64] ;  /* 0x0000002410007981 */ /* 0x000ea2000c1e1900 */
[----:B-1----:R-:W-:-:S04]  /*1070*/  IMAD R14, R4, UR4, R5 ;  /* 0x00000004040e7c24 */ /* 0x002fc8000f8e0205 */
        /* <DEDUP_REMOVED lines=14> */
.L_x_278:
[----:B------:R-:W-:Y:S05]  /*1160*/  BSYNC.RECONVERGENT B3 ;  /* 0x0000000000037941 */ /* 0x000fea0003800200 */
.L_x_277:
        /* <DEDUP_REMOVED lines=19> */
.L_x_280:
[----:B------:R-:W-:Y:S05]  /*12a0*/  BSYNC.RECONVERGENT B3 ;  /* 0x0000000000037941 */ /* 0x000fea0003800200 */
.L_x_279:
[----:B------:R1:W-:Y:S01]  /*12b0*/  STG.E desc[UR36][R10.64+0x4], R7 ;  /* 0x000004070a007986 */ /* 0x0003e2000c101924 */
[----:B------:R-:W-:-:S03]  /*12c0*/  VIADD R5, R5, 0x2 ;  /* 0x0000000205057836 */ /* 0x000fc60000000000 */
[----:B------:R1:W-:Y:S04]  /*12d0*/  STG.E desc[UR36][R14.64+0x4], R7 ;  /* 0x000004070e007986 */ /* 0x0003e8000c101924 */
.L_x_276:
[----:B------:R-:W2:Y:S02]  /*12e0*/  LDCU UR5, c[0x0][0x398] ;  /* 0x00007300ff0577ac */ /* 0x000ea40008000800 */
[----:B--2---:R-:W-:-:S04]  /*12f0*/  ULOP3.LUT UR4, UR5, 0x1, URZ, 0xc0, !UPT ;  /* 0x0000000105047892 */ /* 0x004fc8000f8ec0ff */
[----:B------:R-:W-:-:S09]  /*1300*/  UISETP.NE.U32.AND UP0, UPT, UR4, 0x1, UPT ;  /* 0x000000010400788c */ /* 0x000fd2000bf05070 */
[----:B------:R-:W-:Y:S05]  /*1310*/  BRA.U UP0, `(.L_x_248) ;  /* 0x0000000100587547 */ /* 0x000fea000b800000 */
[----:B01----:R-:W0:Y:S01]  /*1320*/  LDC.64 R10, c[0x0][0x380] ;  /* 0x0000e000ff0a7b82 */ /* 0x003e220000000a00 */
[----:B------:R-:W2:Y:S01]  /*1330*/  LDG.E R0, desc[UR36][R16.64] ;  /* 0x0000002410007981 */ /* 0x000ea2000c1e1900 */
[----:B------:R-:W-:-:S04]  /*1340*/  IMAD R5, R4, UR5, R5 ;  /* 0x0000000504057c24 */ /* 0x000fc8000f8e0205 */
        /* <DEDUP_REMOVED lines=14> */
.L_x_282:
[----:B------:R-:W-:Y:S05]  /*1430*/  BSYNC.RECONVERGENT B3 ;  /* 0x0000000000037941 */ /* 0x000fea0003800200 */
.L_x_281:
[----:B------:R-:W0:Y:S01]  /*1440*/  LDC.64 R6, c[0x0][0x390] ;  /* 0x0000e400ff067b82 */ /* 0x000e220000000a00 */
[----:B------:R3:W-:Y:S01]  /*1450*/  STG.E desc[UR36][R10.64], R9 ;  /* 0x000000090a007986 */ /* 0x0007e2000c101924 */
[----:B0-----:R-:W-:-:S05]  /*1460*/  IMAD.WIDE R6, R5, 0x4, R6 ;  /* 0x0000000405067825 */ /* 0x001fca00078e0206 */
[----:B------:R3:W-:Y:S02]  /*1470*/  STG.E desc[UR36][R6.64], R9 ;  /* 0x0000000906007986 */ /* 0x0007e4000c101924 */
.L_x_248:
[----:B------:R-:W-:Y:S05]  /*1480*/  BSYNC.RECONVERGENT B0 ;  /* 0x0000000000007941 */ /* 0x000fea0003800200 */
.L_x_247:
[----:B------:R-:W-:Y:S01]  /*1490*/  BAR.SYNC.DEFER_BLOCKING 0x0 ;  /* 0x0000000000007b1d */ /* 0x000fe20000010000 */
[----:B------:R-:W-:-:S05]  /*14a0*/  ISETP.NE.AND P0, PT, R4, RZ, PT ;  /* 0x000000ff0400720c */ /* 0x000fca0003f05270 */
[----:B------:R-:W4:Y:S01]  /*14b0*/  LDCU UR38, c[0x0][0x398] ;  /* 0x00007300ff2677ac */ /* 0x000f220008000800 */
[----:B------:R-:W-:Y:S07]  /*14c0*/  BSSY.RECONVERGENT B6, `(.L_x_283) ;  /* 0x00001de000067945 */ /* 0x000fee0003800200 */
[----:B------:R-:W-:Y:S05]  /*14d0*/  @P0 BRA `(.L_x_284) ;  /* 0x0000001c00700947 */ /* 0x000fea0003800000 */
[----:B------:R-:W5:Y:S02]  /*14e0*/  LDC R27, c[0x0][0x398] ;  /* 0x0000e600ff1b7b82 */ /* 0x000f640000000800 */
[----:B-----5:R-:W-:-:S13]  /*14f0*/  ISETP.GE.AND P0, PT, R27, 0x1, PT ;  /* 0x000000011b00780c */ /* 0x020fda0003f06270 */
[----:B------:R-:W-:Y:S05]  /*1500*/  @!P0 BRA `(.L_x_285) ;  /* 0x0000001800d48947 */ /* 0x000fea0003800000 */
[----:B------:R-:W-:Y:S01]  /*1510*/  HFMA2 R26, -RZ, RZ, 0, 0 ;  /* 0x00000000ff1a7431 */ /* 0x000fe200000001ff */
[----:B------:R-:W-:Y:S01]  /*1520*/  BSSY.RECONVERGENT B7, `(.L_x_286) ;  /* 0x00001b2000077945 */ /* 0x000fe20003800200 */
[----:B------:R-:W-:-:S07]  /*1530*/  LOP3.LUT R27, R27, 0x7, RZ, 0xc0, !PT ;  /* 0x000000071b1b7812 */ /* 0x000fce00078ec0ff */
.L_x_323:
[----:B------:R-:W5:Y:S01]  /*1540*/  LDCU UR4, c[0x0][0x398] ;  /* 0x00007300ff0477ac */ /* 0x000f620008000800 */
[----:B------:R-:W-:Y:S01]  /*1550*/  IMAD.MOV.U32 R19, RZ, RZ, RZ ;  /* 0x000000ffff137224 */ /* 0x000fe200078e00ff */
[----:B-----5:R-:W-:Y:S02]  /*1560*/  UISETP.GE.U32.AND UP0, UPT, UR4, 0x10, UPT ;  /* 0x000000100400788c */ /* 0x020fe4000bf06070 */
[----:B------:R-:W-:-:S07]  /*1570*/  IMAD R28, R26, UR4, RZ ;  /* 0x000000041a1c7c24 */ /* 0x000fce000f8e02ff */
[----:B------:R-:W-:Y:S05]  /*1580*/  BRA.U !UP0, `(.L_x_287) ;  /* 0x0000000d08087547 */ /* 0x000fea000b800000 */
[----:B------:R-:W5:Y:S01]  /*1590*/  LDC.64 R4, c[0x0][0x390] ;  /* 0x0000e400ff047b82 */ /* 0x000f620000000a00 */
[----:B------:R-:W-:Y:S01]  /*15a0*/  ULOP3.LUT UR4, UR4, 0x7ffffff0, URZ, 0xc0, !UPT ;  /* 0x7ffffff004047892 */ /* 0x000fe2000f8ec0ff */
[----:B------:R-:W-:Y:S03]  /*15b0*/  BSSY.RECONVERGENT B8, `(.L_x_287) ;  /* 0x00000bf000087945 */ /* 0x000fe60003800200 */
[----:B------:R-:W-:-:S06]  /*15c0*/  UIADD3 UR4, UPT, UPT, -UR4, URZ, URZ ;  /* 0x000000ff04047290 */ /* 0x000fcc000fffe1ff */
[----:B------:R-:W-:Y:S02]  /*15d0*/  IMAD.U32 R25, RZ, RZ, UR4 ;  /* 0x00000004ff197e24 */ /* 0x000fe4000f8e00ff */
[----:B-----5:R-:W-:-:S03]  /*15e0*/  IMAD.WIDE.U32 R4, R28, 0x4, R4 ;  /* 0x000000041c047825 */ /* 0x020fc600078e0004 */
[----:B--2---:R-:W-:-:S04]  /*15f0*/  IADD3 R22, P0, PT, R4, 0x20, RZ ;  /* 0x0000002004167810 */ /* 0x004fc80007f1e0ff */
[----:B------:R-:W-:-:S09]  /*1600*/  IADD3.X R23, PT, PT, RZ, R5, RZ, P0, !PT ;  /* 0x00000005ff177210 */ /* 0x000fd200007fe4ff */
.L_x_304:
[----:B------:R-:W2:Y:S01]  /*1610*/  LDG.E R0, desc[UR36][R22.64+-0x20] ;  /* 0xffffe02416007981 */ /* 0x000ea2000c1e1900 */
[----:B------:R-:W-:Y:S01]  /*1620*/  MOV R3, 0x178 ;  /* 0x0000017800037802 */ /* 0x000fe20000000f00 */
[----:B------:R-:W5:Y:S01]  /*1630*/  LDCU.64 UR4, c[0x4][0x168] ;  /* 0x01002d00ff0477ac */ /* 0x000f620008000a00 */
[----:B---3--:R-:W-:Y:S01]  /*1640*/  MOV R6, R18 ;  /* 0x0000001200067202 */ /* 0x008fe20000000f00 */
[----:B01----:R-:W-:Y:S01]  /*1650*/  IMAD.MOV.U32 R7, RZ, RZ, R2 ;  /* 0x000000ffff077224 */ /* 0x003fe200078e0002 */
[----:B------:R0:W1:Y:S01]  /*1660*/  LDC.64 R10, c[0x4][R3] ;  /* 0x01000000030a7b82 */ /* 0x0000620000000a00 */
[----:B----4-:R-:W-:-:S06]  /*1670*/  ULOP3.LUT UR6, UR38, 0x7ffffff0, URZ, 0xc0, !UPT ;  /* 0x7ffffff026067892 */ /* 0x010fcc000f8ec0ff */
[----:B------:R-:W-:Y:S02]  /*1680*/  IMAD.U32 R19, RZ, RZ, UR6 ;  /* 0x00000006ff137e24 */ /* 0x000fe4000f8e00ff */
[----:B-----5:R-:W-:Y:S02]  /*1690*/  IMAD.U32 R4, RZ, RZ, UR4 ;  /* 0x00000004ff047e24 */ /* 0x020fe4000f8e00ff */
[----:B------:R-:W-:Y:S01]  /*16a0*/  IMAD.U32 R5, RZ, RZ, UR5 ;  /* 0x00000005ff057e24 */ /* 0x000fe2000f8e00ff */
[----:B--2---:R-:W2:Y:S02]  /*16b0*/  F2F.F64.F32 R8, R0 ;  /* 0x0000000000087310 */ /* 0x004ea40000201800 */
[----:B-12---:R0:W-:Y:S04]  /*16c0*/  STL.64 [R1], R8 ;  /* 0x0000000801007387 */ /* 0x0061e80000100a00 */
[----:B------:R-:W-:-:S07]  /*16d0*/  LEPC R20, `(.L_x_288) ;  /* 0x000000001014794e */ /* 0x000fce0000000000 */
[----:B0-----:R-:W-:Y:S05]  /*16e0*/  CALL.ABS.NOINC R10 ;  /* 0x000000000a007343 */ /* 0x001fea0003c00000 */
.L_x_288:
[----:B------:R-:W2:Y:S01]  /*16f0*/  LDG.E R0, desc[UR36][R22.64+-0x1c] ;  /* 0xffffe42416007981 */ /* 0x000ea2000c1e1900 */
[----:B------:R-:W-:Y:S01]  /*1700*/  MOV R24, 0x178 ;  /* 0x0000017800187802 */ /* 0x000fe20000000f00 */
[----:B------:R-:W0:Y:S01]  /*1710*/  LDCU.64 UR4, c[0x4][0x168] ;  /* 0x01002d00ff0477ac */ /* 0x000e220008000a00 */
[----:B------:R-:W-:Y:S01]  /*1720*/  IMAD.MOV.U32 R6, RZ, RZ, R18 ;  /* 0x000000ffff067224 */ /* 0x000fe200078e0012 */
[----:B------:R-:W-:Y:S01]  /*1730*/  MOV R7, R2 ;  /* 0x0000000200077202 */ /* 0x000fe20000000f00 */
[----:B------:R1:W3:Y:S01]  /*1740*/  LDC.64 R8, c[0x4][R24] ;  /* 0x0100000018087b82 */ /* 0x0002e20000000a00 */
[----:B0-----:R-:W-:Y:S01]  /*1750*/  MOV R4, UR4 ;  /* 0x0000000400047c02 */ /* 0x001fe20008000f00 */
[----:B------:R-:W-:Y:S01]  /*1760*/  IMAD.U32 R5, RZ, RZ, UR5 ;  /* 0x00000005ff057e24 */ /* 0x000fe2000f8e00ff */
[----:B--2---:R-:W0:Y:S02]  /*1770*/  F2F.F64.F32 R10, R0 ;  /* 0x00000000000a7310 */ /* 0x004e240000201800 */
[----:B0--3--:R1:W-:Y:S04]  /*1780*/  STL.64 [R1], R10 ;  /* 0x0000000a01007387 */ /* 0x0093e80000100a00 */
[----:B------:R-:W-:-:S07]  /*1790*/  LEPC R20, `(.L_x_289) ;  /* 0x000000001014794e */ /* 0x000fce0000000000 */
[----:B-1----:R-:W-:Y:S05]  /*17a0*/  CALL.ABS.NOINC R8 ;  /* 0x0000000008007343 */ /* 0x002fea0003c00000 */
.L_x_289:
[----:B------:R-:W2:Y:S01]  /*17b0*/  LDG.E R0, desc[UR36][R22.64+-0x18] ;  /* 0xffffe82416007981 */ /* 0x000ea2000c1e1900 */
[----:B------:R0:W1:Y:S01]  /*17c0*/  LDC.64 R8, c[0x4][R24] ;  /* 0x0100000018087b82 */ /* 0x0000620000000a00 */
[----:B------:R-:W3:Y:S01]  /*17d0*/  LDCU.64 UR4, c[0x4][0x168] ;  /* 0x01002d00ff0477ac */ /* 0x000ee20008000a00 */
[----:B------:R-:W-:Y:S01]  /*17e0*/  MOV R6, R18 ;  /* 0x0000001200067202 */ /* 0x000fe20000000f00 */
[----:B------:R-:W-:Y:S02]  /*17f0*/  IMAD.MOV.U32 R7, RZ, RZ, R2 ;  /* 0x000000ffff077224 */ /* 0x000fe400078e0002 */
[----:B---3--:R-:W-:Y:S02]  /*1800*/  IMAD.U32 R4, RZ, RZ, UR4 ;  /* 0x00000004ff047e24 */ /* 0x008fe4000f8e00ff */
[----:B------:R-:W-:Y:S01]  /*1810*/  IMAD.U32 R5, RZ, RZ, UR5 ;  /* 0x00000005ff057e24 */ /* 0x000fe2000f8e00ff */
[----:B--2---:R-:W2:Y:S02]  /*1820*/  F2F.F64.F32 R10, R0 ;  /* 0x00000000000a7310 */ /* 0x004ea40000201800 */
[----:B-12---:R0:W-:Y:S04]  /*1830*/  STL.64 [R1], R10 ;  /* 0x0000000a01007387 */ /* 0x0061e80000100a00 */
[----:B------:R-:W-:-:S07]  /*1840*/  LEPC R20, `(.L_x_290) ;  /* 0x000000001014794e */ /* 0x000fce0000000000 */
[----:B0-----:R-:W-:Y:S05]  /*1850*/  CALL.ABS.NOINC R8 ;  /* 0x0000000008007343 */ /* 0x001fea0003c00000 */
.L_x_290:
[----:B------:R-:W2:Y:S01]  /*1860*/  LDG.E R0, desc[UR36][R22.64+-0x14] ;  /* 0xffffec2416007981 */ /* 0x000ea2000c1e1900 */
[----:B------:R0:W1:Y:S01]  /*1870*/  LDC.64 R8, c[0x4][R24] ;  /* 0x0100000018087b82 */ /* 0x0000620000000a00 */
[----:B------:R-:W3:Y:S01]  /*1880*/  LDCU.64 UR4, c[0x4][0x168] ;  /* 0x01002d00ff0477ac */ /* 0x000ee20008000a00 */
[----:B------:R-:W-:Y:S02]  /*1890*/  IMAD.MOV.U32 R6, RZ, RZ, R18 ;  /* 0x000000ffff067224 */ /* 0x000fe400078e0012 */
[----:B------:R-:W-:Y:S02]  /*18a0*/  IMAD.MOV.U32 R7, RZ, RZ, R2 ;  /* 0x000000ffff077224 */ /* 0x000fe400078e0002 */
[----:B---3--:R-:W-:Y:S01]  /*18b0*/  IMAD.U32 R4, RZ, RZ, UR4 ;  /* 0x00000004ff047e24 */ /* 0x008fe2000f8e00ff */
[----:B------:R-:W-:Y:S01]  /*18c0*/  MOV R5, UR5 ;  /* 0x0000000500057c02 */ /* 0x000fe20008000f00 */
[----:B--2---:R-:W2:Y:S02]  /*18d0*/  F2F.F64.F32 R10, R0 ;  /* 0x00000000000a7310 */ /* 0x004ea40000201800 */
[----:B-12---:R0:W-:Y:S04]  /*18e0*/  STL.64 [R1], R10 ;  /* 0x0000000a01007387 */ /* 0x0061e80000100a00 */
[----:B------:R-:W-:-:S07]  /*18f0*/  LEPC R20, `(.L_x_291) ;  /* 0x000000001014794e */ /* 0x000fce0000000000 */
[----:B0-----:R-:W-:Y:S05]  /*1900*/  CALL.ABS.NOINC R8 ;  /* 0x0000000008007343 */ /* 0x001fea0003c00000 */
.L_x_291:
[----:B------:R-:W2:Y:S01]  /*1910*/  LDG.E R0, desc[UR36][R22.64+-0x10] ;  /* 0xfffff02416007981 */ /* 0x000ea2000c1e1900 */
[----:B------:R0:W1:Y:S01]  /*1920*/  LDC.64 R8, c[0x4][R24] ;  /* 0x0100000018087b82 */ /* 0x0000620000000a00 */
[----:B------:R-:W3:Y:S01]  /*1930*/  LDCU.64 UR4, c[0x4][0x168] ;  /* 0x01002d00ff0477ac */ /* 0x000ee20008000a00 */
[----:B------:R-:W-:Y:S01]  /*1940*/  IMAD.MOV.U32 R6, RZ, RZ, R18 ;  /* 0x000000ffff067224 */ /* 0x000fe200078e0012 */
[----:B------:R-:W-:Y:S02]  /*1950*/  MOV R7, R2 ;  /* 0x0000000200077202 */ /* 0x000fe40000000f00 */
[----:B---3--:R-:W-:Y:S01]  /*1960*/  MOV R4, UR4 ;  /* 0x0000000400047c02 */ /* 0x008fe20008000f00 */
[----:B------:R-:W-:Y:S01]  /*1970*/  IMAD.U32 R5, RZ, RZ, UR5 ;  /* 0x00000005ff057e24 */ /* 0x000fe2000f8e00ff */
[----:B--2---:R-:W2:Y:S02]  /*1980*/  F2F.F64.F32 R10, R0 ;  /* 0x00000000000a7310 */ /* 0x004ea40000201800 */
[----:B-12---:R0:W-:Y:S04]  /*1990*/  STL.64 [R1], R10 ;  /* 0x0000000a01007387 */ /* 0x0061e80000100a00 */
[----:B------:R-:W-:-:S07]  /*19a0*/  LEPC R20, `(.L_x_292) ;  /* 0x000000001014794e */ /* 0x000fce0000000000 */
[----:B0-----:R-:W-:Y:S05]  /*19b0*/  CALL.ABS.NOINC R8 ;  /* 0x0000000008007343 */ /* 0x001fea0003c00000 */
.L_x_292:
        /* <DEDUP_REMOVED lines=11> */
.L_x_293:
        /* <DEDUP_REMOVED lines=11> */
.L_x_294:
        /* <DEDUP_REMOVED lines=11> */
.L_x_295:
        /* <DEDUP_REMOVED lines=11> */
.L_x_296:
        /* <DEDUP_REMOVED lines=11> */
.L_x_297:
        /* <DEDUP_REMOVED lines=11> */
.L_x_298:
        /* <DEDUP_REMOVED lines=11> */
.L_x_299:
        /* <DEDUP_REMOVED lines=11> */
.L_x_300:
        /* <DEDUP_REMOVED lines=11> */
.L_x_301:
        /* <DEDUP_REMOVED lines=11> */
.L_x_302:
        /* <DEDUP_REMOVED lines=11> */
.L_x_303:
[----:B------:R-:W-:Y:S02]  /*2150*/  IADD3 R25, PT, PT, R25, 0x10, RZ ;  /* 0x0000001019197810 */ /* 0x000fe40007ffe0ff */
[----:B------:R-:W-:Y:S02]  /*2160*/  IADD3 R22, P1, PT, R22, 0x40, RZ ;  /* 0x0000004016167810 */ /* 0x000fe40007f3e0ff */
[----:B------:R-:W-:-:S03]  /*2170*/  ISETP.NE.AND P0, PT, R25, RZ, PT ;  /* 0x000000ff1900720c */ /* 0x000fc60003f05270 */
[----:B------:R-:W-:-:S10]  /*2180*/  IMAD.X R23, RZ, RZ, R23, P1 ;  /* 0x000000ffff177224 */ /* 0x000fd400008e0617 */
[----:B------:R-:W-:Y:S05]  /*2190*/  @P0 BRA `(.L_x_304) ;  /* 0xfffffff4001c0947 */ /* 0x000fea000383ffff */
[----:B------:R-:W-:Y:S05]  /*21a0*/  BSYNC.RECONVERGENT B8 ;  /* 0x0000000000087941 */ /* 0x000fea0003800200 */
.L_x_287:
[----:B------:R-:W5:Y:S02]  /*21b0*/  LDCU UR4, c[0x0][0x398] ;  /* 0x00007300ff0477ac */ /* 0x000f640008000800 */
[----:B-----5:R-:W-:-:S04]  /*21c0*/  ULOP3.LUT UR4, UR4, 0xf, URZ, 0xc0, !UPT ;  /* 0x0000000f04047892 */ /* 0x020fc8000f8ec0ff */
[----:B------:R-:W-:-:S09]  /*21d0*/  UISETP.NE.AND UP0, UPT, UR4, URZ, UPT ;  /* 0x000000ff0400728c */ /* 0x000fd2000bf05270 */
[----:B------:R-:W-:Y:S05]  /*21e0*/  BRA.U !UP0, `(.L_x_305) ;  /* 0x0000000d08687547 */ /* 0x000fea000b800000 */
[----:B------:R-:W5:Y:S01]  /*21f0*/  LDCU UR5, c[0x0][0x2f8] ;  /* 0x00005f00ff0577ac */ /* 0x000f620008000800 */
[----:B------:R-:W-:-:S04]  /*2200*/  UIADD3 UR4, UPT, UPT, UR4, -0x1, URZ ;  /* 0xffffffff04047890 */ /* 0x000fc8000fffe0ff */
[----:B------:R-:W-:Y:S01]  /*2210*/  UISETP.GE.U32.AND UP0, UPT, UR4, 0x7, UPT ;  /* 0x000000070400788c */ /* 0x000fe2000bf06070 */
[----:B-----5:R-:W-:-:S08]  /*2220*/  VIADD R24, R18, -UR5 ;  /* 0x8000000512187c36 */ /* 0x020fd00008000000 */
[----:B------:R-:W-:Y:S05]  /*2230*/  BRA.U !UP0, `(.L_x_306) ;  /* 0x00000005088c7547 */ /* 0x000fea000b800000 */
[----:B--23--:R-:W2:Y:S01]  /*2240*/  LDC.64 R8, c[0x0][0x390] ;  /* 0x0000e400ff087b82 */ /* 0x00cea20000000a00 */
[----:B------:R-:W-:Y:S01]  /*2250*/  IADD3 R3, PT, PT, R28, R19, RZ ;  /* 0x000000131c037210 */ /* 0x000fe20007ffe0ff */
[----:B------:R-:W3:Y:S04]  /*2260*/  LDCU.64 UR4, c[0x4][0x168] ;  /* 0x01002d00ff0477ac */ /* 0x000ee80008000a00 */
[----:B--2---:R-:W-:-:S06]  /*2270*/  IMAD.WIDE.U32 R8, R3, 0x4, R8 ;  /* 0x0000000403087825 */ /* 0x004fcc00078e0008 */
[----:B------:R-:W2:Y:S01]  /*2280*/  LDG.E R8, desc[UR36][R8.64] ;  /* 0x0000002408087981 */ /* 0x000ea2000c1e1900 */
[----:B------:R-:W-:Y:S01]  /*2290*/  MOV R0, 0x178 ;  /* 0x0000017800007802 */ /* 0x000fe20000000f00 */
[----:B---3--:R-:W-:Y:S01]  /*22a0*/  IMAD.U32 R4, RZ, RZ, UR4 ;  /* 0x00000004ff047e24 */ /* 0x008fe2000f8e00ff */
[----:B------:R-:W-:Y:S01]  /*22b0*/  MOV R6, R18 ;  /* 0x0000001200067202 */ /* 0x000fe20000000f00 */
[----:B------:R-:W-:Y:S01]  /*22c0*/  IMAD.U32 R5, RZ, RZ, UR5 ;  /* 0x00000005ff057e24 */ /* 0x000fe2000f8e00ff */
[----:B------:R3:W2:Y:S01]  /*22d0*/  LDC.64 R12, c[0x4][R0] ;  /* 0x01000000000c7b82 */ /* 0x0006a20000000a00 */
[----:B01----:R-:W-:Y:S01]  /*22e0*/  IMAD.MOV.U32 R7, RZ, RZ, R2 ;  /* 0x000000ffff077224 */ /* 0x003fe200078e0002 */
[----:B--2---:R-:W0:Y:S02]  /*22f0*/  F2F.F64.F32 R10, R8 ;  /* 0x00000008000a7310 */ /* 0x004e240000201800 */
[----:B0-----:R3:W-:Y:S04]  /*2300*/  STL.64 [R24], R10 ;  /* 0x0000000a18007387 */ /* 0x0017e80000100a00 */
[----:B------:R-:W-:-:S07]  /*2310*/  LEPC R20, `(.L_x_307) ;  /* 0x000000001014794e */ /* 0x000fce0000000000 */
[----:B---34-:R-:W-:Y:S05]  /*2320*/  CALL.ABS.NOINC R12 ;  /* 0x000000000c007343 */ /* 0x018fea0003c00000 */
.L_x_307:
[----:B------:R-:W0:Y:S01]  /*2330*/  LDCU.64 UR4, c[0x0][0x390] ;  /* 0x00007200ff0477ac */ /* 0x000e220008000a00 */
[----:B------:R-:W-:-:S05]  /*2340*/  IADD3 R0, P0, PT, R28, R19, RZ ;  /* 0x000000131c007210 */ /* 0x000fca0007f1e0ff */
[----:B------:R-:W-:Y:S01]  /*2350*/  IMAD.X R3, RZ, RZ, RZ, P0 ;  /* 0x000000ffff037224 */ /* 0x000fe200000e06ff */
[----:B0-----:R-:W-:-:S04]  /*2360*/  LEA R22, P0, R0, UR4, 0x2 ;  /* 0x0000000400167c11 */ /* 0x001fc8000f8010ff */
[----:B------:R-:W-:Y:S01]  /*2370*/  LEA.HI.X R23, R0, UR5, R3, 0x2, P0 ;  /* 0x0000000500177c11 */ /* 0x000fe200080f1403 */
[----:B------:R-:W0:Y:S04]  /*2380*/  LDCU.64 UR4, c[0x4][0x168] ;  /* 0x01002d00ff0477ac */ /* 0x000e280008000a00 */
[----:B------:R-:W2:Y:S01]  /*2390*/  LDG.E R0, desc[UR36][R22.64+0x4] ;  /* 0x0000042416007981 */ /* 0x000ea2000c1e1900 */
[----:B------:R-:W-:Y:S01]  /*23a0*/  MOV R25, 0x178 ;  /* 0x0000017800197802 */ /* 0x000fe20000000f00 */
[----:B------:R-:W-:Y:S01]  /*23b0*/  IMAD.MOV.U32 R6, RZ, RZ, R18 ;  /* 0x000000ffff067224 */ /* 0x000fe200078e0012 */
[----:B------:R-:W-:Y:S02]  /*23c0*/  MOV R7, R2 ;  /* 0x0000000200077202 */ /* 0x000fe40000000f00 */
[----:B------:R1:W3:Y:S01]  /*23d0*/  LDC.64 R8, c[0x4][R25] ;  /* 0x0100000019087b82 */ /* 0x0002e20000000a00 */
[----:B0-----:R-:W-:Y:S01]  /*23e0*/  MOV R4, UR4 ;  /* 0x0000000400047c02 */ /* 0x001fe20008000f00 */
[----:B------:R-:W-:Y:S01]  /*23f0*/  IMAD.U32 R5, RZ, RZ, UR5 ;  /* 0x00000005ff057e24 */ /* 0x000fe2000f8e00ff */
[----:B--2---:R-:W0:Y:S02]  /*2400*/  F2F.F64.F32 R10, R0 ;  /* 0x00000000000a7310 */ /* 0x004e240000201800 */
[----:B0--3--:R1:W-:Y:S04]  /*2410*/  STL.64 [R24], R10 ;  /* 0x0000000a18007387 */ /* 0x0093e80000100a00 */
[----:B------:R-:W-:-:S07]  /*2420*/  LEPC R20, `(.L_x_308) ;  /* 0x000000001014794e */ /* 0x000fce0000000000 */
[----:B-1----:R-:W-:Y:S05]  /*2430*/  CALL.ABS.NOINC R8 ;  /* 0x0000000008007343 */ /* 0x002fea0003c00000 */
.L_x_308:
        /* <DEDUP_REMOVED lines=11> */
.L_x_309:
        /* <DEDUP_REMOVED lines=11> */
.L_x_310:
        /* <DEDUP_REMOVED lines=11> */
.L_x_311:
        /* <DEDUP_REMOVED lines=11> */
.L_x_312:
        /* <DEDUP_REMOVED lines=11> */
.L_x_313:
        /* <DEDUP_REMOVED lines=11> */
.L_x_314:
[----:B------:R-:W-:-:S07]  /*2860*/  VIADD R19, R19, 0x8 ;  /* 0x0000000813137836 */ /* 0x000fce0000000000 */
.L_x_306:
[----:B------:R-:W-:-:S13]  /*2870*/  ISETP.NE.AND P0, PT, R27, RZ, PT ;  /* 0x000000ff1b00720c */ /* 0x000fda0003f05270 */
[----:B------:R-:W-:Y:S05]  /*2880*/  @!P0 BRA `(.L_x_305) ;  /* 0x0000000400c08947 */ /* 0x000fea0003800000 */
[----:B------:R-:W-:-:S05]  /*2890*/  VIADD R0, R27, 0xffffffff ;  /* 0xffffffff1b007836 */ /* 0x000fca0000000000 */
[----:B------:R-:W-:-:S13]  /*28a0*/  ISETP.GE.U32.AND P0, PT, R0, 0x3, PT ;  /* 0x000000030000780c */ /* 0x000fda0003f06070 */
[----:B------:R-:W-:Y:S05]  /*28b0*/  @!P0 BRA `(.L_x_315) ;  /* 0x0000000000dc8947 */ /* 0x000fea0003800000 */
[----:B01-3--:R-:W0:Y:S01]  /*28c0*/  LDC.64 R10, c[0x0][0x390] ;  /* 0x0000e400ff0a7b82 */ /* 0x00be220000000a00 */
[----:B------:R-:W-:Y:S01]  /*28d0*/  IADD3 R3, PT, PT, R28, R19, RZ ;  /* 0x000000131c037210 */ /* 0x000fe20007ffe0ff */
[----:B------:R-:W1:Y:S04]  /*28e0*/  LDCU.64 UR4, c[0x4][0x168] ;  /* 0x01002d00ff0477ac */ /* 0x000e680008000a00 */
[----:B0-----:R-:W-:-:S05]  /*28f0*/  IMAD.WIDE.U32 R10, R3, 0x4, R10 ;  /* 0x00000004030a7825 */ /* 0x001fca00078e000a */
[----:B------:R-:W2:Y:S01]  /*2900*/  LDG.E R0, desc[UR36][R10.64] ;  /* 0x000000240a007981 */ /* 0x000ea2000c1e1900 */
[----:B------:R-:W-:Y:S01]  /*2910*/  MOV R3, 0x178 ;  /* 0x0000017800037802 */ /* 0x000fe20000000f00 */
[----:B-1----:R-:W-:Y:S01]  /*2920*/  IMAD.U32 R4, RZ, RZ, UR4 ;  /* 0x00000004ff047e24 */ /* 0x002fe2000f8e00ff */
[----:B------:R-:W-:Y:S01]  /*2930*/  MOV R6, R18 ;  /* 0x0000001200067202 */ /* 0x000fe20000000f00 */
[----:B------:R-:W-:Y:S01]  /*2940*/  IMAD.U32 R5, RZ, RZ, UR5 ;  /* 0x00000005ff057e24 */ /* 0x000fe2000f8e00ff */
[----:B------:R0:W1:Y:S01]  /*2950*/  LDC.64 R12, c[0x4][R3] ;  /* 0x01000000030c7b82 */ /* 0x0000620000000a00 */
[----:B------:R-:W-:Y:S01]  /*2960*/  IMAD.MOV.U32 R7, RZ, RZ, R2 ;  /* 0x000000ffff077224 */ /* 0x000fe200078e0002 */
[----:B--2---:R-:W2:Y:S02]  /*2970*/  F2F.F64.F32 R8, R0 ;  /* 0x0000000000087310 */ /* 0x004ea40000201800 */
[----:B-12---:R0:W-:Y:S04]  /*2980*/  STL.64 [R24], R8 ;  /* 0x0000000818007387 */ /* 0x0061e80000100a00 */
[----:B------:R-:W-:-:S07]  /*2990*/  LEPC R20, `(.L_x_316) ;  /* 0x000000001014794e */ /* 0x000fce0000000000 */
[----:B0---4-:R-:W-:Y:S05]  /*29a0*/  CALL.ABS.NOINC R12 ;  /* 0x000000000c007343 */ /* 0x011fea0003c00000 */
.L_x_316:
        /* <DEDUP_REMOVED lines=17> */
.L_x_317:
        /* <DEDUP_REMOVED lines=11> */
.L_x_318:
        /* <DEDUP_REMOVED lines=11> */
.L_x_319:
[----:B------:R-:W-:-:S07]  /*2c20*/  IADD3 R19, PT, PT, R19, 0x4, RZ ;  /* 0x0000000413137810 */ /* 0x000fce0007ffe0ff */
.L_x_315:
[----:B------:R-:W5:Y:S02]  /*2c30*/  LDC R25, c[0x0][0x398] ;  /* 0x0000e600ff197b82 */ /* 0x000f640000000800 */
[----:B-----5:R-:W-:-:S13]  /*2c40*/  LOP3.LUT P0, R25, R25, 0x3, RZ, 0xc0, !PT ;  /* 0x0000000319197812 */ /* 0x020fda000780c0ff */
[----:B------:R-:W-:Y:S05]  /*2c50*/  @!P0 BRA `(.L_x_305) ;  /* 0x0000000000cc8947 */ /* 0x000fea0003800000 */
[----:B01-3--:R-:W0:Y:S01]  /*2c60*/  LDC.64 R10, c[0x0][0x390] ;  /* 0x0000e400ff0a7b82 */ /* 0x00be220000000a00 */
[----:B------:R-:W-:Y:S01]  /*2c70*/  IMAD.IADD R3, R28, 0x1, R19 ;  /* 0x000000011c037824 */ /* 0x000fe200078e0213 */
[----:B------:R-:W-:Y:S01]  /*2c80*/  MOV R8, 0x178 ;  /* 0x0000017800087802 */ /* 0x000fe20000000f00 */
[----:B------:R-:W1:Y:S02]  /*2c90*/  LDCU.64 UR4, c[0x4][0x168] ;  /* 0x01002d00ff0477ac */ /* 0x000e640008000a00 */
[----:B0-----:R-:W-:-:S06]  /*2ca0*/  IMAD.WIDE.U32 R10, R3, 0x4, R10 ;  /* 0x00000004030a7825 */ /* 0x001fcc00078e000a */
[----:B------:R-:W3:Y:S01]  /*2cb0*/  LDG.E R10, desc[UR36][R10.64] ;  /* 0x000000240a0a7981 */ /* 0x000ee2000c1e1900 */
[----:B--2---:R-:W0:Y:S01]  /*2cc0*/  LDC.64 R8, c[0x4][R8] ;  /* 0x0100000008087b82 */ /* 0x004e220000000a00 */
[----:B------:R-:W-:Y:S01]  /*2cd0*/  ISETP.NE.AND P0, PT, R25, 0x1, PT ;  /* 0x000000011900780c */ /* 0x000fe20003f05270 */
[----:B-1----:R-:W-:Y:S01]  /*2ce0*/  IMAD.U32 R4, RZ, RZ, UR4 ;  /* 0x00000004ff047e24 */ /* 0x002fe2000f8e00ff */
[----:B------:R-:W-:Y:S01]  /*2cf0*/  MOV R5, UR5 ;  /* 0x0000000500057c02 */ /* 0x000fe20008000f00 */
[----:B------:R-:W-:Y:S01]  /*2d00*/  IMAD.MOV.U32 R6, RZ, RZ, R18 ;  /* 0x000000ffff067224 */ /* 0x000fe200078e0012 */
[----:B------:R-:W-:Y:S01]  /*2d10*/  P2R R0, PR, RZ, 0x1 ;  /* 0x00000001ff007803 */ /* 0x000fe20000000000 */
[----:B------:R-:W-:Y:S01]  /*2d20*/  IMAD.MOV.U32 R7, RZ, RZ, R2 ;  /* 0x000000ffff077224 */ /* 0x000fe200078e0002 */
[----:B---3--:R-:W1:Y:S02]  /*2d30*/  F2F.F64.F32 R12, R10 ;  /* 0x0000000a000c7310 */ /* 0x008e640000201800 */
[----:B01----:R1:W-:Y:S05]  /*2d40*/  STL.64 [R24], R12 ;  /* 0x0000000c18007387 */ /* 0x0033ea0000100a00 */
[----:B------:R-:W-:-:S07]  /*2d50*/  LEPC R20, `(.L_x_320) ;  /* 0x000000001014794e */ /* 0x000fce0000000000 */
[----:B-1--4-:R-:W-:Y:S05]  /*2d60*/  CALL.ABS.NOINC R8 ;  /* 0x0000000008007343 */ /* 0x012fea0003c00000 */
.L_x_320:
[----:B------:R-:W-:-:S13]  /*2d70*/  ISETP.NE.AND P6, PT, R25, 0x1, PT ;  /* 0x000000011900780c */ /* 0x000fda0003fc5270 */
[----:B------:R-:W-:Y:S05]  /*2d80*/  @!P6 BRA `(.L_x_305) ;  /* 0x000000000080e947 */ /* 0x000fea0003800000 */
[----:B------:R-:W0:Y:S01]  /*2d90*/  LDCU.64 UR4, c[0x0][0x390] ;  /* 0x00007200ff0477ac */ /* 0x000e220008000a00 */
[----:B------:R-:W-:-:S04]  /*2da0*/  IADD3 R19, P0, PT, R28, R19, RZ ;  /* 0x000000131c137210 */ /* 0x000fc80007f1e0ff */
[----:B------:R-:W-:Y:S02]  /*2db0*/  IADD3.X R0, PT, PT, RZ, RZ, RZ, P0, !PT ;  /* 0x000000ffff007210 */ /* 0x000fe400007fe4ff */
[----:B0-----:R-:W-:-:S04]  /*2dc0*/  LEA R22, P0, R19, UR4, 0x2 ;  /* 0x0000000413167c11 */ /* 0x001fc8000f8010ff */
[----:B------:R-:W-:Y:S01]  /*2dd0*/  LEA.HI.X R23, R19, UR5, R0, 0x2, P0 ;  /* 0x0000000513177c11 */ /* 0x000fe200080f1400 */
[----:B------:R-:W0:Y:S04]  /*2de0*/  LDCU.64 UR4, c[0x4][0x168] ;  /* 0x01002d00ff0477ac */ /* 0x000e280008000a00 */
[----:B------:R-:W2:Y:S01]  /*2df0*/  LDG.E R0, desc[UR36][R22.64+0x4] ;  /* 0x0000042416007981 */ /* 0x000ea2000c1e1900 */
[----:B------:R-:W-:Y:S01]  /*2e00*/  MOV R19, 0x178 ;  /* 0x0000017800137802 */ /* 0x000fe20000000f00 */
[----:B------:R-:W-:Y:S01]  /*2e10*/  IMAD.MOV.U32 R7, RZ, RZ, R2 ;  /* 0x000000ffff077224 */ /* 0x000fe200078e0002 */
[----:B------:R-:W-:Y:S02]  /*2e20*/  ISETP.NE.AND P0, PT, R25, 0x2, PT ;  /* 0x000000021900780c */ /* 0x000fe40003f05270 */
[----:B------:R1:W3:Y:S01]  /*2e30*/  LDC.64 R8, c[0x4][R19] ;  /* 0x0100000013087b82 */ /* 0x0002e20000000a00 */
[----:B------:R-:W-:-:S02]  /*2e40*/  MOV R6, R18 ;  /* 0x0000001200067202 */ /* 0x000fc40000000f00 */
[----:B------:R-:W-:Y:S01]  /*2e50*/  P2R R25, PR, RZ, 0x1 ;  /* 0x00000001ff197803 */ /* 0x000fe20000000000 */
[----:B0-----:R-:W-:Y:S02]  /*2e60*/  IMAD.U32 R4, RZ, RZ, UR4 ;  /* 0x00000004ff047e24 */ /* 0x001fe4000f8e00ff */
[----:B------:R-:W-:Y:S01]  /*2e70*/  IMAD.U32 R5, RZ, RZ, UR5 ;  /* 0x00000005ff057e24 */ /* 0x000fe2000f8e00ff */
[----:B--2---:R-:W0:Y:S02]  /*2e80*/  F2F.F64.F32 R10, R0 ;  /* 0x00000000000a7310 */ /* 0x004e240000201800 */
[----:B0--3--:R1:W-:Y:S04]  /*2e90*/  STL.64 [R24], R10 ;  /* 0x0000000a18007387 */ /* 0x0093e80000100a00 */
[----:B------:R-:W-:-:S07]  /*2ea0*/  LEPC R20, `(.L_x_321) ;  /* 0x000000001014794e */ /* 0x000fce0000000000 */
[----:B-1----:R-:W-:Y:S05]  /*2eb0*/  CALL.ABS.NOINC R8 ;  /* 0x0000000008007343 */ /* 0x002fea0003c00000 */
.L_x_321:
[----:B------:R-:W-:-:S13]  /*2ec0*/  ISETP.NE.AND P6, PT, R25, RZ, PT ;  /* 0x000000ff1900720c */ /* 0x000fda0003fc5270 */
[----:B------:R-:W-:Y:S05]  /*2ed0*/  @!P6 BRA `(.L_x_305) ;  /* 0x00000000002ce947 */ /* 0x000fea0003800000 */
        /* <DEDUP_REMOVED lines=11> */
.L_x_305:
[----:B------:R-:W-:Y:S01]  /*2f90*/  MOV R0, 0x178 ;  /* 0x0000017800007802 */ /* 0x000fe20000000f00 */
[----:B------:R-:W5:Y:S01]  /*2fa0*/  LDCU.64 UR4, c[0x4][0x170] ;  /* 0x01002e00ff0477ac */ /* 0x000f620008000a00 */
[----:B01-3--:R-:W-:Y:S02]  /*2fb0*/  CS2R R6, SRZ ;  /* 0x0000000000067805 */ /* 0x00bfe4000001ff00 */
[----:B--2---:R0:W1:Y:S01]  /*2fc0*/  LDC.64 R8, c[0x4][R0] ;  /* 0x0100000000087b82 */ /* 0x0040620000000a00 */
[----:B-----5:R-:W-:Y:S01]  /*2fd0*/  MOV R4, UR4 ;  /* 0x0000000400047c02 */ /* 0x020fe20008000f00 */
[----:B0-----:R-:W-:-:S07]  /*2fe0*/  IMAD.U32 R5, RZ, RZ, UR5 ;  /* 0x00000005ff057e24 */ /* 0x001fce000f8e00ff */
[----:B------:R-:W-:-:S07]  /*2ff0*/  LEPC R20, `(.L_x_322) ;  /* 0x000000001014794e */ /* 0x000fce0000000000 */
[----:B-1--4-:R-:W-:Y:S05]  /*3000*/  CALL.ABS.NOINC R8 ;  /* 0x0000000008007343 */ /* 0x012fea0003c00000 */
.L_x_322:
[----:B------:R-:W-:-:S05]  /*3010*/  VIADD R26, R26, 0x1 ;  /* 0x000000011a1a7836 */ /* 0x000fca0000000000 */
[----:B------:R-:W-:-:S13]  /*3020*/  ISETP.NE.AND P0, PT, R26, 0x5, PT ;  /* 0x000000051a00780c */ /* 0x000fda0003f05270 */
[----:B------:R-:W-:Y:S05]  /*3030*/  @P0 BRA `(.L_x_323) ;  /* 0xffffffe400400947 */ /* 0x000fea000383ffff */
[----:B------:R-:W-:Y:S05]  /*3040*/  BSYNC.RECONVERGENT B7 ;  /* 0x0000000000077941 */ /* 0x000fea0003800200 */
.L_x_286:
[----:B------:R-:W-:Y:S05]  /*3050*/  BRA `(.L_x_284) ;  /* 0x0000000000907947 */ /* 0x000fea0003800000 */
.L_x_285:
        /* <DEDUP_REMOVED lines=8> */
.L_x_324:
[----:B------:R0:W1:Y:S01]  /*30e0*/  LDC.64 R8, c[0x4][R2] ;  /* 0x0100000002087b82 */ /* 0x0000620000000a00 */
[----:B------:R-:W2:Y:S01]  /*30f0*/  LDCU.64 UR4, c[0x4][0x170] ;  /* 0x01002e00ff0477ac */ /* 0x000ea20008000a00 */
[----:B------:R-:W-:Y:S01]  /*3100*/  CS2R R6, SRZ ;  /* 0x0000000000067805 */ /* 0x000fe2000001ff00 */
[----:B--2---:R-:W-:Y:S01]  /*3110*/  IMAD.U32 R4, RZ, RZ, UR4 ;  /* 0x00000004ff047e24 */ /* 0x004fe2000f8e00ff */
[----:B0-----:R-:W-:-:S07]  /*3120*/  MOV R5, UR5 ;  /* 0x0000000500057c02 */ /* 0x001fce0008000f00 */
[----:B------:R-:W-:-:S07]  /*3130*/  LEPC R20, `(.L_x_325) ;  /* 0x000000001014794e */ /* 0x000fce0000000000 */
[----:B-1----:R-:W-:Y:S05]  /*3140*/  CALL.ABS.NOINC R8 ;  /* 0x0000000008007343 */ /* 0x002fea0003c00000 */
.L_x_325:
[----:B------:R0:W1:Y:S01]  /*3150*/  LDC.64 R8, c[0x4][R2] ;  /* 0x0100000002087b82 */ /* 0x0000620000000a00 */
[----:B------:R-:W2:Y:S01]  /*3160*/  LDCU.64 UR4, c[0x4][0x170] ;  /* 0x01002e00ff0477ac */ /* 0x000ea20008000a00 */
[----:B------:R-:W-:Y:S01]  /*3170*/  CS2R R6, SRZ ;  /* 0x0000000000067805 */ /* 0x000fe2000001ff00 */
[----:B--2---:R-:W-:Y:S02]  /*3180*/  IMAD.U32 R4, RZ, RZ, UR4 ;  /* 0x00000004ff047e24 */ /* 0x004fe4000f8e00ff */
[----:B0-----:R-:W-:-:S07]  /*3190*/  IMAD.U32 R5, RZ, RZ, UR5 ;  /* 0x00000005ff057e24 */ /* 0x001fce000f8e00ff */
[----:B------:R-:W-:-:S07]  /*31a0*/  LEPC R20, `(.L_x_326) ;  /* 0x000000001014794e */ /* 0x000fce0000000000 */
[----:B-1----:R-:W-:Y:S05]  /*31b0*/  CALL.ABS.NOINC R8 ;  /* 0x0000000008007343 */ /* 0x002fea0003c00000 */
.L_x_326:
[----:B------:R0:W1:Y:S01]  /*31c0*/  LDC.64 R8, c[0x4][R2] ;  /* 0x0100000002087b82 */ /* 0x0000620000000a00 */
[----:B------:R-:W2:Y:S01]  /*31d0*/  LDCU.64 UR4, c[0x4][0x170] ;  /* 0x01002e00ff0477ac */ /* 0x000ea20008000a00 */
[----:B------:R-:W-:Y:S02]  /*31e0*/  CS2R R6, SRZ ;  /* 0x0000000000067805 */ /* 0x000fe4000001ff00 */
[----:B--2---:R-:W-:Y:S01]  /*31f0*/  MOV R4, UR4 ;  /* 0x0000000400047c02 */ /* 0x004fe20008000f00 */
[----:B0-----:R-:W-:-:S07]  /*3200*/  IMAD.U32 R5, RZ, RZ, UR5 ;  /* 0x00000005ff057e24 */ /* 0x001fce000f8e00ff */
[----:B------:R-:W-:-:S07]  /*3210*/  LEPC R20, `(.L_x_327) ;  /* 0x000000001014794e */ /* 0x000fce0000000000 */
[----:B-1----:R-:W-:Y:S05]  /*3220*/  CALL.ABS.NOINC R8 ;  /* 0x0000000008007343 */ /* 0x002fea0003c00000 */
.L_x_327:
[----:B------:R-:W0:Y:S01]  /*3230*/  LDC.64 R2, c[0x4][R2] ;  /* 0x0100000002027b82 */ /* 0x000e220000000a00 */
[----:B------:R-:W1:Y:S01]  /*3240*/  LDCU.64 UR4, c[0x4][0x170] ;  /* 0x01002e00ff0477ac */ /* 0x000e620008000a00 */
[----:B------:R-:W-:Y:S01]  /*3250*/  CS2R R6, SRZ ;  /* 0x0000000000067805 */ /* 0x000fe2000001ff00 */
[----:B-1----:R-:W-:Y:S01]  /*3260*/  IMAD.U32 R4, RZ, RZ, UR4 ;  /* 0x00000004ff047e24 */ /* 0x002fe2000f8e00ff */
[----:B------:R-:W-:-:S07]  /*3270*/  MOV R5, UR5 ;  /* 0x0000000500057c02 */ /* 0x000fce0008000f00 */
[----:B------:R-:W-:-:S07]  /*3280*/  LEPC R20, `(.L_x_284) ;  /* 0x000000001014794e */ /* 0x000fce0000000000 */
[----:B0-----:R-:W-:Y:S05]  /*3290*/  CALL.ABS.NOINC R2 ;  /* 0x0000000002007343 */ /* 0x001fea0003c00000 */
.L_x_284:
[----:B----4-:R-:W-:Y:S05]  /*32a0*/  BSYNC.RECONVERGENT B6 ;  /* 0x0000000000067941 */ /* 0x010fea0003800200 */
.L_x_283:
[----:B------:R-:W-:Y:S01]  /*32b0*/  STG.E desc[UR36][R16.64], RZ ;  /* 0x000000ff10007986 */ /* 0x000fe2000c101924 */
[----:B------:R-:W-:Y:S05]  /*32c0*/  EXIT ;  /* 0x000000000000794d */ /* 0x000fea0003800000 */
        .weak           $__internal_0_$__cuda_sm3x_div_rn_noftz_f32_slowpath
        .type           $__internal_0_$__cuda_sm3x_div_rn_noftz_f32_slowpath,@function
        .size           $__internal_0_$__cuda_sm3x_div_rn_noftz_f32_slowpath,(.L_x_376 - $__internal_0_$__cuda_sm3x_div_rn_noftz_f32_slowpath)
$__internal_0_$__cuda_sm3x_div_rn_noftz_f32_slowpath:
[----:B------:R-:W-:Y:S01]  /*32d0*/  SHF.R.U32.HI R7, RZ, 0x17, R0 ;  /* 0x00000017ff077819 */ /* 0x000fe20000011600 */
[----:B------:R-:W-:Y:S01]  /*32e0*/  BSSY.RECONVERGENT B1, `(.L_x_328) ;  /* 0x0000065000017945 */ /* 0x000fe20003800200 */
[----:B------:R-:W-:Y:S02]  /*32f0*/  SHF.R.U32.HI R9, RZ, 0x17, R3 ;  /* 0x00000017ff097819 */ /* 0x000fe40000011603 */
[----:B------:R-:W-:Y:S02]  /*3300*/  LOP3.LUT R7, R7, 0xff, RZ, 0xc0, !PT ;  /* 0x000000ff07077812 */ /* 0x000fe400078ec0ff */
[----:B------:R-:W-:-:S03]  /*3310*/  LOP3.LUT R9, R9, 0xff, RZ, 0xc0, !PT ;  /* 0x000000ff09097812 */ /* 0x000fc600078ec0ff */
[----:B------:R-:W-:Y:S01]  /*3320*/  VIADD R8, R7, 0xffffffff ;  /* 0xffffffff07087836 */ /* 0x000fe20000000000 */
[----:B------:R-:W-:-:S04]  /*3330*/  IADD3 R12, PT, PT, R9, -0x1, RZ ;  /* 0xffffffff090c7810 */ /* 0x000fc80007ffe0ff */
[----:B------:R-:W-:-:S04]  /*3340*/  ISETP.GT.U32.AND P0, PT, R8, 0xfd, PT ;  /* 0x000000fd0800780c */ /* 0x000fc80003f04070 */
[----:B------:R-:W-:Y:S01]  /*3350*/  ISETP.GT.U32.OR P0, PT, R12, 0xfd, P0 ;  /* 0x000000fd0c00780c */ /* 0x000fe20000704470 */
[----:B------:R-:W-:-:S12]  /*3360*/  IMAD.MOV.U32 R12, RZ, RZ, R3 ;  /* 0x000000ffff0c7224 */ /* 0x000fd800078e0003 */
[----:B------:R-:W-:Y:S01]  /*3370*/  @!P0 MOV R8, RZ ;  /* 0x000000ff00088202 */ /* 0x000fe20000000f00 */
[----:B------:R-:W-:Y:S06]  /*3380*/  @!P0 BRA `(.L_x_329) ;  /* 0x0000000000648947 */ /* 0x000fec0003800000 */
[----:B------:R-:W-:Y:S02]  /*3390*/  FSETP.GTU.FTZ.AND P0, PT, |R3|, +INF , PT ;  /* 0x7f8000000300780b */ /* 0x000fe40003f1c200 */
[----:B------:R-:W-:-:S04]  /*33a0*/  FSETP.GTU.FTZ.AND P1, PT, |R0|, +INF , PT ;  /* 0x7f8000000000780b */ /* 0x000fc80003f3c200 */
[----:B------:R-:W-:-:S13]  /*33b0*/  PLOP3.LUT P0, PT, P0, P1, PT, 0xf8, 0x8f ;  /* 0x00000000008f781c */ /* 0x000fda0000703f70 */
[----:B------:R-:W-:Y:S05]  /*33c0*/  @P0 BRA `(.L_x_330) ;  /* 0x0000000400540947 */ /* 0x000fea0003800000 */
[----:B------:R-:W-:-:S13]  /*33d0*/  LOP3.LUT P0, RZ, R0, 0x7fffffff, R12, 0xc8, !PT ;  /* 0x7fffffff00ff7812 */ /* 0x000fda000780c80c */
[----:B------:R-:W-:Y:S05]  /*33e0*/  @!P0 BRA `(.L_x_331) ;  /* 0x0000000400448947 */ /* 0x000fea0003800000 */
[C---:B------:R-:W-:Y:S02]  /*33f0*/  FSETP.NEU.FTZ.AND P3, PT, |R3|.reuse, +INF , PT ;  /* 0x7f8000000300780b */ /* 0x040fe40003f7d200 */
[----:B------:R-:W-:Y:S02]  /*3400*/  FSETP.NEU.FTZ.AND P1, PT, |R0|, +INF , PT ;  /* 0x7f8000000000780b */ /* 0x000fe40003f3d200 */
[----:B------:R-:W-:-:S11]  /*3410*/  FSETP.NEU.FTZ.AND P0, PT, |R3|, +INF , PT ;  /* 0x7f8000000300780b */ /* 0x000fd60003f1d200 */
[----:B------:R-:W-:Y:S05]  /*3420*/  @!P1 BRA !P3, `(.L_x_331) ;  /* 0x0000000400349947 */ /* 0x000fea0005800000 */
[----:B------:R-:W-:-:S04]  /*3430*/  LOP3.LUT P3, RZ, R12, 0x7fffffff, RZ, 0xc0, !PT ;  /* 0x7fffffff0cff7812 */ /* 0x000fc8000786c0ff */
[----:B------:R-:W-:-:S13]  /*3440*/  PLOP3.LUT P1, PT, P1, P3, PT, 0x2f, 0xf2 ;  /* 0x0000000000f2781c */ /* 0x000fda0000f26577 */
[----:B------:R-:W-:Y:S05]  /*3450*/  @P1 BRA `(.L_x_332) ;  /* 0x0000000400201947 */ /* 0x000fea0003800000 */
[----:B------:R-:W-:-:S04]  /*3460*/  LOP3.LUT P1, RZ, R0, 0x7fffffff, RZ, 0xc0, !PT ;  /* 0x7fffffff00ff7812 */ /* 0x000fc8000782c0ff */
[----:B------:R-:W-:-:S13]  /*3470*/  PLOP3.LUT P0, PT, P0, P1, PT, 0x2f, 0xf2 ;  /* 0x0000000000f2781c */ /* 0x000fda0000702577 */
[----:B------:R-:W-:Y:S05]  /*3480*/  @P0 BRA `(.L_x_333) ;  /* 0x0000000400080947 */ /* 0x000fea0003800000 */
[----:B------:R-:W-:-:S05]  /*3490*/  VIADD R8, R9, 0xffffffff ;  /* 0xffffffff09087836 */ /* 0x000fca0000000000 */
[----:B------:R-:W-:Y:S02]  /*34a0*/  ISETP.GE.AND P0, PT, R8, RZ, PT ;  /* 0x000000ff0800720c */ /* 0x000fe40003f06270 */
[----:B------:R-:W-:-:S04]  /*34b0*/  IADD3 R8, PT, PT, R7, -0x1, RZ ;  /* 0xffffffff07087810 */ /* 0x000fc80007ffe0ff */
[----:B------:R-:W-:-:S07]  /*34c0*/  ISETP.GE.AND P1, PT, R8, RZ, PT ;  /* 0x000000ff0800720c */ /* 0x000fce0003f26270 */
[----:B------:R-:W-:Y:S01]  /*34d0*/  @P0 IMAD.MOV.U32 R8, RZ, RZ, RZ ;  /* 0x000000ffff080224 */ /* 0x000fe200078e00ff */
[----:B------:R-:W-:Y:S01]  /*34e0*/  @!P0 MOV R8, 0xffffffc0 ;  /* 0xffffffc000088802 */ /* 0x000fe20000000f00 */
[----:B------:R-:W-:-:S04]  /*34f0*/  @!P0 FFMA R12, R3, 1.84467440737095516160e+19, RZ ;  /* 0x5f800000030c8823 */ /* 0x000fc800000000ff */
[----:B------:R-:W-:Y:S01]  /*3500*/  @!P1 FFMA R0, R0, 1.84467440737095516160e+19, RZ ;  /* 0x5f80000000009823 */ /* 0x000fe200000000ff */
[----:B------:R-:W-:-:S07]  /*3510*/  @!P1 VIADD R8, R8, 0x40 ;  /* 0x0000004008089836 */ /* 0x000fce0000000000 */
.L_x_329:
[----:B------:R-:W-:Y:S01]  /*3520*/  LEA R27, R7, 0xc0800000, 0x17 ;  /* 0xc0800000071b7811 */ /* 0x000fe200078eb8ff */
[----:B------:R-:W-:Y:S01]  /*3530*/  VIADD R9, R9, 0xffffff81 ;  /* 0xffffff8109097836 */ /* 0x000fe20000000000 */
[----:B------:R-:W-:Y:S02]  /*3540*/  BSSY.RECONVERGENT B2, `(.L_x_334) ;  /* 0x0000035000027945 */ /* 0x000fe40003800200 */
[----:B------:R-:W-:Y:S01]  /*3550*/  IADD3 R27, PT, PT, -R27, R0, RZ ;  /* 0x000000001b1b7210 */ /* 0x000fe20007ffe1ff */
[C---:B------:R-:W-:Y:S01]  /*3560*/  IMAD R0, R9.reuse, -0x800000, R12 ;  /* 0xff80000009007824 */ /* 0x040fe200078e020c */
[----:B------:R-:W-:Y:S02]  /*3570*/  IADD3 R9, PT, PT, R9, 0x7f, -R7 ;  /* 0x0000007f09097810 */ /* 0x000fe40007ffe807 */
[----:B------:R-:W0:Y:S01]  /*3580*/  MUFU.RCP R24, R27 ;  /* 0x0000001b00187308 */ /* 0x000e220000001000 */
[----:B------:R-:W-:Y:S01]  /*3590*/  FADD.FTZ R3, -R27, -RZ ;  /* 0x800000ff1b037221 */ /* 0x000fe20000010100 */
[----:B------:R-:W-:-:S03]  /*35a0*/  IADD3 R9, PT, PT, R9, R8, RZ ;  /* 0x0000000809097210 */ /* 0x000fc60007ffe0ff */
[----:B0-----:R-:W-:-:S04]  /*35b0*/  FFMA R13, R24, R3, 1 ;  /* 0x3f800000180d7423 */ /* 0x001fc80000000003 */
[----:B------:R-:W-:-:S04]  /*35c0*/  FFMA R13, R24, R13, R24 ;  /* 0x0000000d180d7223 */ /* 0x000fc80000000018 */
[----:B------:R-:W-:-:S04]  /*35d0*/  FFMA R12, R0, R13, RZ ;  /* 0x0000000d000c7223 */ /* 0x000fc800000000ff */
[----:B------:R-:W-:-:S04]  /*35e0*/  FFMA R19, R3, R12, R0 ;  /* 0x0000000c03137223 */ /* 0x000fc80000000000 */
[----:B------:R-:W-:-:S04]  /*35f0*/  FFMA R12, R13, R19, R12 ;  /* 0x000000130d0c7223 */ /* 0x000fc8000000000c */
[----:B------:R-:W-:-:S04]  /*3600*/  FFMA R3, R3, R12, R0 ;  /* 0x0000000c03037223 */ /* 0x000fc80000000000 */
[----:B------:R-:W-:-:S05]  /*3610*/  FFMA R0, R13, R3, R12 ;  /* 0x000000030d007223 */ /* 0x000fca000000000c */
[----:B------:R-:W-:-:S04]  /*3620*/  SHF.R.U32.HI R7, RZ, 0x17, R0 ;  /* 0x00000017ff077819 */ /* 0x000fc80000011600 */
[----:B------:R-:W-:-:S05]  /*3630*/  LOP3.LUT R8, R7, 0xff, RZ, 0xc0, !PT ;  /* 0x000000ff07087812 */ /* 0x000fca00078ec0ff */
[----:B------:R-:W-:-:S05]  /*3640*/  IMAD.IADD R7, R8, 0x1, R9 ;  /* 0x0000000108077824 */ /* 0x000fca00078e0209 */
[----:B------:R-:W-:-:S04]  /*3650*/  IADD3 R8, PT, PT, R7, -0x1, RZ ;  /* 0xffffffff07087810 */ /* 0x000fc80007ffe0ff */
[----:B------:R-:W-:-:S13]  /*3660*/  ISETP.GE.U32.AND P0, PT, R8, 0xfe, PT ;  /* 0x000000fe0800780c */ /* 0x000fda0003f06070 */
[----:B------:R-:W-:Y:S05]  /*3670*/  @!P0 BRA `(.L_x_335) ;  /* 0x0000000000808947 */ /* 0x000fea0003800000 */
[----:B------:R-:W-:-:S13]  /*3680*/  ISETP.GT.AND P0, PT, R7, 0xfe, PT ;  /* 0x000000fe0700780c */ /* 0x000fda0003f04270 */
[----:B------:R-:W-:Y:S05]  /*3690*/  @P0 BRA `(.L_x_336) ;  /* 0x00000000006c0947 */ /* 0x000fea0003800000 */
[----:B------:R-:W-:-:S13]  /*36a0*/  ISETP.GE.AND P0, PT, R7, 0x1, PT ;  /* 0x000000010700780c */ /* 0x000fda0003f06270 */
[----:B------:R-:W-:Y:S05]  /*36b0*/  @P0 BRA `(.L_x_337) ;  /* 0x0000000000740947 */ /* 0x000fea0003800000 */
[----:B------:R-:W-:Y:S02]  /*36c0*/  ISETP.GE.AND P0, PT, R7, -0x18, PT ;  /* 0xffffffe80700780c */ /* 0x000fe40003f06270 */
[----:B------:R-:W-:-:S11]  /*36d0*/  LOP3.LUT R0, R0, 0x80000000, RZ, 0xc0, !PT ;  /* 0x8000000000007812 */ /* 0x000fd600078ec0ff */
[----:B------:R-:W-:Y:S05]  /*36e0*/  @!P0 BRA `(.L_x_337) ;  /* 0x0000000000688947 */ /* 0x000fea0003800000 */
[CCC-:B------:R-:W-:Y:S01]  /*36f0*/  FFMA.RZ R8, R13.reuse, R3.reuse, R12.reuse ;  /* 0x000000030d087223 */ /* 0x1c0fe2000000c00c */
[CCC-:B------:R-:W-:Y:S01]  /*3700*/  FFMA.RP R9, R13.reuse, R3.reuse, R12.reuse ;  /* 0x000000030d097223 */ /* 0x1c0fe2000000800c */
[----:B------:R-:W-:Y:S01]  /*3710*/  FFMA.RM R12, R13, R3, R12 ;  /* 0x000000030d0c7223 */ /* 0x000fe2000000400c */
[C---:B------:R-:W-:Y:S01]  /*3720*/  VIADD R3, R7.reuse, 0x20 ;  /* 0x0000002007037836 */ /* 0x040fe20000000000 */
[C---:B------:R-:W-:Y:S02]  /*3730*/  ISETP.NE.AND P3, PT, R7.reuse, RZ, PT ;  /* 0x000000ff0700720c */ /* 0x040fe40003f65270 */
[----:B------:R-:W-:Y:S02]  /*3740*/  LOP3.LUT R8, R8, 0x7fffff, RZ, 0xc0, !PT ;  /* 0x007fffff08087812 */ /* 0x000fe400078ec0ff */
[----:B------:R-:W-:Y:S02]  /*3750*/  ISETP.NE.AND P1, PT, R7, RZ, PT ;  /* 0x000000ff0700720c */ /* 0x000fe40003f25270 */
[----:B------:R-:W-:-:S02]  /*3760*/  LOP3.LUT R8, R8, 0x800000, RZ, 0xfc, !PT ;  /* 0x0080000008087812 */ /* 0x000fc400078efcff */
[----:B------:R-:W-:Y:S02]  /*3770*/  IADD3 R7, PT, PT, -R7, RZ, RZ ;  /* 0x000000ff07077210 */ /* 0x000fe40007ffe1ff */
[----:B------:R-:W-:Y:S02]  /*3780*/  SHF.L.U32 R3, R8, R3, RZ ;  /* 0x0000000308037219 */ /* 0x000fe400000006ff */
[----:B------:R-:W-:Y:S02]  /*3790*/  FSETP.NEU.FTZ.AND P0, PT, R9, R12, PT ;  /* 0x0000000c0900720b */ /* 0x000fe40003f1d000 */
[----:B------:R-:W-:Y:S02]  /*37a0*/  SEL R7, R7, RZ, P3 ;  /* 0x000000ff07077207 */ /* 0x000fe40001800000 */
[----:B------:R-:W-:Y:S02]  /*37b0*/  ISETP.NE.AND P1, PT, R3, RZ, P1 ;  /* 0x000000ff0300720c */ /* 0x000fe40000f25270 */
[----:B------:R-:W-:-:S02]  /*37c0*/  SHF.R.U32.HI R7, RZ, R7, R8 ;  /* 0x00000007ff077219 */ /* 0x000fc40000011608 */
[----:B------:R-:W-:Y:S02]  /*37d0*/  PLOP3.LUT P0, PT, P0, P1, PT, 0xf8, 0x8f ;  /* 0x00000000008f781c */ /* 0x000fe40000703f70 */
[----:B------:R-:W-:Y:S02]  /*37e0*/  SHF.R.U32.HI R3, RZ, 0x1, R7 ;  /* 0x00000001ff037819 */ /* 0x000fe40000011607 */
[----:B------:R-:W-:-:S04]  /*37f0*/  SEL R8, RZ, 0x1, !P0 ;  /* 0x00000001ff087807 */ /* 0x000fc80004000000 */
[----:B------:R-:W-:-:S04]  /*3800*/  LOP3.LUT R8, R8, 0x1, R3, 0xf8, !PT ;  /* 0x0000000108087812 */ /* 0x000fc800078ef803 */
[----:B------:R-:W-:-:S05]  /*3810*/  LOP3.LUT R8, R8, R7, RZ, 0xc0, !PT ;  /* 0x0000000708087212 */ /* 0x000fca00078ec0ff */
[----:B------:R-:W-:-:S05]  /*3820*/  IMAD.IADD R3, R3, 0x1, R8 ;  /* 0x0000000103037824 */ /* 0x000fca00078e0208 */
[----:B------:R-:W-:Y:S01]  /*3830*/  LOP3.LUT R0, R3, R0, RZ, 0xfc, !PT ;  /* 0x0000000003007212 */ /* 0x000fe200078efcff */
[----:B------:R-:W-:Y:S06]  /*3840*/  BRA `(.L_x_337) ;  /* 0x0000000000107947 */ /* 0x000fec0003800000 */
.L_x_336:
[----:B------:R-:W-:-:S04]  /*3850*/  LOP3.LUT R0, R0, 0x80000000, RZ, 0xc0, !PT ;  /* 0x8000000000007812 */ /* 0x000fc800078ec0ff */
[----:B------:R-:W-:Y:S01]  /*3860*/  LOP3.LUT R0, R0, 0x7f800000, RZ, 0xfc, !PT ;  /* 0x7f80000000007812 */ /* 0x000fe200078efcff */
[----:B------:R-:W-:Y:S06]  /*3870*/  BRA `(.L_x_337) ;  /* 0x0000000000047947 */ /* 0x000fec0003800000 */
.L_x_335:
[----:B------:R-:W-:-:S07]  /*3880*/  LEA R0, R9, R0, 0x17 ;  /* 0x0000000009007211 */ /* 0x000fce00078eb8ff */
.L_x_337:
[----:B------:R-:W-:Y:S05]  /*3890*/  BSYNC.RECONVERGENT B2 ;  /* 0x0000000000027941 */ /* 0x000fea0003800200 */
.L_x_334:
[----:B------:R-:W-:Y:S05]  /*38a0*/  BRA `(.L_x_338) ;  /* 0x0000000000207947 */ /* 0x000fea0003800000 */
.L_x_333:
[----:B------:R-:W-:-:S04]  /*38b0*/  LOP3.LUT R0, R0, 0x80000000, R12, 0x48, !PT ;  /* 0x8000000000007812 */ /* 0x000fc800078e480c */
[----:B------:R-:W-:Y:S01]  /*38c0*/  LOP3.LUT R0, R0, 0x7f800000, RZ, 0xfc, !PT ;  /* 0x7f80000000007812 */ /* 0x000fe200078efcff */
[----:B------:R-:W-:Y:S06]  /*38d0*/  BRA `(.L_x_338) ;  /* 0x0000000000147947 */ /* 0x000fec0003800000 */
.L_x_332:
[----:B------:R-:W-:Y:S01]  /*38e0*/  LOP3.LUT R0, R0, 0x80000000, R12, 0x48, !PT ;  /* 0x8000000000007812 */ /* 0x000fe200078e480c */
[----:B------:R-:W-:Y:S06]  /*38f0*/  BRA `(.L_x_338) ;  /* 0x00000000000c7947 */ /* 0x000fec0003800000 */
.L_x_331:
[----:B------:R-:W0:Y:S01]  /*3900*/  MUFU.RSQ R0, -QNAN ;  /* 0xffc0000000007908 */ /* 0x000e220000001400 */
[----:B------:R-:W-:Y:S05]  /*3910*/  BRA `(.L_x_338) ;  /* 0x0000000000047947 */ /* 0x000fea0003800000 */
.L_x_330:
[----:B------:R-:W-:-:S07]  /*3920*/  FADD.FTZ R0, R3, R0 ;  /* 0x0000000003007221 */ /* 0x000fce0000010000 */
.L_x_338:
[----:B------:R-:W-:Y:S05]  /*3930*/  BSYNC.RECONVERGENT B1 ;  /* 0x0000000000017941 */ /* 0x000fea0003800200 */
.L_x_328:
[----:B------:R-:W-:Y:S02]  /*3940*/  HFMA2 R7, -RZ, RZ, 0, 0 ;  /* 0x00000000ff077431 */ /* 0x000fe400000001ff */
[----:B0-----:R-:W-:Y:S02]  /*3950*/  IMAD.MOV.U32 R9, RZ, RZ, R0 ;  /* 0x000000ffff097224 */ /* 0x001fe400078e0000 */
[----:B------:R-:W-:Y:S05]  /*3960*/  RET.REL.NODEC R6 `(_Z13divideCentersPfPiS_i) ;  /* 0xffffffc406a47950 */ /* 0x000fea0003c3ffff */
.L_x_339:
        /* <DEDUP_REMOVED lines=9> */
.L_x_376:


//--------------------- .text._Z13updateCentersPfPiS0_S0_S_iii --------------------------
	.section	.text._Z13updateCentersPfPiS0_S0_S_iii,"ax",@progbits
	.align	128
        .global         _Z13updateCentersPfPiS0_S0_S_iii
        .type           _Z13updateCentersPfPiS0_S0_S_iii,@function
        .size           _Z13updateCentersPfPiS0_S0_S_iii,(.L_x_386 - _Z13updateCentersPfPiS0_S0_S_iii)
        .other          _Z13updateCentersPfPiS0_S0_S_iii,@"STO_CUDA_ENTRY STV_DEFAULT"
_Z13updateCentersPfPiS0_S0_S_iii:
.text._Z13updateCentersPfPiS0_S0_S_iii:
[----:B------:R-:W-:Y:S01]  /*0000*/  LDC R1, c[0x0][0x37c] ;  /* 0x0000df00ff017b82 */ /* 0x000fe20000000800 */
[----:B------:R-:W0:Y:S07]  /*0010*/  S2R R14, SR_TID.X ;  /* 0x00000000000e7919 */ /* 0x000e2e0000002100 */
[----:B------:R-:W1:Y:S01]  /*0020*/  S2UR UR4, SR_CTAID.X ;  /* 0x00000000000479c3 */ /* 0x000e620000002500 */
[----:B------:R-:W1:Y:S07]  /*0030*/  LDCU UR5, c[0x0][0x360] ;  /* 0x00006c00ff0577ac */ /* 0x000e6e0008000800 */
[----:B------:R-:W2:Y:S01]  /*0040*/  LDC.64 R6, c[0x0][0x3a8] ;  /* 0x0000ea00ff067b82 */ /* 0x000ea20000000a00 */
[----:B-1----:R-:W-:-:S06]  /*0050*/  UIMAD UR4, UR5, UR4, URZ ;  /* 0x00000004050472a4 */ /* 0x002fcc000f8e02ff */
[----:B0-----:R-:W-:-:S04]  /*0060*/  IADD3 R9, PT, PT, R14, UR4, RZ ;  /* 0x000000040e097c10 */ /* 0x001fc8000fffe0ff */
[----:B--2---:R-:W-:-:S13]  /*0070*/  ISETP.GE.U32.AND P0, PT, R9, R6, PT ;  /* 0x000000060900720c */ /* 0x004fda0003f06070 */
[----:B------:R-:W-:Y:S05]  /*0080*/  @P0 EXIT ;  /* 0x000000000000094d */ /* 0x000fea0003800000 */
[----:B------:R-:W0:Y:S01]  /*0090*/  LDC.64 R2, c[0x0][0x390] ;  /* 0x0000e400ff027b82 */ /* 0x000e220000000a00 */
[----:B------:R-:W1:Y:S01]  /*00a0*/  LDCU.64 UR6, c[0x0][0x358] ;  /* 0x00006b00ff0677ac */ /* 0x000e620008000a00 */
[----:B------:R-:W2:Y:S06]  /*00b0*/  S2R R0, SR_TID.Y ;  /* 0x0000000000007919 */ /* 0x000eac0000002200 */
[----:B------:R-:W3:Y:S01]  /*00c0*/  LDC.64 R4, c[0x0][0x380] ;  /* 0x0000e000ff047b82 */ /* 0x000ee20000000a00 */
[----:B0-----:R-:W-:-:S06]  /*00d0*/  IMAD.WIDE.U32 R2, R9, 0x4, R2 ;  /* 0x0000000409027825 */ /* 0x001fcc00078e0002 */
[----:B-1----:R-:W4:Y:S01]  /*00e0*/  LDG.E R2, desc[UR6][R2.64] ;  /* 0x0000000602027981 */ /* 0x002f22000c1e1900 */
[----:B--2---:R-:W-:-:S13]  /*00f0*/  ISETP.NE.AND P0, PT, R0, RZ, PT ;  /* 0x000000ff0000720c */ /* 0x004fda0003f05270 */
[----:B------:R-:W0:Y:S02]  /*0100*/  @!P0 LDC.64 R10, c[0x0][0x388] ;  /* 0x0000e200ff0a8b82 */ /* 0x000e240000000a00 */
[----:B0-----:R-:W-:-:S06]  /*0110*/  @!P0 IMAD.WIDE.U32 R10, R9, 0x4, R10 ;  /* 0x00000004090a8825 */ /* 0x001fcc00078e000a */
[----:B------:R-:W2:Y:S01]  /*0120*/  @!P0 LDG.E R10, desc[UR6][R10.64] ;  /* 0x000000060a0a8981 */ /* 0x000ea2000c1e1900 */
[----:B----4-:R-:W-:-:S04]  /*0130*/  IMAD R13, R2, R7, R0 ;  /* 0x00000007020d7224 */ /* 0x010fc800078e0200 */
[----:B---3--:R-:W-:-:S06]  /*0140*/  IMAD.WIDE.U32 R4, R13, 0x4, R4 ;  /* 0x000000040d047825 */ /* 0x008fcc00078e0004 */
[----:B------:R0:W3:Y:S01]  /*0150*/  LDG.E R4, desc[UR6][R4.64] ;  /* 0x0000000604047981 */ /* 0x0000e2000c1e1900 */
[----:B------:R-:W1:Y:S01]  /*0160*/  S2R R12, SR_CgaCtaId ;  /* 0x00000000000c7919 */ /* 0x000e620000008800 */
[----:B------:R-:W-:Y:S01]  /*0170*/  IMAD R8, R7, UR5, RZ ;  /* 0x0000000507087c24 */ /* 0x000fe2000f8e02ff */
[----:B------:R-:W-:-:S03]  /*0180*/  MOV R9, 0x400 ;  /* 0x0000040000097802 */ /* 0x000fc60000000f00 */
[----:B------:R-:W-:Y:S02]  /*0190*/  IMAD.SHL.U32 R8, R8, 0x4, RZ ;  /* 0x0000000408087824 */ /* 0x000fe400078e00ff */
[----:B------:R-:W-:Y:S01]  /*01a0*/  IMAD R2, R14, R7, R0 ;  /* 0x000000070e027224 */ /* 0x000fe200078e0200 */
[----:B-1----:R-:W-:-:S04]  /*01b0*/  LEA R9, R12, R9, 0x18 ;  /* 0x000000090c097211 */ /* 0x002fc800078ec0ff */
[----:B------:R-:W-:Y:S01]  /*01c0*/  IADD3 R13, PT, PT, R8, R9, RZ ;  /* 0x00000009080d7210 */ /* 0x000fe20007ffe0ff */
[----:B------:R-:W-:-:S03]  /*01d0*/  IMAD R3, R2, 0x4, R9 ;  /* 0x0000000402037824 */ /* 0x000fc600078e0209 */
[C---:B0-----:R-:W-:Y:S02]  /*01e0*/  @!P0 LEA R5, R14.reuse, R13, 0x2 ;  /* 0x0000000d0e058211 */ /* 0x041fe400078e10ff */
[----:B------:R-:W-:Y:S01]  /*01f0*/  ISETP.NE.AND P1, PT, R14, RZ, PT ;  /* 0x000000ff0e00720c */ /* 0x000fe20003f25270 */
[----:B---3--:R0:W-:Y:S04]  /*0200*/  STS [R3], R4 ;  /* 0x0000000403007388 */ /* 0x0081e80000000800 */
[----:B--2---:R0:W-:Y:S01]  /*0210*/  @!P0 STS [R5], R10 ;  /* 0x0000000a05008388 */ /* 0x0041e20000000800 */
[----:B------:R-:W-:Y:S07]  /*0220*/  BAR.SYNC.DEFER_BLOCKING 0x0 ;  /* 0x0000000000007b1d */ /* 0x000fee0000010000 */
[----:B------:R-:W-:Y:S05]  /*0230*/  @P1 EXIT ;  /* 0x000000000000194d */ /* 0x000fea0003800000 */
[----:B------:R1:W2:Y:S01]  /*0240*/  LDS R17, [R13] ;  /* 0x000000000d117984 */ /* 0x0002a20000000800 */
[----:B------:R-:W-:Y:S01]  /*0250*/  UIADD3 UR5, UPT, UPT, UR5, -0x1, URZ ;  /* 0xffffffff05057890 */ /* 0x000fe2000fffe0ff */
[----:B0-----:R-:W-:Y:S01]  /*0260*/  LOP3.LUT R3, RZ, UR4, RZ, 0x33, !PT ;  /* 0x00000004ff037c12 */ /* 0x001fe2000f8e33ff */
[----:B------:R-:W-:Y:S02]  /*0270*/  HFMA2 R19, -RZ, RZ, 0, 0 ;  /* 0x00000000ff137431 */ /* 0x000fe400000001ff */
[----:B------:R-:W-:Y:S01]  /*0280*/  IMAD.MOV.U32 R11, RZ, RZ, RZ ;  /* 0x000000ffff0b7224 */ /* 0x000fe200078e00ff */
[----:B------:R-:W-:Y:S02]  /*0290*/  MOV R16, RZ ;  /* 0x000000ff00107202 */ /* 0x000fe40000000f00 */
[----:B------:R-:W-:-:S04]  /*02a0*/  VIADDMNMX.U32 R3, R3, R6, UR5, PT ;  /* 0x0000000503037e46 */ /* 0x000fc8000b800006 */
[C---:B------:R-:W-:Y:S01]  /*02b0*/  ISETP.GE.U32.AND P0, PT, R3.reuse, 0x3, PT ;  /* 0x000000030300780c */ /* 0x040fe20003f06070 */
[----:B------:R-:W-:-:S05]  /*02c0*/  VIADD R6, R3, 0x1 ;  /* 0x0000000103067836 */ /* 0x000fca0000000000 */
[----:B------:R-:W-:-:S07]  /*02d0*/  LOP3.LUT R10, R6, 0x3, RZ, 0xc0, !PT ;  /* 0x00000003060a7812 */ /* 0x000fce00078ec0ff */
[----:B-1----:R-:W-:Y:S05]  /*02e0*/  @!P0 BRA `(.L_x_340) ;  /* 0x00000004006c8947 */ /* 0x002fea0003800000 */
[----:B------:R-:W0:Y:S01]  /*02f0*/  LDC R12, c[0x0][0x3ac] ;  /* 0x0000eb00ff0c7b82 */ /* 0x000e220000000800 */
[----:B------:R-:W-:Y:S01]  /*0300*/  LOP3.LUT R11, R6, 0xfffffffc, RZ, 0xc0, !PT ;  /* 0xfffffffc060b7812 */ /* 0x000fe200078ec0ff */
[----:B------:R-:W-:Y:S01]  /*0310*/  VIADD R13, R13, 0x8 ;  /* 0x000000080d0d7836 */ /* 0x000fe20000000000 */
[----:B------:R-:W-:Y:S01]  /*0320*/  LEA R14, R0, R9, 0x2 ;  /* 0x00000009000e7211 */ /* 0x000fe200078e10ff */
[----:B------:R-:W-:Y:S01]  /*0330*/  IMAD.MOV.U32 R19, RZ, RZ, RZ ;  /* 0x000000ffff137224 */ /* 0x000fe200078e00ff */
[----:B------:R-:W-:Y:S01]  /*0340*/  MOV R16, RZ ;  /* 0x000000ff00107202 */ /* 0x000fe20000000f00 */
[----:B------:R-:W-:Y:S01]  /*0350*/  IMAD.MOV R15, RZ, RZ, -R11 ;  /* 0x000000ffff0f7224 */ /* 0x000fe200078e0a0b */
[----:B------:R-:W1:Y:S01]  /*0360*/  LDCU UR4, c[0x0][0x3ac] ;  /* 0x00007580ff0477ac */ /* 0x000e620008000800 */
[----:B------:R-:W3:Y:S08]  /*0370*/  LDC.64 R2, c[0x0][0x3a0] ;  /* 0x0000e800ff027b82 */ /* 0x000ef00000000a00 */
[----:B------:R-:W4:Y:S02]  /*0380*/  LDC.64 R4, c[0x0][0x398] ;  /* 0x0000e600ff047b82 */ /* 0x000f240000000a00 */
.L_x_353:
[----:B------:R-:W2:Y:S02]  /*0390*/  LDS R18, [R13+-0x8] ;  /* 0xfffff8000d127984 */ /* 0x000ea40000000800 */
[----:B--2---:R-:W-:-:S13]  /*03a0*/  ISETP.NE.AND P0, PT, R17, R18, PT ;  /* 0x000000121100720c */ /* 0x004fda0003f05270 */
[----:B------:R-:W-:Y:S05]  /*03b0*/  @!P0 BRA `(.L_x_341) ;  /* 0x0000000000308947 */ /* 0x000fea0003800000 */
[----:B------:R-:W-:Y:S01]  /*03c0*/  ISETP.NE.AND P0, PT, R0, RZ, PT ;  /* 0x000000ff0000720c */ /* 0x000fe20003f05270 */
[----:B-1----:R-:W-:-:S04]  /*03d0*/  IMAD R7, R17, UR4, R0 ;  /* 0x0000000411077c24 */ /* 0x002fc8000f8e0200 */
[----:B---3--:R-:W-:Y:S01]  /*03e0*/  IMAD.WIDE.U32 R6, R7, 0x4, R2 ;  /* 0x0000000407067825 */ /* 0x008fe200078e0002 */
[----:B------:R-:W-:Y:S04]  /*03f0*/  BSSY.RECONVERGENT B0, `(.L_x_342) ;  /* 0x0000006000007945 */ /* 0x000fe80003800200 */
[----:B------:R1:W-:Y:S02]  /*0400*/  REDG.E.ADD.F32.FTZ.RN.STRONG.GPU desc[UR6][R6.64], R19 ;  /* 0x00000013060079a6 */ /* 0x0003e4000c12f306 */
[----:B-1----:R-:W-:Y:S01]  /*0410*/  HFMA2 R19, -RZ, RZ, 0, 0 ;  /* 0x00000000ff137431 */ /* 0x002fe200000001ff */
[----:B------:R-:W-:Y:S06]  /*0420*/  @P0 BRA `(.L_x_343) ;  /* 0x0000000000080947 */ /* 0x000fec0003800000 */
[----:B----4-:R-:W-:-:S05]  /*0430*/  IMAD.WIDE R6, R17, 0x4, R4 ;  /* 0x0000000411067825 */ /* 0x010fca00078e0204 */
[----:B------:R1:W-:Y:S02]  /*0440*/  REDG.E.ADD.STRONG.GPU desc[UR6][R6.64], R16 ;  /* 0x000000100600798e */ /* 0x0003e4000c12e106 */
.L_x_343:
[----:B------:R-:W-:Y:S05]  /*0450*/  BSYNC.RECONVERGENT B0 ;  /* 0x0000000000007941 */ /* 0x000fea0003800200 */
.L_x_342:
[----:B------:R-:W-:Y:S01]  /*0460*/  IMAD.MOV.U32 R17, RZ, RZ, R18 ;  /* 0x000000ffff117224 */ /* 0x000fe200078e0012 */
[----:B-1----:R-:W-:-:S07]  /*0470*/  MOV R16, RZ ;  /* 0x000000ff00107202 */ /* 0x002fce0000000f00 */
.L_x_341:
[----:B------:R-:W2:Y:S01]  /*0480*/  LDS R18, [R13+-0x4] ;  /* 0xfffffc000d127984 */ /* 0x000ea20000000800 */
[----:B------:R-:W-:-:S03]  /*0490*/  VIADD R21, R16, 0x1 ;  /* 0x0000000110157836 */ /* 0x000fc60000000000 */
[----:B------:R-:W5:Y:S01]  /*04a0*/  LDS R6, [R14] ;  /* 0x000000000e067984 */ /* 0x000f620000000800 */
[----:B--2---:R-:W-:Y:S01]  /*04b0*/  ISETP.NE.AND P0, PT, R17, R18, PT ;  /* 0x000000121100720c */ /* 0x004fe20003f05270 */
[----:B-----5:R-:W-:-:S12]  /*04c0*/  FADD R19, R6, R19 ;  /* 0x0000001306137221 */ /* 0x020fd80000000000 */
        /* <DEDUP_REMOVED lines=10> */
.L_x_346:
[----:B------:R-:W-:Y:S05]  /*0570*/  BSYNC.RECONVERGENT B0 ;  /* 0x0000000000007941 */ /* 0x000fea0003800200 */
.L_x_345:
[----:B------:R-:W-:Y:S01]  /*0580*/  IMAD.MOV.U32 R17, RZ, RZ, R18 ;  /* 0x000000ffff117224 */ /* 0x000fe200078e0012 */
[----:B-1----:R-:W-:-:S07]  /*0590*/  MOV R21, RZ ;  /* 0x000000ff00157202 */ /* 0x002fce0000000f00 */
.L_x_344:
[----:B------:R-:W2:Y:S01]  /*05a0*/  LDS R20, [R13] ;  /* 0x000000000d147984 */ /* 0x000ea20000000800 */
[----:B0-----:R-:W-:Y:S02]  /*05b0*/  IMAD.MOV.U32 R7, RZ, RZ, R12 ;  /* 0x000000ffff077224 */ /* 0x001fe400078e000c */
[----:B------:R-:W-:-:S03]  /*05c0*/  VIADD R23, R21, 0x1 ;  /* 0x0000000115177836 */ /* 0x000fc60000000000 */
[----:B------:R-:W-:-:S06]  /*05d0*/  LEA R6, R7, R14, 0x2 ;  /* 0x0000000e07067211 */ /* 0x000fcc00078e10ff */
[----:B------:R-:W0:Y:S01]  /*05e0*/  LDS R6, [R6] ;  /* 0x0000000006067984 */ /* 0x000e220000000800 */
[----:B--2---:R-:W-:Y:S01]  /*05f0*/  ISETP.NE.AND P0, PT, R17, R20, PT ;  /* 0x000000141100720c */ /* 0x004fe20003f05270 */
[----:B0-----:R-:W-:-:S12]  /*0600*/  FADD R21, R6, R19 ;  /* 0x0000001306157221 */ /* 0x001fd80000000000 */
[----:B------:R-:W-:Y:S05]  /*0610*/  @!P0 BRA `(.L_x_347) ;  /* 0x0000000000308947 */ /* 0x000fea0003800000 */
[----:B------:R-:W-:Y:S01]  /*0620*/  ISETP.NE.AND P0, PT, R0, RZ, PT ;  /* 0x000000ff0000720c */ /* 0x000fe20003f05270 */
[----:B------:R-:W-:-:S04]  /*0630*/  IMAD R19, R17, R7, R0 ;  /* 0x0000000711137224 */ /* 0x000fc800078e0200 */
[----:B---3--:R-:W-:Y:S01]  /*0640*/  IMAD.WIDE.U32 R18, R19, 0x4, R2 ;  /* 0x0000000413127825 */ /* 0x008fe200078e0002 */
[----:B------:R-:W-:Y:S04]  /*0650*/  BSSY.RECONVERGENT B0, `(.L_x_348) ;  /* 0x0000006000007945 */ /* 0x000fe80003800200 */
[----:B------:R0:W-:Y:S02]  /*0660*/  REDG.E.ADD.F32.FTZ.RN.STRONG.GPU desc[UR6][R18.64], R21 ;  /* 0x00000015120079a6 */ /* 0x0001e4000c12f306 */
[----:B0-----:R-:W-:Y:S01]  /*0670*/  HFMA2 R21, -RZ, RZ, 0, 0 ;  /* 0x00000000ff157431 */ /* 0x001fe200000001ff */
[----:B------:R-:W-:Y:S06]  /*0680*/  @P0 BRA `(.L_x_349) ;  /* 0x0000000000080947 */ /* 0x000fec0003800000 */
[----:B----4-:R-:W-:-:S05]  /*0690*/  IMAD.WIDE R16, R17, 0x4, R4 ;  /* 0x0000000411107825 */ /* 0x010fca00078e0204 */
[----:B------:R0:W-:Y:S02]  /*06a0*/  REDG.E.ADD.STRONG.GPU desc[UR6][R16.64], R23 ;  /* 0x000000171000798e */ /* 0x0001e4000c12e106 */
.L_x_349:
[----:B-1----:R-:W-:Y:S05]  /*06b0*/  BSYNC.RECONVERGENT B0 ;  /* 0x0000000000007941 */ /* 0x002fea0003800200 */
.L_x_348:
[----:B0-----:R-:W-:Y:S01]  /*06c0*/  IMAD.MOV.U32 R17, RZ, RZ, R20 ;  /* 0x000000ffff117224 */ /* 0x001fe200078e0014 */
[----:B------:R-:W-:-:S07]  /*06d0*/  MOV R23, RZ ;  /* 0x000000ff00177202 */ /* 0x000fce0000000f00 */
.L_x_347:
[----:B------:R-:W0:Y:S01]  /*06e0*/  LDS R20, [R13+0x4] ;  /* 0x000004000d147984 */ /* 0x000e220000000800 */
[----:B------:R-:W-:Y:S01]  /*06f0*/  IMAD R6, R7, 0x8, R14 ;  /* 0x0000000807067824 */ /* 0x000fe200078e020e */
[----:B------:R-:W-:-:S05]  /*0700*/  IADD3 R23, PT, PT, R23, 0x1, RZ ;  /* 0x0000000117177810 */ /* 0x000fca0007ffe0ff */
[----:B------:R-:W2:Y:S01]  /*0710*/  LDS R6, [R6] ;  /* 0x0000000006067984 */ /* 0x000ea20000000800 */
[----:B0-----:R-:W-:Y:S01]  /*0720*/  ISETP.NE.AND P0, PT, R17, R20, PT ;  /* 0x000000141100720c */ /* 0x001fe20003f05270 */
[----:B--2---:R-:W-:-:S12]  /*0730*/  FADD R21, R6, R21 ;  /* 0x0000001506157221 */ /* 0x004fd80000000000 */
[----:B------:R-:W-:Y:S05]  /*0740*/  @!P0 BRA `(.L_x_350) ;  /* 0x0000000000308947 */ /* 0x000fea0003800000 */
[----:B------:R-:W-:Y:S01]  /*0750*/  ISETP.NE.AND P0, PT, R0, RZ, PT ;  /* 0x000000ff0000720c */ /* 0x000fe20003f05270 */
[----:B------:R-:W-:-:S04]  /*0760*/  IMAD R19, R17, R7, R0 ;  /* 0x0000000711137224 */ /* 0x000fc800078e0200 */
[----:B---3--:R-:W-:Y:S01]  /*0770*/  IMAD.WIDE.U32 R18, R19, 0x4, R2 ;  /* 0x0000000413127825 */ /* 0x008fe200078e0002 */
[----:B------:R-:W-:Y:S04]  /*0780*/  BSSY.RECONVERGENT B0, `(.L_x_351) ;  /* 0x0000006000007945 */ /* 0x000fe80003800200 */
[----:B------:R0:W-:Y:S02]  /*0790*/  REDG.E.ADD.F32.FTZ.RN.STRONG.GPU desc[UR6][R18.64], R21 ;  /* 0x00000015120079a6 */ /* 0x0001e4000c12f306 */
[----:B0-----:R-:W-:Y:S01]  /*07a0*/  IMAD.MOV.U32 R21, RZ, RZ, RZ ;  /* 0x000000ffff157224 */ /* 0x001fe200078e00ff */
[----:B------:R-:W-:Y:S06]  /*07b0*/  @P0 BRA `(.L_x_352) ;  /* 0x0000000000080947 */ /* 0x000fec0003800000 */
[----:B----4-:R-:W-:-:S05]  /*07c0*/  IMAD.WIDE R16, R17, 0x4, R4 ;  /* 0x0000000411107825 */ /* 0x010fca00078e0204 */
[----:B------:R0:W-:Y:S02]  /*07d0*/  REDG.E.ADD.STRONG.GPU desc[UR6][R16.64], R23 ;  /* 0x000000171000798e */ /* 0x0001e4000c12e106 */
.L_x_352:
[----:B-1----:R-:W-:Y:S05]  /*07e0*/  BSYNC.RECONVERGENT B0 ;  /* 0x0000000000007941 */ /* 0x002fea0003800200 */
.L_x_351:
[----:B0-----:R-:W-:Y:S01]  /*07f0*/  MOV R17, R20 ;  /* 0x0000001400117202 */ /* 0x001fe20000000f00 */
[----:B------:R-:W-:-:S07]  /*0800*/  IMAD.MOV.U32 R23, RZ, RZ, RZ ;  /* 0x000000ffff177224 */ /* 0x000fce00078e00ff */
.L_x_350:
[--C-:B------:R-:W-:Y:S01]  /*0810*/  IMAD R6, R7, 0xc, R14.reuse ;  /* 0x0000000c07067824 */ /* 0x100fe200078e020e */
[----:B------:R-:W-:Y:S01]  /*0820*/  IADD3 R15, PT, PT, R15, 0x4, RZ ;  /* 0x000000040f0f7810 */ /* 0x000fe20007ffe0ff */
[----:B------:R-:W-:Y:S01]  /*0830*/  VIADD R16, R23, 0x1 ;  /* 0x0000000117107836 */ /* 0x000fe20000000000 */
[----:B------:R-:W-:Y:S01]  /*0840*/  IADD3 R13, PT, PT, R13, 0x10, RZ ;  /* 0x000000100d0d7810 */ /* 0x000fe20007ffe0ff */
[----:B------:R-:W-:Y:S01]  /*0850*/  IMAD R14, R7, 0x10, R14 ;  /* 0x00000010070e7824 */ /* 0x000fe200078e020e */
[----:B------:R-:W-:Y:S01]  /*0860*/  ISETP.NE.AND P0, PT, R15, RZ, PT ;  /* 0x000000ff0f00720c */ /* 0x000fe20003f05270 */
[----:B------:R-:W0:Y:S02]  /*0870*/  LDS R6, [R6] ;  /* 0x0000000006067984 */ /* 0x000e240000000800 */
[----:B0-----:R-:W-:-:S10]  /*0880*/  FADD R19, R6, R21 ;  /* 0x0000001506137221 */ /* 0x001fd40000000000 */
[----:B------:R-:W-:Y:S05]  /*0890*/  @P0 BRA `(.L_x_353) ;  /* 0xfffffff800bc0947 */ /* 0x000fea000383ffff */
.L_x_340:
[----:B------:R-:W-:-:S13]  /*08a0*/  ISETP.NE.AND P0, PT, R10, RZ, PT ;  /* 0x000000ff0a00720c */ /* 0x000fda0003f05270 */
[----:B-1----:R-:W-:Y:S05]  /*08b0*/  @!P0 EXIT ;  /* 0x000000000000894d */ /* 0x002fea0003800000 */
[----:B------:R-:W0:Y:S01]  /*08c0*/  LDC R14, c[0x0][0x3ac] ;  /* 0x0000eb00ff0e7b82 */ /* 0x000e220000000800 */
[C---:B------:R-:W-:Y:S01]  /*08d0*/  IMAD R6, R11.reuse, R7, R0 ;  /* 0x000000070b067224 */ /* 0x040fe200078e0200 */
[----:B------:R-:W-:Y:S01]  /*08e0*/  LEA R8, R11, R8, 0x2 ;  /* 0x000000080b087211 */ /* 0x000fe200078e10ff */
[----:B------:R-:W1:Y:S01]  /*08f0*/  LDCU UR4, c[0x0][0x3ac] ;  /* 0x00007580ff0477ac */ /* 0x000e620008000800 */
[----:B------:R-:W-:Y:S02]  /*0900*/  IADD3 R10, PT, PT, -R10, RZ, RZ ;  /* 0x000000ff0a0a7210 */ /* 0x000fe40007ffe1ff */
[----:B------:R-:W-:Y:S01]  /*0910*/  LEA R11, R6, R9, 0x2 ;  /* 0x00000009060b7211 */ /* 0x000fe200078e10ff */
[----:B------:R-:W-:Y:S01]  /*0920*/  IMAD.IADD R8, R9, 0x1, R8 ;  /* 0x0000000109087824 */ /* 0x000fe200078e0208 */
[----:B---3--:R-:W3:Y:S08]  /*0930*/  LDC.64 R2, c[0x0][0x3a0] ;  /* 0x0000e800ff027b82 */ /* 0x008ef00000000a00 */
[----:B----4-:R-:W4:Y:S02]  /*0940*/  LDC.64 R4, c[0x0][0x398] ;  /* 0x0000e600ff047b82 */ /* 0x010f240000000a00 */
.L_x_357:
[----:B------:R-:W2:Y:S02]  /*0950*/  LDS R12, [R8] ;  /* 0x00000000080c7984 */ /* 0x000ea40000000800 */
        /* <DEDUP_REMOVED lines=11> */
.L_x_356:
[----:B------:R-:W-:Y:S05]  /*0a10*/  BSYNC.RECONVERGENT B0 ;  /* 0x0000000000007941 */ /* 0x000fea0003800200 */
.L_x_355:
[----:B------:R-:W-:Y:S01]  /*0a20*/  IMAD.MOV.U32 R17, RZ, RZ, R12 ;  /* 0x000000ffff117224 */ /* 0x000fe200078e000c */
[----:B-1----:R-:W-:-:S07]  /*0a30*/  MOV R16, RZ ;  /* 0x000000ff00107202 */ /* 0x002fce0000000f00 */
.L_x_354:
[----:B------:R0:W2:Y:S01]  /*0a40*/  LDS R6, [R11] ;  /* 0x000000000b067984 */ /* 0x0000a20000000800 */
[----:B------:R-:W-:Y:S01]  /*0a50*/  IADD3 R10, PT, PT, R10, 0x1, RZ ;  /* 0x000000010a0a7810 */ /* 0x000fe20007ffe0ff */
[----:B------:R-:W-:Y:S01]  /*0a60*/  VIADD R16, R16, 0x1 ;  /* 0x0000000110107836 */ /* 0x000fe20000000000 */
[----:B------:R-:W-:Y:S02]  /*0a70*/  IADD3 R8, PT, PT, R8, 0x4, RZ ;  /* 0x0000000408087810 */ /* 0x000fe40007ffe0ff */
[----:B------:R-:W-:Y:S02]  /*0a80*/  ISETP.NE.AND P0, PT, R10, RZ, PT ;  /* 0x000000ff0a00720c */ /* 0x000fe40003f05270 */
[----:B0-----:R-:W-:Y:S01]  /*0a90*/  LEA R11, R14, R11, 0x2 ;  /* 0x0000000b0e0b7211 */ /* 0x001fe200078e10ff */
[----:B--2---:R-:W-:-:S10]  /*0aa0*/  FADD R19, R6, R19 ;  /* 0x0000001306137221 */ /* 0x004fd40000000000 */
[----:B------:R-:W-:Y:S05]  /*0ab0*/  @P0 BRA `(.L_x_357) ;  /* 0xfffffffc00a40947 */ /* 0x000fea000383ffff */
[----:B-1----:R-:W-:Y:S05]  /*0ac0*/  EXIT ;  /* 0x000000000000794d */ /* 0x002fea0003800000 */
.L_x_358:
        /* <DEDUP_REMOVED lines=11> */
.L_x_386:


//--------------------- .text._Z9findDeltaPii     --------------------------
	.section	.text._Z9findDeltaPii,"ax",@progbits
	.align	128
        .global         _Z9findDeltaPii
        .type           _Z9findDeltaPii,@function
        .size           _Z9findDeltaPii,(.L_x_387 - _Z9findDeltaPii)
        .other          _Z9findDeltaPii,@"STO_CUDA_ENTRY STV_DEFAULT"
_Z9findDeltaPii:
.text._Z9findDeltaPii:
[----:B------:R-:W-:Y:S01]  /*0000*/  LDC R1, c[0x0][0x37c] ;  /* 0x0000df00ff017b82 */ /* 0x000fe20000000800 */
[----:B------:R-:W0:Y:S01]  /*0010*/  S2R R9, SR_CTAID.X ;  /* 0x0000000000097919 */ /* 0x000e220000002500 */
[----:B------:R-:W0:Y:S01]  /*0020*/  LDCU UR4, c[0x0][0x360] ;  /* 0x00006c00ff0477ac */ /* 0x000e220008000800 */
[----:B------:R-:W1:Y:S01]  /*0030*/  S2R R7, SR_TID.X ;  /* 0x0000000000077919 */ /* 0x000e620000002100 */
[----:B------:R-:W2:Y:S01]  /*0040*/  LDCU UR5, c[0x0][0x388] ;  /* 0x00007100ff0577ac */ /* 0x000ea20008000800 */
[----:B0-----:R-:W-:-:S04]  /*0050*/  IMAD R0, R9, UR4, RZ ;  /* 0x0000000409007c24 */ /* 0x001fc8000f8e02ff */
[----:B-1----:R-:W-:-:S05]  /*0060*/  IMAD R3, R0, 0x2, R7 ;  /* 0x0000000200037824 */ /* 0x002fca00078e0207 */
[----:B--2---:R-:W-:-:S13]  /*0070*/  ISETP.GE.U32.AND P0, PT, R3, UR5, PT ;  /* 0x0000000503007c0c */ /* 0x004fda000bf06070 */
[----:B------:R-:W0:Y:S01]  /*0080*/  @P0 S2R R5, SR_CgaCtaId ;  /* 0x0000000000050919 */ /* 0x000e220000008800 */
[----:B------:R-:W-:-:S04]  /*0090*/  @P0 MOV R0, 0x400 ;  /* 0x0000040000000802 */ /* 0x000fc80000000f00 */
[----:B0-----:R-:W-:-:S05]  /*00a0*/  @P0 LEA R0, R5, R0, 0x18 ;  /* 0x0000000005000211 */ /* 0x001fca00078ec0ff */
[----:B------:R-:W-:Y:S02]  /*00b0*/  @P0 IMAD R2, R7, 0x4, R0 ;  /* 0x0000000407020824 */ /* 0x000fe400078e0200 */
[----:B------:R-:W-:-:S03]  /*00c0*/  IMAD.U32 R0, RZ, RZ, UR4 ;  /* 0x00000004ff007e24 */ /* 0x000fc6000f8e00ff */
[----:B------:R0:W-:Y:S01]  /*00d0*/  @P0 STS [R2], RZ ;  /* 0x000000ff02000388 */ /* 0x0001e20000000800 */
[----:B------:R-:W-:Y:S05]  /*00e0*/  @P0 EXIT ;  /* 0x000000000000094d */ /* 0x000fea0003800000 */
[----:B------:R-:W0:Y:S01]  /*00f0*/  LDC.64 R4, c[0x0][0x380] ;  /* 0x0000e000ff047b82 */ /* 0x000e220000000a00 */
[----:B------:R-:W-:Y:S01]  /*0100*/  IMAD.IADD R11, R3, 0x1, R0 ;  /* 0x00000001030b7824 */ /* 0x000fe200078e0200 */
[----:B------:R-:W1:Y:S04]  /*0110*/  LDCU.64 UR6, c[0x0][0x358] ;  /* 0x00006b00ff0677ac */ /* 0x000e680008000a00 */
[----:B------:R-:W-:Y:S01]  /*0120*/  ISETP.GE.U32.AND P0, PT, R11, UR5, PT ;  /* 0x000000050b007c0c */ /* 0x000fe2000bf06070 */
[----:B0-----:R-:W-:-:S12]  /*0130*/  IMAD.WIDE.U32 R2, R3, 0x4, R4 ;  /* 0x0000000403027825 */ /* 0x001fd800078e0004 */
[----:B------:R-:W-:Y:S01]  /*0140*/  @!P0 IMAD.WIDE.U32 R4, R11, 0x4, R4 ;  /* 0x000000040b048825 */ /* 0x000fe200078e0004 */
[----:B-1----:R-:W2:Y:S05]  /*0150*/  LDG.E R2, desc[UR6][R2.64] ;  /* 0x0000000602027981 */ /* 0x002eaa000c1e1900 */
[----:B------:R-:W2:Y:S01]  /*0160*/  @!P0 LDG.E R5, desc[UR6][R4.64] ;  /* 0x0000000604058981 */ /* 0x000ea2000c1e1900 */
[----:B------:R-:W0:Y:S01]  /*0170*/  S2UR UR5, SR_CgaCtaId ;  /* 0x00000000000579c3 */ /* 0x000e220000008800 */
[----:B------:R-:W-:Y:S01]  /*0180*/  UMOV UR4, 0x400 ;  /* 0x0000040000047882 */ /* 0x000fe20000000000 */
[----:B------:R-:W-:Y:S01]  /*0190*/  ISETP.GE.U32.AND P1, PT, R0, 0x2, PT ;  /* 0x000000020000780c */ /* 0x000fe20003f26070 */
[----:B------:R-:W-:Y:S05]  /*01a0*/  WARPSYNC.ALL ;  /* 0x0000000000007948 */ /* 0x000fea0003800000 */
[----:B0-----:R-:W-:-:S06]  /*01b0*/  ULEA UR4, UR5, UR4, 0x18 ;  /* 0x0000000405047291 */ /* 0x001fcc000f8ec0ff */
[C---:B------:R-:W-:Y:S02]  /*01c0*/  LEA R6, R7.reuse, UR4, 0x2 ;  /* 0x0000000407067c11 */ /* 0x040fe4000f8e10ff */
[----:B--2---:R-:W-:Y:S02]  /*01d0*/  @!P0 IADD3 R2, PT, PT, R2, R5, RZ ;  /* 0x0000000502028210 */ /* 0x004fe40007ffe0ff */
[----:B------:R-:W-:-:S03]  /*01e0*/  ISETP.NE.AND P0, PT, R7, RZ, PT ;  /* 0x000000ff0700720c */ /* 0x000fc60003f05270 */
[----:B------:R0:W-:Y:S01]  /*01f0*/  STS [R6], R2 ;  /* 0x0000000206007388 */ /* 0x0001e20000000800 */
[----:B------:R-:W-:Y:S06]  /*0200*/  BAR.SYNC.DEFER_BLOCKING 0x0 ;  /* 0x0000000000007b1d */ /* 0x000fec0000010000 */
[----:B------:R-:W-:Y:S05]  /*0210*/  @!P1 BRA `(.L_x_359) ;  /* 0x00000000002c9947 */ /* 0x000fea0003800000 */
.L_x_360:
[----:B------:R-:W-:-:S04]  /*0220*/  SHF.R.U32.HI R4, RZ, 0x1, R0 ;  /* 0x00000001ff047819 */ /* 0x000fc80000011600 */
[----:B------:R-:W-:-:S13]  /*0230*/  ISETP.GE.U32.AND P1, PT, R7, R4, PT ;  /* 0x000000040700720c */ /* 0x000fda0003f26070 */
[----:B0-----:R-:W-:Y:S01]  /*0240*/  @!P1 IMAD R2, R4, 0x4, R6 ;  /* 0x0000000404029824 */ /* 0x001fe200078e0206 */
[----:B------:R-:W-:Y:S05]  /*0250*/  @!P1 LDS R3, [R6] ;  /* 0x0000000006039984 */ /* 0x000fea0000000800 */
[----:B------:R-:W0:Y:S02]  /*0260*/  @!P1 LDS R2, [R2] ;  /* 0x0000000002029984 */ /* 0x000e240000000800 */
[----:B0-----:R-:W-:-:S05]  /*0270*/  @!P1 IMAD.IADD R3, R2, 0x1, R3 ;  /* 0x0000000102039824 */ /* 0x001fca00078e0203 */
[----:B------:R1:W-:Y:S01]  /*0280*/  @!P1 STS [R6], R3 ;  /* 0x0000000306009388 */ /* 0x0003e20000000800 */
[----:B------:R-:W-:Y:S01]  /*0290*/  BAR.SYNC.DEFER_BLOCKING 0x0 ;  /* 0x0000000000007b1d */ /* 0x000fe20000010000 */
[----:B------:R-:W-:Y:S02]  /*02a0*/  ISETP.GT.U32.AND P1, PT, R0, 0x3, PT ;  /* 0x000000030000780c */ /* 0x000fe40003f24070 */
[----:B------:R-:W-:-:S11]  /*02b0*/  MOV R0, R4 ;  /* 0x0000000400007202 */ /* 0x000fd60000000f00 */
[----:B-1----:R-:W-:Y:S05]  /*02c0*/  @P1 BRA `(.L_x_360) ;  /* 0xfffffffc00d41947 */ /* 0x002fea000383ffff */
.L_x_359:
[----:B------:R-:W-:Y:S05]  /*02d0*/  @P0 EXIT ;  /* 0x000000000000094d */ /* 0x000fea0003800000 */
[----:B------:R-:W1:Y:S01]  /*02e0*/  S2UR UR5, SR_CgaCtaId ;  /* 0x00000000000579c3 */ /* 0x000e620000008800 */
[----:B------:R-:W-:-:S07]  /*02f0*/  UMOV UR4, 0x400 ;  /* 0x0000040000047882 */ /* 0x000fce0000000000 */
[----:B0-----:R-:W0:Y:S01]  /*0300*/  LDC.64 R2, c[0x0][0x380] ;  /* 0x0000e000ff027b82 */ /* 0x001e220000000a00 */
[----:B-1----:R-:W-:Y:S01]  /*0310*/  ULEA UR4, UR5, UR4, 0x18 ;  /* 0x0000000405047291 */ /* 0x002fe2000f8ec0ff */
[----:B0-----:R-:W-:-:S08]  /*0320*/  IMAD.WIDE.U32 R2, R9, 0x4, R2 ;  /* 0x0000000409027825 */ /* 0x001fd000078e0002 */
[----:B------:R-:W0:Y:S04]  /*0330*/  LDS R5, [UR4] ;  /* 0x00000004ff057984 */ /* 0x000e280008000800 */
[----:B0-----:R-:W-:Y:S01]  /*0340*/  STG.E desc[UR6][R2.64], R5 ;  /* 0x0000000502007986 */ /* 0x001fe2000c101906 */
[----:B------:R-:W-:Y:S05]  /*0350*/  EXIT ;  /* 0x000000000000794d */ /* 0x000fea0003800000 */
.L_x_361:
        /* <DEDUP_REMOVED lines=10> */
.L_x_387:


//--------------------- .text._Z11findClosestPfS_PiS0_iii --------------------------
	.section	.text._Z11findClosestPfS_PiS0_iii,"ax",@progbits
	.align	128
        .global         _Z11findClosestPfS_PiS0_iii
        .type           _Z11findClosestPfS_PiS0_iii,@function
        .size           _Z11findClosestPfS_PiS0_iii,(.L_x_388 - _Z11findClosestPfS_PiS0_iii)
        .other          _Z11findClosestPfS_PiS0_iii,@"STO_CUDA_ENTRY STV_DEFAULT"
_Z11findClosestPfS_PiS0_iii:
.text._Z11findClosestPfS_PiS0_iii:
[----:B------:R-:W-:Y:S01]  /*0000*/  LDC R1, c[0x0][0x37c] ;  /* 0x0000df00ff017b82 */ /* 0x000fe20000000800 */
[----:B------:R-:W0:Y:S07]  /*0010*/  S2R R0, SR_TID.X ;  /* 0x0000000000007919 */ /* 0x000e2e0000002100 */
[----:B------:R-:W0:Y:S01]  /*0020*/  S2UR UR4, SR_CTAID.X ;  /* 0x00000000000479c3 */ /* 0x000e220000002500 */
[----:B------:R-:W1:Y:S07]  /*0030*/  LDCU UR5, c[0x0][0x3a0] ;  /* 0x00007400ff0577ac */ /* 0x000e6e0008000800 */
[----:B------:R-:W0:Y:S02]  /*0040*/  LDC R3, c[0x0][0x360] ;  /* 0x0000d800ff037b82 */ /* 0x000e240000000800 */
[----:B0-----:R-:W-:-:S05]  /*0050*/  IMAD R3, R3, UR4, R0 ;  /* 0x0000000403037c24 */ /* 0x001fca000f8e0200 */
[----:B-1----:R-:W-:-:S13]  /*0060*/  ISETP.GE.AND P0, PT, R3, UR5, PT ;  /* 0x0000000503007c0c */ /* 0x002fda000bf06270 */
[----:B------:R-:W-:Y:S05]  /*0070*/  @P0 EXIT ;  /* 0x000000000000094d */ /* 0x000fea0003800000 */
[----:B------:R-:W0:Y:S01]  /*0080*/  LDC.64 R10, c[0x0][0x390] ;  /* 0x0000e400ff0a7b82 */ /* 0x000e220000000a00 */
[----:B------:R-:W1:Y:S01]  /*0090*/  LDCU.64 UR6, c[0x0][0x358] ;  /* 0x00006b00ff0677ac */ /* 0x000e620008000a00 */
[----:B------:R-:W2:Y:S06]  /*00a0*/  LDCU UR4, c[0x0][0x3a4] ;  /* 0x00007480ff0477ac */ /* 0x000eac0008000800 */
[----:B------:R-:W3:Y:S01]  /*00b0*/  LDC.64 R12, c[0x0][0x398] ;  /* 0x0000e600ff0c7b82 */ /* 0x000ee20000000a00 */
[----:B0-----:R-:W-:-:S05]  /*00c0*/  IMAD.WIDE R10, R3, 0x4, R10 ;  /* 0x00000004030a7825 */ /* 0x001fca00078e020a */
[----:B-1----:R0:W5:Y:S01]  /*00d0*/  LDG.E R2, desc[UR6][R10.64] ;  /* 0x000000060a027981 */ /* 0x002162000c1e1900 */
[----:B--2---:R-:W-:Y:S01]  /*00e0*/  UISETP.GE.AND UP0, UPT, UR4, 0x1, UPT ;  /* 0x000000010400788c */ /* 0x004fe2000bf06270 */
[----:B---3--:R-:W-:-:S05]  /*00f0*/  IMAD.WIDE R12, R3, 0x4, R12 ;  /* 0x00000004030c7825 */ /* 0x008fca00078e020c */
[----:B------:R0:W-:Y:S03]  /*0100*/  STG.E desc[UR6][R12.64], RZ ;  /* 0x000000ff0c007986 */ /* 0x0001e6000c101906 */
[----:B------:R-:W-:Y:S05]  /*0110*/  BRA.U !UP0, `(.L_x_362) ;  /* 0x0000000d08287547 */ /* 0x000fea000b800000 */
[----:B------:R-:W1:Y:S02]  /*0120*/  LDC R6, c[0x0][0x3a8] ;  /* 0x0000ea00ff067b82 */ /* 0x000e640000000800 */
[----:B-1----:R-:W-:-:S13]  /*0130*/  ISETP.GE.AND P0, PT, R6, 0x1, PT ;  /* 0x000000010600780c */ /* 0x002fda0003f06270 */
[----:B------:R-:W-:Y:S05]  /*0140*/  @!P0 BRA `(.L_x_363) ;  /* 0x0000000800288947 */ /* 0x000fea0003800000 */
[C---:B------:R-:W-:Y:S01]  /*0150*/  LOP3.LUT R5, R6.reuse, 0x7ffffff8, RZ, 0xc0, !PT ;  /* 0x7ffffff806057812 */ /* 0x040fe200078ec0ff */
[----:B------:R-:W-:Y:S01]  /*0160*/  IMAD R3, R3, R6, RZ ;  /* 0x0000000603037224 */ /* 0x000fe200078e02ff */
[C---:B------:R-:W-:Y:S01]  /*0170*/  LOP3.LUT R4, R6.reuse, 0x7, RZ, 0xc0, !PT ;  /* 0x0000000706047812 */ /* 0x040fe200078ec0ff */
[----:B------:R-:W-:Y:S01]  /*0180*/  IMAD.MOV.U32 R7, RZ, RZ, 0x7f7fffff ;  /* 0x7f7fffffff077424 */ /* 0x000fe200078e00ff */
[----:B------:R-:W-:Y:S01]  /*0190*/  LOP3.LUT R6, R6, 0x3, RZ, 0xc0, !PT ;  /* 0x0000000306067812 */ /* 0x000fe200078ec0ff */
[----:B------:R-:W-:Y:S01]  /*01a0*/  IMAD.MOV.U32 R8, RZ, RZ, RZ ;  /* 0x000000ffff087224 */ /* 0x000fe200078e00ff */
[----:B------:R-:W-:-:S07]  /*01b0*/  IADD3 R9, PT, PT, -R5, RZ, RZ ;  /* 0x000000ff05097210 */ /* 0x000fce0007ffe1ff */
.L_x_368:
[----:B------:R-:W1:Y:S01]  /*01c0*/  LDC R21, c[0x0][0x3a8] ;  /* 0x0000ea00ff157b82 */ /* 0x000e620000000800 */
[----:B------:R-:W-:Y:S02]  /*01d0*/  IMAD.MOV.U32 R22, RZ, RZ, RZ ;  /* 0x000000ffff167224 */ /* 0x000fe400078e00ff */
[----:B------:R-:W-:Y:S01]  /*01e0*/  IMAD.MOV.U32 R0, RZ, RZ, RZ ;  /* 0x000000ffff007224 */ /* 0x000fe200078e00ff */
[----:B-1----:R-:W-:Y:S01]  /*01f0*/  ISETP.GE.U32.AND P0, PT, R21, 0x8, PT ;  /* 0x000000081500780c */ /* 0x002fe20003f06070 */
[----:B------:R-:W-:-:S12]  /*0200*/  IMAD R25, R8, R21, RZ ;  /* 0x0000001508197224 */ /* 0x000fd800078e02ff */
[----:B------:R-:W-:Y:S05]  /*0210*/  @!P0 BRA `(.L_x_364) ;  /* 0x0000000000c48947 */ /* 0x000fea0003800000 */
[----:B------:R-:W1:Y:S01]  /*0220*/  LDC.64 R14, c[0x0][0x388] ;  /* 0x0000e200ff0e7b82 */ /* 0x000e620000000a00 */
[----:B------:R-:W-:Y:S02]  /*0230*/  HFMA2 R22, -RZ, RZ, 0, 0 ;  /* 0x00000000ff167431 */ /* 0x000fe400000001ff */
[----:B------:R-:W-:Y:S01]  /*0240*/  IMAD.MOV.U32 R19, RZ, RZ, R3 ;  /* 0x000000ffff137224 */ /* 0x000fe200078e0003 */
[----:B------:R-:W-:Y:S01]  /*0250*/  MOV R0, R9 ;  /* 0x0000000900007202 */ /* 0x000fe20000000f00 */
[----:B-1----:R-:W-:-:S03]  /*0260*/  IMAD.WIDE.U32 R14, R25, 0x4, R14 ;  /* 0x00000004190e7825 */ /* 0x002fc600078e000e */
[----:B------:R-:W-:-:S05]  /*0270*/  IADD3 R18, P0, PT, R14, 0x10, RZ ;  /* 0x000000100e127810 */ /* 0x000fca0007f1e0ff */
[----:B------:R-:W-:-:S08]  /*0280*/  IMAD.X R15, RZ, RZ, R15, P0 ;  /* 0x000000ffff0f7224 */ /* 0x000fd000000e060f */
.L_x_365:
[----:B------:R-:W1:Y:S01]  /*0290*/  LDC.64 R16, c[0x0][0x380] ;  /* 0x0000e000ff107b82 */ /* 0x000e620000000a00 */
[----:B------:R-:W-:-:S05]  /*02a0*/  IMAD.MOV.U32 R14, RZ, RZ, R18 ;  /* 0x000000ffff0e7224 */ /* 0x000fca00078e0012 */
[----:B------:R-:W2:Y:S04]  /*02b0*/  LDG.E R27, desc[UR6][R14.64+-0x10] ;  /* 0xfffff0060e1b7981 */ /* 0x000ea8000c1e1900 */
[----:B------:R-:W3:Y:S01]  /*02c0*/  LDG.E R29, desc[UR6][R14.64+-0xc] ;  /* 0xfffff4060e1d7981 */ /* 0x000ee2000c1e1900 */
[----:B-1----:R-:W-:-:S05]  /*02d0*/  IMAD.WIDE R16, R19, 0x4, R16 ;  /* 0x0000000413107825 */ /* 0x002fca00078e0210 */
[----:B------:R-:W2:Y:S04]  /*02e0*/  LDG.E R18, desc[UR6][R16.64] ;  /* 0x0000000610127981 */ /* 0x000ea8000c1e1900 */
[----:B------:R-:W4:Y:S04]  /*02f0*/  LDG.E R20, desc[UR6][R16.64+0x8] ;  /* 0x0000080610147981 */ /* 0x000f28000c1e1900 */
[----:B------:R-:W4:Y:S01]  /*0300*/  LDG.E R24, desc[UR6][R16.64+0x1c] ;  /* 0x00001c0610187981 */ /* 0x000f22000c1e1900 */
[----:B--2---:R-:W-:-:S03]  /*0310*/  FADD R27, R18, -R27 ;  /* 0x8000001b121b7221 */ /* 0x004fc60000000000 */
[----:B------:R-:W3:Y:S01]  /*0320*/  LDG.E R18, desc[UR6][R16.64+0x4] ;  /* 0x0000040610127981 */ /* 0x000ee2000c1e1900 */
[----:B------:R-:W-:-:S03]  /*0330*/  FFMA R22, R27, R27, R22 ;  /* 0x0000001b1b167223 */ /* 0x000fc60000000016 */
[----:B------:R-:W4:Y:S01]  /*0340*/  LDG.E R27, desc[UR6][R14.64+-0x8] ;  /* 0xfffff8060e1b7981 */ /* 0x000f22000c1e1900 */
[----:B---3--:R-:W-:-:S03]  /*0350*/  FADD R29, R18, -R29 ;  /* 0x8000001d121d7221 */ /* 0x008fc60000000000 */
[----:B------:R-:W2:Y:S01]  /*0360*/  LDG.E R18, desc[UR6][R16.64+0xc] ;  /* 0x00000c0610127981 */ /* 0x000ea2000c1e1900 */
[----:B----4-:R-:W-:Y:S01]  /*0370*/  FADD R27, R20, -R27 ;  /* 0x8000001b141b7221 */ /* 0x010fe20000000000 */
[----:B------:R-:W-:Y:S02]  /*0380*/  FFMA R22, R29, R29, R22 ;  /* 0x0000001d1d167223 */ /* 0x000fe40000000016 */
[----:B------:R-:W3:Y:S04]  /*0390*/  LDG.E R20, desc[UR6][R16.64+0x10] ;  /* 0x0000100610147981 */ /* 0x000ee8000c1e1900 */
[----:B------:R-:W2:Y:S01]  /*03a0*/  LDG.E R29, desc[UR6][R14.64+-0x4] ;  /* 0xfffffc060e1d7981 */ /* 0x000ea2000c1e1900 */
[----:B------:R-:W-:-:S03]  /*03b0*/  FFMA R22, R27, R27, R22 ;  /* 0x0000001b1b167223 */ /* 0x000fc60000000016 */
[----:B------:R-:W3:Y:S01]  /*03c0*/  LDG.E R27, desc[UR6][R14.64] ;  /* 0x000000060e1b7981 */ /* 0x000ee2000c1e1900 */
[----:B--2---:R-:W-:-:S03]  /*03d0*/  FADD R29, R18, -R29 ;  /* 0x8000001d121d7221 */ /* 0x004fc60000000000 */
[----:B------:R-:W2:Y:S01]  /*03e0*/  LDG.E R18, desc[UR6][R14.64+0x4] ;  /* 0x000004060e127981 */ /* 0x000ea2000c1e1900 */
[----:B---3--:R-:W-:Y:S01]  /*03f0*/  FADD R20, R20, -R27 ;  /* 0x8000001b14147221 */ /* 0x008fe20000000000 */
[----:B------:R-:W-:Y:S02]  /*0400*/  FFMA R22, R29, R29, R22 ;  /* 0x0000001d1d167223 */ /* 0x000fe40000000016 */
[----:B------:R-:W2:Y:S02]  /*0410*/  LDG.E R27, desc[UR6][R16.64+0x14] ;  /* 0x00001406101b7981 */ /* 0x000ea4000c1e1900 */
[----:B------:R-:W-:Y:S02]  /*0420*/  FFMA R26, R20, R20, R22 ;  /* 0x00000014141a7223 */ /* 0x000fe40000000016 */
[----:B------:R-:W3:Y:S04]  /*0430*/  LDG.E R29, desc[UR6][R14.64+0x8] ;  /* 0x000008060e1d7981 */ /* 0x000ee8000c1e1900 */
[----:B------:R-:W3:Y:S04]  /*0440*/  LDG.E R20, desc[UR6][R16.64+0x18] ;  /* 0x0000180610147981 */ /* 0x000ee8000c1e1900 */
[----:B------:R-:W4:Y:S01]  /*0450*/  LDG.E R22, desc[UR6][R14.64+0xc] ;  /* 0x00000c060e167981 */ /* 0x000f22000c1e1900 */
[----:B------:R-:W-:-:S05]  /*0460*/  VIADD R0, R0, 0x8 ;  /* 0x0000000800007836 */ /* 0x000fca0000000000 */
[----:B------:R-:W-:Y:S01]  /*0470*/  ISETP.NE.AND P0, PT, R0, RZ, PT ;  /* 0x000000ff0000720c */ /* 0x000fe20003f05270 */
[----:B------:R-:W-:Y:S02]  /*0480*/  VIADD R19, R19, 0x8 ;  /* 0x0000000813137836 */ /* 0x000fe40000000000 */
[----:B--2---:R-:W-:-:S04]  /*0490*/  FADD R27, R27, -R18 ;  /* 0x800000121b1b7221 */ /* 0x004fc80000000000 */
[----:B------:R-:W-:Y:S01]  /*04a0*/  FFMA R26, R27, R27, R26 ;  /* 0x0000001b1b1a7223 */ /* 0x000fe2000000001a */
[----:B---3--:R-:W-:Y:S01]  /*04b0*/  FADD R29, R20, -R29 ;  /* 0x8000001d141d7221 */ /* 0x008fe20000000000 */
[----:B------:R-:W-:-:S03]  /*04c0*/  IADD3 R18, P1, PT, R14, 0x20, RZ ;  /* 0x000000200e127810 */ /* 0x000fc60007f3e0ff */
[----:B------:R-:W-:Y:S01]  /*04d0*/  FFMA R26, R29, R29, R26 ;  /* 0x0000001d1d1a7223 */ /* 0x000fe2000000001a */
[----:B----4-:R-:W-:Y:S01]  /*04e0*/  FADD R27, R24, -R22 ;  /* 0x80000016181b7221 */ /* 0x010fe20000000000 */
[----:B------:R-:W-:-:S03]  /*04f0*/  IADD3.X R15, PT, PT, RZ, R15, RZ, P1, !PT ;  /* 0x0000000fff0f7210 */ /* 0x000fc60000ffe4ff */
[----:B------:R-:W-:Y:S01]  /*0500*/  FFMA R22, R27, R27, R26 ;  /* 0x0000001b1b167223 */ /* 0x000fe2000000001a */
[----:B------:R-:W-:Y:S06]  /*0510*/  @P0 BRA `(.L_x_365) ;  /* 0xfffffffc005c0947 */ /* 0x000fec000383ffff */
[----:B------:R-:W-:-:S07]  /*0520*/  IMAD.MOV.U32 R0, RZ, RZ, R5 ;  /* 0x000000ffff007224 */ /* 0x000fce00078e0005 */
.L_x_364:
[----:B------:R-:W-:-:S13]  /*0530*/  ISETP.NE.AND P0, PT, R4, RZ, PT ;  /* 0x000000ff0400720c */ /* 0x000fda0003f05270 */
[----:B------:R-:W-:Y:S05]  /*0540*/  @!P0 BRA `(.L_x_366) ;  /* 0x0000000400048947 */ /* 0x000fea0003800000 */
[----:B------:R-:W-:Y:S02]  /*0550*/  IADD3 R14, PT, PT, R4, -0x1, RZ ;  /* 0xffffffff040e7810 */ /* 0x000fe40007ffe0ff */
[----:B------:R-:W-:Y:S02]  /*0560*/  ISETP.NE.AND P1, PT, R6, RZ, PT ;  /* 0x000000ff0600720c */ /* 0x000fe40003f25270 */
[----:B------:R-:W-:-:S13]  /*0570*/  ISETP.GE.U32.AND P0, PT, R14, 0x3, PT ;  /* 0x000000030e00780c */ /* 0x000fda0003f06070 */
[----:B------:R-:W-:Y:S05]  /*0580*/  @!P0 BRA `(.L_x_367) ;  /* 0x0000000000708947 */ /* 0x000fea0003800000 */
[----:B------:R-:W1:Y:S01]  /*0590*/  LDC.64 R18, c[0x0][0x388] ;  /* 0x0000e200ff127b82 */ /* 0x000e620000000a00 */
[--C-:B------:R-:W-:Y:S02]  /*05a0*/  IMAD.IADD R27, R25, 0x1, R0.reuse ;  /* 0x00000001191b7824 */ /* 0x100fe400078e0200 */
[----:B------:R-:W-:-:S05]  /*05b0*/  IMAD.IADD R15, R3, 0x1, R0 ;  /* 0x00000001030f7824 */ /* 0x000fca00078e0200 */
[----:B------:R-:W2:Y:S01]  /*05c0*/  LDC.64 R16, c[0x0][0x380] ;  /* 0x0000e000ff107b82 */ /* 0x000ea20000000a00 */
[----:B-1----:R-:W-:-:S06]  /*05d0*/  IMAD.WIDE.U32 R18, R27, 0x4, R18 ;  /* 0x000000041b127825 */ /* 0x002fcc00078e0012 */
[----:B------:R-:W3:Y:S01]  /*05e0*/  LDG.E R18, desc[UR6][R18.64] ;  /* 0x0000000612127981 */ /* 0x000ee2000c1e1900 */
[----:B--2---:R-:W-:Y:S02]  /*05f0*/  IMAD.WIDE R16, R15, 0x4, R16 ;  /* 0x000000040f107825 */ /* 0x004fe400078e0210 */
[----:B------:R-:W1:Y:S03]  /*0600*/  LDC.64 R14, c[0x0][0x388] ;  /* 0x0000e200ff0e7b82 */ /* 0x000e660000000a00 */
[----:B------:R-:W3:Y:S01]  /*0610*/  LDG.E R27, desc[UR6][R16.64] ;  /* 0x00000006101b7981 */ /* 0x000ee2000c1e1900 */
[----:B------:R-:W-:-:S03]  /*0620*/  IADD3 R20, P0, PT, R25, R0, RZ ;  /* 0x0000000019147210 */ /* 0x000fc60007f1e0ff */
[----:B------:R-:W2:Y:S01]  /*0630*/  LDG.E R26, desc[UR6][R16.64+0x4] ;  /* 0x00000406101a7981 */ /* 0x000ea2000c1e1900 */
[----:B------:R-:W-:Y:S02]  /*0640*/  IADD3.X R24, PT, PT, RZ, RZ, RZ, P0, !PT ;  /* 0x000000ffff187210 */ /* 0x000fe400007fe4ff */
[----:B-1----:R-:W-:-:S04]  /*0650*/  LEA R14, P2, R20, R14, 0x2 ;  /* 0x0000000e140e7211 */ /* 0x002fc800078410ff */
[----:B------:R-:W-:Y:S02]  /*0660*/  LEA.HI.X R15, R20, R15, R24, 0x2, P2 ;  /* 0x0000000f140f7211 */ /* 0x000fe400010f1418 */
[----:B------:R-:W4:Y:S04]  /*0670*/  LDG.E R20, desc[UR6][R16.64+0x8] ;  /* 0x0000080610147981 */ /* 0x000f28000c1e1900 */
[----:B------:R-:W2:Y:S04]  /*0680*/  LDG.E R29, desc[UR6][R14.64+0x4] ;  /* 0x000004060e1d7981 */ /* 0x000ea8000c1e1900 */
[----:B------:R-:W4:Y:S04]  /*0690*/  LDG.E R19, desc[UR6][R14.64+0x8] ;  /* 0x000008060e137981 */ /* 0x000f28000c1e1900 */
[----:B------:R-:W4:Y:S01]  /*06a0*/  LDG.E R24, desc[UR6][R16.64+0xc] ;  /* 0x00000c0610187981 */ /* 0x000f22000c1e1900 */
[----:B---3--:R-:W-:-:S03]  /*06b0*/  FADD R27, R27, -R18 ;  /* 0x800000121b1b7221 */ /* 0x008fc60000000000 */
[----:B------:R-:W3:Y:S01]  /*06c0*/  LDG.E R18, desc[UR6][R14.64+0xc] ;  /* 0x00000c060e127981 */ /* 0x000ee2000c1e1900 */
[----:B------:R-:W-:Y:S01]  /*06d0*/  FFMA R22, R27, R27, R22 ;  /* 0x0000001b1b167223 */ /* 0x000fe20000000016 */
[----:B------:R-:W-:Y:S02]  /*06e0*/  VIADD R0, R0, 0x4 ;  /* 0x0000000400007836 */ /* 0x000fe40000000000 */
[----:B--2---:R-:W-:-:S04]  /*06f0*/  FADD R29, R26, -R29 ;  /* 0x8000001d1a1d7221 */ /* 0x004fc80000000000 */
[----:B------:R-:W-:Y:S01]  /*0700*/  FFMA R22, R29, R29, R22 ;  /* 0x0000001d1d167223 */ /* 0x000fe20000000016 */
[----:B----4-:R-:W-:-:S04]  /*0710*/  FADD R19, R20, -R19 ;  /* 0x8000001314137221 */ /* 0x010fc80000000000 */
[----:B------:R-:W-:Y:S01]  /*0720*/  FFMA R22, R19, R19, R22 ;  /* 0x0000001313167223 */ /* 0x000fe20000000016 */
[----:B---3--:R-:W-:-:S04]  /*0730*/  FADD R27, R24, -R18 ;  /* 0x80000012181b7221 */ /* 0x008fc80000000000 */
[----:B------:R-:W-:-:S07]  /*0740*/  FFMA R22, R27, R27, R22 ;  /* 0x0000001b1b167223 */ /* 0x000fce0000000016 */
.L_x_367:
[----:B------:R-:W-:Y:S05]  /*0750*/  @!P1 BRA `(.L_x_366) ;  /* 0x0000000000809947 */ /* 0x000fea0003800000 */
[----:B------:R-:W-:Y:S01]  /*0760*/  ISETP.NE.AND P0, PT, R6, 0x1, PT ;  /* 0x000000010600780c */ /* 0x000fe20003f05270 */
[----:B------:R-:W1:Y:S08]  /*0770*/  LDC.64 R16, c[0x0][0x388] ;  /* 0x0000e200ff107b82 */ /* 0x000e700000000a00 */
[----:B------:R-:W2:Y:S04]  /*0780*/  LDC.64 R14, c[0x0][0x380] ;  /* 0x0000e000ff0e7b82 */ /* 0x000ea80000000a00 */
[----:B------:R-:W-:-:S04]  /*0790*/  @P0 IADD3 R20, P1, PT, R25, R0, RZ ;  /* 0x0000000019140210 */ /* 0x000fc80007f3e0ff */
[----:B------:R-:W3:Y:S01]  /*07a0*/  @P0 LDC.64 R18, c[0x0][0x388] ;  /* 0x0000e200ff120b82 */ /* 0x000ee20000000a00 */
[----:B------:R-:W-:Y:S01]  /*07b0*/  @P0 IMAD.X R24, RZ, RZ, RZ, P1 ;  /* 0x000000ffff180224 */ /* 0x000fe200008e06ff */
[----:B------:R-:W-:-:S06]  /*07c0*/  LOP3.LUT P1, RZ, R21, 0x1, RZ, 0xc0, !PT ;  /* 0x0000000115ff7812 */ /* 0x000fcc000782c0ff */
[----:B------:R-:W4:Y:S01]  /*07d0*/  LDC.64 R26, c[0x0][0x380] ;  /* 0x0000e000ff1a7b82 */ /* 0x000f220000000a00 */
[----:B------:R-:W-:Y:S02]  /*07e0*/  @P0 IADD3 R29, PT, PT, R25, R0, RZ ;  /* 0x00000000191d0210 */ /* 0x000fe40007ffe0ff */
[----:B---3--:R-:W-:-:S04]  /*07f0*/  @P0 LEA R18, P2, R20, R18, 0x2 ;  /* 0x0000001214120211 */ /* 0x008fc800078410ff */
[----:B------:R-:W-:Y:S02]  /*0800*/  @P0 LEA.HI.X R19, R20, R19, R24, 0x2, P2 ;  /* 0x0000001314130211 */ /* 0x000fe400010f1418 */
[----:B------:R-:W3:Y:S01]  /*0810*/  LDC.64 R20, c[0x0][0x388] ;  /* 0x0000e200ff147b82 */ /* 0x000ee20000000a00 */
[----:B-1----:R-:W-:Y:S02]  /*0820*/  @P0 IMAD.WIDE.U32 R16, R29, 0x4, R16 ;  /* 0x000000041d100825 */ /* 0x002fe400078e0010 */
[----:B------:R-:W3:Y:S02]  /*0830*/  @P0 LDG.E R18, desc[UR6][R18.64+0x4] ;  /* 0x0000040612120981 */ /* 0x000ee4000c1e1900 */
[----:B------:R-:W-:Y:S02]  /*0840*/  @P0 IMAD.IADD R29, R3, 0x1, R0 ;  /* 0x00000001031d0824 */ /* 0x000fe400078e0200 */
[----:B------:R-:W-:Y:S01]  /*0850*/  @P0 VIADD R0, R0, 0x2 ;  /* 0x0000000200000836 */ /* 0x000fe20000000000 */
[----:B------:R-:W3:Y:S01]  /*0860*/  @P0 LDG.E R16, desc[UR6][R16.64] ;  /* 0x0000000610100981 */ /* 0x000ee2000c1e1900 */
[----:B--2---:R-:W-:-:S03]  /*0870*/  @P0 IMAD.WIDE R14, R29, 0x4, R14 ;  /* 0x000000041d0e0825 */ /* 0x004fc600078e020e */
[----:B------:R-:W-:Y:S01]  /*0880*/  @P1 IADD3 R25, PT, PT, R25, R0, RZ ;  /* 0x0000000019191210 */ /* 0x000fe20007ffe0ff */
[----:B------:R-:W-:Y:S01]  /*0890*/  @P1 IMAD.IADD R0, R3, 0x1, R0 ;  /* 0x0000000103001824 */ /* 0x000fe200078e0200 */
[----:B------:R-:W2:Y:S03]  /*08a0*/  @P0 LDG.E R29, desc[UR6][R14.64] ;  /* 0x000000060e1d0981 */ /* 0x000ea6000c1e1900 */
[----:B----4-:R-:W-:Y:S01]  /*08b0*/  @P1 IMAD.WIDE R26, R0, 0x4, R26 ;  /* 0x00000004001a1825 */ /* 0x010fe200078e021a */
[----:B------:R-:W4:Y:S05]  /*08c0*/  @P0 LDG.E R19, desc[UR6][R14.64+0x4] ;  /* 0x000004060e130981 */ /* 0x000f2a000c1e1900 */
[----:B------:R-:W4:Y:S01]  /*08d0*/  @P1 LDG.E R26, desc[UR6][R26.64] ;  /* 0x000000061a1a1981 */ /* 0x000f22000c1e1900 */
[----:B---3--:R-:W-:-:S06]  /*08e0*/  @P1 IMAD.WIDE.U32 R20, R25, 0x4, R20 ;  /* 0x0000000419141825 */ /* 0x008fcc00078e0014 */
[----:B------:R-:W3:Y:S01]  /*08f0*/  @P1 LDG.E R21, desc[UR6][R20.64] ;  /* 0x0000000614151981 */ /* 0x000ee2000c1e1900 */
[----:B--2---:R-:W-:Y:S01]  /*0900*/  @P0 FADD R29, R29, -R16 ;  /* 0x800000101d1d0221 */ /* 0x004fe20000000000 */
[----:B----4-:R-:W-:-:S03]  /*0910*/  @P0 FADD R18, R19, -R18 ;  /* 0x8000001213120221 */ /* 0x010fc60000000000 */
[----:B------:R-:W-:-:S04]  /*0920*/  @P0 FFMA R29, R29, R29, R22 ;  /* 0x0000001d1d1d0223 */ /* 0x000fc80000000016 */
[----:B------:R-:W-:Y:S01]  /*0930*/  @P0 FFMA R22, R18, R18, R29 ;  /* 0x0000001212160223 */ /* 0x000fe2000000001d */
[----:B---3--:R-:W-:-:S04]  /*0940*/  @P1 FADD R19, R26, -R21 ;  /* 0x800000151a131221 */ /* 0x008fc80000000000 */
[----:B------:R-:W-:-:S07]  /*0950*/  @P1 FFMA R22, R19, R19, R22 ;  /* 0x0000001313161223 */ /* 0x000fce0000000016 */
.L_x_366:
[----:B------:R-:W1:Y:S01]  /*0960*/  LDCU UR4, c[0x0][0x3a4] ;  /* 0x00007480ff0477ac */ /* 0x000e620008000800 */
[----:B------:R-:W-:Y:S02]  /*0970*/  IADD3 R0, PT, PT, R8, 0x1, RZ ;  /* 0x0000000108007810 */ /* 0x000fe40007ffe0ff */
[----:B------:R-:W-:-:S04]  /*0980*/  FSETP.GEU.AND P0, PT, R22, R7, PT ;  /* 0x000000071600720b */ /* 0x000fc80003f0e000 */
[----:B------:R-:W-:Y:S02]  /*0990*/  SEL R23, R8, R23, !P0 ;  /* 0x0000001708177207 */ /* 0x000fe40004000000 */
[----:B------:R-:W-:Y:S02]  /*09a0*/  FSEL R7, R22, R7, !P0 ;  /* 0x0000000716077208 */ /* 0x000fe40004000000 */
[----:B-1----:R-:W-:-:S13]  /*09b0*/  ISETP.NE.AND P1, PT, R0, UR4, PT ;  /* 0x0000000400007c0c */ /* 0x002fda000bf25270 */
[----:B------:R-:W-:Y:S05]  /*09c0*/  @!P1 BRA `(.L_x_362) ;  /* 0x0000000000fc9947 */ /* 0x000fea0003800000 */
[----:B------:R-:W-:Y:S01]  /*09d0*/  IMAD.MOV.U32 R8, RZ, RZ, R0 ;  /* 0x000000ffff087224 */ /* 0x000fe200078e0000 */
[----:B------:R-:W-:Y:S06]  /*09e0*/  BRA `(.L_x_368) ;  /* 0xfffffff400f47947 */ /* 0x000fec000383ffff */
.L_x_363:
[----:B------:R-:W-:Y:S01]  /*09f0*/  UISETP.GE.U32.AND UP0, UPT, UR4, 0x4, UPT ;  /* 0x000000040400788c */ /* 0x000fe2000bf06070 */
[----:B------:R-:W-:Y:S01]  /*0a00*/  MOV R0, 0x7f7fffff ;  /* 0x7f7fffff00007802 */ /* 0x000fe20000000f00 */
[----:B------:R-:W-:Y:S01]  /*0a10*/  IMAD.MOV.U32 R4, RZ, RZ, RZ ;  /* 0x000000ffff047224 */ /* 0x000fe200078e00ff */
[----:B------:R-:W-:-:S06]  /*0a20*/  ULOP3.LUT UR5, UR4, 0x3, URZ, 0xc0, !UPT ;  /* 0x0000000304057892 */ /* 0x000fcc000f8ec0ff */
[----:B------:R-:W-:Y:S06]  /*0a30*/  BRA.U !UP0, `(.L_x_369) ;  /* 0x0000000108b87547 */ /* 0x000fec000b800000 */
[----:B------:R-:W-:Y:S01]  /*0a40*/  ULOP3.LUT UR4, UR4, 0x7ffffffc, URZ, 0xc0, !UPT ;  /* 0x7ffffffc04047892 */ /* 0x000fe2000f8ec0ff */
[----:B------:R-:W-:Y:S01]  /*0a50*/  MOV R0, 0x7f7fffff ;  /* 0x7f7fffff00007802 */ /* 0x000fe20000000f00 */
[----:B------:R-:W-:Y:S02]  /*0a60*/  IMAD.MOV.U32 R3, RZ, RZ, RZ ;  /* 0x000000ffff037224 */ /* 0x000fe400078e00ff */
[----:B------:R-:W-:Y:S02]  /*0a70*/  UISETP.GT.AND UP0, UPT, UR4, URZ, UPT ;  /* 0x000000ff0400728c */ /* 0x000fe4000bf04270 */
[----:B------:R-:W-:-:S07]  /*0a80*/  MOV R4, UR4 ;  /* 0x0000000400047c02 */ /* 0x000fce0008000f00 */
[----:B------:R-:W-:Y:S05]  /*0a90*/  BRA.U !UP0, `(.L_x_370) ;  /* 0x0000000108887547 */ /* 0x000fea000b800000 */
[----:B------:R-:W-:Y:S01]  /*0aa0*/  IMAD.IADD R5, R4, 0x1, -R3 ;  /* 0x0000000104057824 */ /* 0x000fe200078e0a03 */
[----:B------:R-:W-:-:S04]  /*0ab0*/  PLOP3.LUT P0, PT, PT, PT, PT, 0x80, 0x8 ;  /* 0x000000000008781c */ /* 0x000fc80003f0f070 */
[----:B------:R-:W-:-:S13]  /*0ac0*/  ISETP.GT.AND P1, PT, R5, 0xc, PT ;  /* 0x0000000c0500780c */ /* 0x000fda0003f24270 */
[----:B------:R-:W-:Y:S05]  /*0ad0*/  @!P1 BRA `(.L_x_371) ;  /* 0x0000000000449947 */ /* 0x000fea0003800000 */
[----:B------:R-:W-:Y:S02]  /*0ae0*/  PLOP3.LUT P0, PT, PT, PT, PT, 0x8, 0x80 ;  /* 0x000000000080781c */ /* 0x000fe40003f0e170 */
[----:B------:R-:W-:-:S11]  /*0af0*/  IADD3 R6, PT, PT, R4, -0xc, RZ ;  /* 0xfffffff404067810 */ /* 0x000fd60007ffe0ff */
.L_x_372:
[----:B------:R-:W-:-:S04]  /*0b00*/  FSETP.GT.AND P2, PT, R0, RZ, PT ;  /* 0x000000ff0000720b */ /* 0x000fc80003f44000 */
[----:B------:R-:W-:Y:S02]  /*0b10*/  FSEL R0, R0, RZ, !P2 ;  /* 0x000000ff00007208 */ /* 0x000fe40005000000 */
[----:B------:R-:W-:Y:S02]  /*0b20*/  SEL R23, R3, R23, P2 ;  /* 0x0000001703177207 */ /* 0x000fe40001000000 */
[----:B------:R-:W-:-:S04]  /*0b30*/  FSETP.GT.AND P3, PT, R0, RZ, PT ;  /* 0x000000ff0000720b */ /* 0x000fc80003f64000 */
[----:B------:R-:W-:-:S04]  /*0b40*/  FSEL R0, R0, RZ, !P3 ;  /* 0x000000ff00007208 */ /* 0x000fc80005800000 */
[----:B------:R-:W-:-:S04]  /*0b50*/  FSETP.GT.AND P4, PT, R0, RZ, PT ;  /* 0x000000ff0000720b */ /* 0x000fc80003f84000 */
[----:B------:R-:W-:Y:S01]  /*0b60*/  FSEL R0, R0, RZ, !P4 ;  /* 0x000000ff00007208 */ /* 0x000fe20006000000 */
[----:B------:R-:W-:-:S03]  /*0b70*/  @P3 VIADD R23, R3, 0x4 ;  /* 0x0000000403173836 */ /* 0x000fc60000000000 */
[----:B------:R-:W-:-:S04]  /*0b80*/  FSETP.GT.AND P1, PT, R0, RZ, PT ;  /* 0x000000ff0000720b */ /* 0x000fc80003f24000 */
[----:B------:R-:W-:Y:S02]  /*0b90*/  FSEL R0, R0, RZ, !P1 ;  /* 0x000000ff00007208 */ /* 0x000fe40004800000 */
[----:B------:R-:W-:-:S07]  /*0ba0*/  @P4 IADD3 R23, PT, PT, R3, 0x8, RZ ;  /* 0x0000000803174810 */ /* 0x000fce0007ffe0ff */
[C---:B------:R-:W-:Y:S01]  /*0bb0*/  @P1 VIADD R23, R3.reuse, 0xc ;  /* 0x0000000c03171836 */ /* 0x040fe20000000000 */
[----:B------:R-:W-:-:S04]  /*0bc0*/  IADD3 R3, PT, PT, R3, 0x10, RZ ;  /* 0x0000001003037810 */ /* 0x000fc80007ffe0ff */
[----:B------:R-:W-:-:S13]  /*0bd0*/  ISETP.GE.AND P2, PT, R3, R6, PT ;  /* 0x000000060300720c */ /* 0x000fda0003f46270 */
[----:B------:R-:W-:Y:S05]  /*0be0*/  @!P2 BRA `(.L_x_372) ;  /* 0xfffffffc00c4a947 */ /* 0x000fea000383ffff */
.L_x_371:
[----:B------:R-:W-:-:S05]  /*0bf0*/  IMAD.IADD R5, R4, 0x1, -R3 ;  /* 0x0000000104057824 */ /* 0x000fca00078e0a03 */
[----:B------:R-:W-:-:S13]  /*0c00*/  ISETP.GT.AND P1, PT, R5, 0x4, PT ;  /* 0x000000040500780c */ /* 0x000fda0003f24270 */
[----:B------:R-:W-:Y:S05]  /*0c10*/  @!P1 BRA `(.L_x_373) ;  /* 0x0000000000209947 */ /* 0x000fea0003800000 */
[C---:B------:R-:W-:Y:S02]  /*0c20*/  FSETP.GT.AND P1, PT, R0.reuse, RZ, PT ;  /* 0x000000ff0000720b */ /* 0x040fe40003f24000 */
[----:B------:R-:W-:Y:S02]  /*0c30*/  PLOP3.LUT P0, PT, PT, PT, PT, 0x8, 0x80 ;  /* 0x000000000080781c */ /* 0x000fe40003f0e170 */
[----:B------:R-:W-:Y:S02]  /*0c40*/  FSEL R0, R0, RZ, !P1 ;  /* 0x000000ff00007208 */ /* 0x000fe40004800000 */
[----:B------:R-:W-:Y:S02]  /*0c50*/  SEL R23, R3, R23, P1 ;  /* 0x0000001703177207 */ /* 0x000fe40000800000 */
[----:B------:R-:W-:-:S04]  /*0c60*/  FSETP.GT.AND P2, PT, R0, RZ, PT ;  /* 0x000000ff0000720b */ /* 0x000fc80003f44000 */
[----:B------:R-:W-:-:S09]  /*0c70*/  FSEL R0, R0, RZ, !P2 ;  /* 0x000000ff00007208 */ /* 0x000fd20005000000 */
[C---:B------:R-:W-:Y:S01]  /*0c80*/  @P2 IADD3 R23, PT, PT, R3.reuse, 0x4, RZ ;  /* 0x0000000403172810 */ /* 0x040fe20007ffe0ff */
[----:B------:R-:W-:-:S07]  /*0c90*/  VIADD R3, R3, 0x8 ;  /* 0x0000000803037836 */ /* 0x000fce0000000000 */
.L_x_373:
[----:B------:R-:W-:-:S13]  /*0ca0*/  ISETP.NE.OR P0, PT, R3, R4, P0 ;  /* 0x000000040300720c */ /* 0x000fda0000705670 */
[----:B------:R-:W-:Y:S05]  /*0cb0*/  @!P0 BRA `(.L_x_369) ;  /* 0x0000000000188947 */ /* 0x000fea0003800000 */
.L_x_370:
[----:B------:R-:W-:-:S04]  /*0cc0*/  FSETP.GT.AND P1, PT, R0, RZ, PT ;  /* 0x000000ff0000720b */ /* 0x000fc80003f24000 */
[C---:B------:R-:W-:Y:S02]  /*0cd0*/  SEL R23, R3.reuse, R23, P1 ;  /* 0x0000001703177207 */ /* 0x040fe40000800000 */
[----:B------:R-:W-:Y:S02]  /*0ce0*/  IADD3 R3, PT, PT, R3, 0x4, RZ ;  /* 0x0000000403037810 */ /* 0x000fe40007ffe0ff */
[----:B------:R-:W-:Y:S02]  /*0cf0*/  FSEL R0, R0, RZ, !P1 ;  /* 0x000000ff00007208 */ /* 0x000fe40004800000 */
[----:B------:R-:W-:-:S13]  /*0d00*/  ISETP.NE.AND P0, PT, R3, R4, PT ;  /* 0x000000040300720c */ /* 0x000fda0003f05270 */
[----:B------:R-:W-:Y:S05]  /*0d10*/  @P0 BRA `(.L_x_370) ;  /* 0xfffffffc00e80947 */ /* 0x000fea000383ffff */
.L_x_369:
[----:B------:R-:W-:-:S09]  /*0d20*/  UISETP.NE.AND UP0, UPT, UR5, URZ, UPT ;  /* 0x000000ff0500728c */ /* 0x000fd2000bf05270 */
[----:B------:R-:W-:Y:S05]  /*0d30*/  BRA.U !UP0, `(.L_x_362) ;  /* 0x0000000108207547 */ /* 0x000fea000b800000 */
[----:B------:R-:W-:-:S05]  /*0d40*/  UMOV UR4, URZ ;  /* 0x000000ff00047c82 */ /* 0x000fca0008000000 */
.L_x_374:
[----:B------:R-:W-:Y:S01]  /*0d50*/  UIADD3 UR4, UPT, UPT, UR4, 0x1, URZ ;  /* 0x0000000104047890 */ /* 0x000fe2000fffe0ff */
[----:B------:R-:W-:-:S03]  /*0d60*/  FSETP.GT.AND P0, PT, R0, RZ, PT ;  /* 0x000000ff0000720b */ /* 0x000fc60003f04000 */
[----:B------:R-:W-:Y:S01]  /*0d70*/  UISETP.NE.AND UP0, UPT, UR4, UR5, UPT ;  /* 0x000000050400728c */ /* 0x000fe2000bf05270 */
[C---:B------:R-:W-:Y:S01]  /*0d80*/  SEL R23, R4.reuse, R23, P0 ;  /* 0x0000001704177207 */ /* 0x040fe20000000000 */
[----:B------:R-:W-:Y:S01]  /*0d90*/  VIADD R4, R4, 0x1 ;  /* 0x0000000104047836 */ /* 0x000fe20000000000 */
[----:B------:R-:W-:-:S06]  /*0da0*/  FSEL R0, R0, RZ, !P0 ;  /* 0x000000ff00007208 */ /* 0x000fcc0004000000 */
[----:B------:R-:W-:Y:S05]  /*0db0*/  BRA.U UP0, `(.L_x_374) ;  /* 0xfffffffd00e47547 */ /* 0x000fea000b83ffff */
.L_x_362:
[----:B-----5:R-:W-:Y:S01]  /*0dc0*/  ISETP.NE.AND P0, PT, R2, R23, PT ;  /* 0x000000170200720c */ /* 0x020fe20003f05270 */
[----:B------:R1:W-:-:S12]  /*0dd0*/  STG.E desc[UR6][R10.64], R23 ;  /* 0x000000170a007986 */ /* 0x0003d8000c101906 */
[----:B-1----:R-:W-:Y:S05]  /*0de0*/  @!P0 EXIT ;  /* 0x000000000000894d */ /* 0x002fea0003800000 */
[----:B------:R-:W-:-:S05]  /*0df0*/  HFMA2 R3, -RZ, RZ, 0, 5.9604644775390625e-08 ;  /* 0x00000001ff037431 */ /* 0x000fca00000001ff */
[----:B------:R-:W-:Y:S01]  /*0e00*/  STG.E desc[UR6][R12.64], R3 ;  /* 0x000000030c007986 */ /* 0x000fe2000c101906 */
[----:B------:R-:W-:Y:S05]  /*0e10*/  EXIT ;  /* 0x000000000000794d */ /* 0x000fea0003800000 */
.L_x_375:
        /* <DEDUP_REMOVED lines=14> */
.L_x_388:


//--------------------- .nv.global.init           --------------------------
	.section	.nv.global.init,"aw",@progbits
.nv.global.init:
	.type		$str$1,@object
	.size		$str$1,($str - $str$1)
$str$1:
        /*0000*/ 	.byte	0x0a, 0x00
	.type		$str,@object
	.size		$str,(.L_45 - $str)
$str:
        /*0002*/ 	.byte	0x25, 0x66, 0x20, 0x00
.L_45:


//--------------------- .nv.shared._ZN3cub18CUB_300001_SM_10006detail10radix_sort29DeviceRadixSortOnesweepKernelINS1_5radix10policy_hubIiiyE10Policy1000ELNS0_9SortOrderE0EiiyiiNS1_21identity_decomposer_tEEEvPT5_SB_PT3_PKSC_PT1_PKSG_PT2_PKSK_T4_iiT6_ --------------------------
	.section	.nv.shared._ZN3cub18CUB_300001_SM_10006detail10radix_sort29DeviceRadixSortOnesweepKernelINS1_5radix10policy_hubIiiyE10Policy1000ELNS0_9SortOrderE0EiiyiiNS1_21identity_decomposer_tEEEvPT5_SB_PT3_PKSC_PT1_PKSG_PT2_PKSK_T4_iiT6_,"aw",@nobits
	.sectionflags	@""
	.align	16
.nv.shared._ZN3cub18CUB_300001_SM_10006detail10radix_sort29DeviceRadixSortOnesweepKernelINS1_5radix10policy_hubIiiyE10Policy1000ELNS0_9SortOrderE0EiiyiiNS1_21identity_decomposer_tEEEvPT5_SB_PT3_PKSC_PT1_PKSG_PT2_PKSK_T4_iiT6_:
	.zero		29184


//--------------------- .nv.shared.reserved.0     --------------------------
	.section	.nv.shared.reserved.0,"aw",@nobits
	.weak		__nv_reservedSMEM_offset_0_alias
	.size		__nv_reservedSMEM_offset_0_alias, 0, 64
	.other		__nv_reservedSMEM_offset_0_alias,@"STO_CUDA_RESERVED_SHARED STV_DEFAULT"
__nv_reservedSMEM_offset_0_alias:
	.zero		0
	.zero		64


//--------------------- .nv.global                --------------------------
	.section	.nv.global,"aw",@nobits
.nv.global:
	.type		_ZN34_INTERNAL_c855fcc7_4_k_cu_119efc7a6thrust24THRUST_300001_SM_1000_NS12placeholders2_8E,@object
	.size		_ZN34_INTERNAL_c855fcc7_4_k_cu_119efc7a6thrust24THRUST_300001_SM_1000_NS12placeholders2_8E,(_ZN34_INTERNAL_c855fcc7_4_k_cu_119efc7a4cuda3std3__436_GLOBAL__N__c855fcc7_4_k_cu_119efc7a6ignoreE - _ZN34_INTERNAL_c855fcc7_4_k_cu_119efc7a6thrust24THRUST_300001_SM_1000_NS12placeholders2_8E)
_ZN34_INTERNAL_c855fcc7_4_k_cu_119efc7a6thrust24THRUST_300001_SM_1000_NS12placeholders2_8E:
	.zero		1
	.type		_ZN34_INTERNAL_c855fcc7_4_k_cu_119efc7a4cuda3std3__436_GLOBAL__N__c855fcc7_4_k_cu_119efc7a6ignoreE,@object
	.size		_ZN34_INTERNAL_c855fcc7_4_k_cu_119efc7a4cuda3std3__436_GLOBAL__N__c855fcc7_4_k_cu_119efc7a6ignoreE,(_ZN34_INTERNAL_c855fcc7_4_k_cu_119efc7a4cuda3std6ranges3__45__cpo4dataE - _ZN34_INTERNAL_c855fcc7_4_k_cu_119efc7a4cuda3std3__436_GLOBAL__N__c855fcc7_4_k_cu_119efc7a6ignoreE)
_ZN34_INTERNAL_c855fcc7_4_k_cu_119efc7a4cuda3std3__436_GLOBAL__N__c855fcc7_4_k_cu_119efc7a6ignoreE:
	.zero		1
	.type		_ZN34_INTERNAL_c855fcc7_4_k_cu_119efc7a4cuda3std6ranges3__45__cpo4dataE,@object
	.size		_ZN34_INTERNAL_c855fcc7_4_k_cu_119efc7a4cuda3std6ranges3__45__cpo4dataE,(_ZN34_INTERNAL_c855fcc7_4_k_cu_119efc7a6thrust24THRUST_300001_SM_1000_NS6system3cpp3parE - _ZN34_INTERNAL_c855fcc7_4_k_cu_119efc7a4cuda3std6ranges3__45__cpo4dataE)
_ZN34_INTERNAL_c855fcc7_4_k_cu_119efc7a4cuda3std6ranges3__45__cpo4dataE:
	.zero		1
	.type		_ZN34_INTERNAL_c855fcc7_4_k_cu_119efc7a6thrust24THRUST_300001_SM_1000_NS6system3cpp3parE,@object
	.size		_ZN34_INTERNAL_c855fcc7_4_k_cu_119efc7a6thrust24THRUST_300001_SM_1000_NS6system3cpp3parE,(_ZN34_INTERNAL_c855fcc7_4_k_cu_119efc7a4cuda3std3__45__cpo5beginE - _ZN34_INTERNAL_c855fcc7_4_k_cu_119efc7a6thrust24THRUST_300001_SM_1000_NS6system3cpp3parE)
_ZN34_INTERNAL_c855fcc7_4_k_cu_119efc7a6thrust24THRUST_300001_SM_1000_NS6system3cpp3parE:
	.zero		1
	.type		_ZN34_INTERNAL_c855fcc7_4_k_cu_119efc7a4cuda3std3__45__cpo5beginE,@object
	.size		_ZN34_INTERNAL_c855fcc7_4_k_cu_119efc7a4cuda3std3__45__cpo5beginE,(_ZN34_INTERNAL_c855fcc7_4_k_cu_119efc7a4cuda3std6ranges3__45__cpo5beginE - _ZN34_INTERNAL_c855fcc7_4_k_cu_119efc7a4cuda3std3__45__cpo5beginE)
_ZN34_INTERNAL_c855fcc7_4_k_cu_119efc7a4cuda3std3__45__cpo5beginE:
	.zero		1
	.type		_ZN34_INTERNAL_c855fcc7_4_k_cu_119efc7a4cuda3std6ranges3__45__cpo5beginE,@object
	.size		_ZN34_INTERNAL_c855fcc7_4_k_cu_119efc7a4cuda3std6ranges3__45__cpo5beginE,(_ZN34_INTERNAL_c855fcc7_4_k_cu_119efc7a6thrust24THRUST_300001_SM_1000_NS6deviceE - _ZN34_INTERNAL_c855fcc7_4_k_cu_119efc7a4cuda3std6ranges3__45__cpo5beginE)
_ZN34_INTERNAL_c855fcc7_4_k_cu_119efc7a4cuda3std6ranges3__45__cpo5beginE:
	.zero		1
	.type		_ZN34_INTERNAL_c855fcc7_4_k_cu_119efc7a6thrust24THRUST_300001_SM_1000_NS6deviceE,@object
	.size		_ZN34_INTERNAL_c855fcc7_4_k_cu_119efc7a6thrust24THRUST_300001_SM_1000_NS6deviceE,(_ZN34_INTERNAL_c855fcc7_4_k_cu_119efc7a4cuda3std3__47nulloptE - _ZN34_INTERNAL_c855fcc7_4_k_cu_119efc7a6thrust24THRUST_300001_SM_1000_NS6deviceE)
_ZN34_INTERNAL_c855fcc7_4_k_cu_119efc7a6thrust24THRUST_300001_SM_1000_NS6deviceE:
	.zero		1
	.type		_ZN34_INTERNAL_c855fcc7_4_k_cu_119efc7a4cuda3std3__47nulloptE,@object
	.size		_ZN34_INTERNAL_c855fcc7_4_k_cu_119efc7a4cuda3std3__47nulloptE,(_ZN34_INTERNAL_c855fcc7_4_k_cu_119efc7a4cuda3std6ranges3__45__cpo8distanceE - _ZN34_INTERNAL_c855fcc7_4_k_cu_119efc7a4cuda3std3__47nulloptE)
_ZN34_INTERNAL_c855fcc7_4_k_cu_119efc7a4cuda3std3__47nulloptE:
	.zero		1
	.type		_ZN34_INTERNAL_c855fcc7_4_k_cu_119efc7a4cuda3std6ranges3__45__cpo8distanceE,@object
	.size		_ZN34_INTERNAL_c855fcc7_4_k_cu_119efc7a4cuda3std6ranges3__45__cpo8distanceE,(_ZN34_INTERNAL_c855fcc7_4_k_cu_119efc7a6thrust24THRUST_300001_SM_1000_NS12placeholders2_4E - _ZN34_INTERNAL_c855fcc7_4_k_cu_119efc7a4cuda3std6ranges3__45__cpo8distanceE)
_ZN34_INTERNAL_c855fcc7_4_k_cu_119efc7a4cuda3std6ranges3__45__cpo8distanceE:
	.zero		1
	.type		_ZN34_INTERNAL_c855fcc7_4_k_cu_119efc7a6thrust24THRUST_300001_SM_1000_NS12placeholders2_4E,@object
	.size		_ZN34_INTERNAL_c855fcc7_4_k_cu_119efc7a6thrust24THRUST_300001_SM_1000_NS12placeholders2_4E,(_ZN34_INTERNAL_c855fcc7_4_k_cu_119efc7a4cuda3std3__45__cpo6rbeginE - _ZN34_INTERNAL_c855fcc7_4_k_cu_119efc7a6thrust24THRUST_300001_SM_1000_NS12placeholders2_4E)
_ZN34_INTERNAL_c855fcc7_4_k_cu_119efc7a6thrust24THRUST_300001_SM_1000_NS12placeholders2_4E:
	.zero		1
	.type		_ZN34_INTERNAL_c855fcc7_4_k_cu_119efc7a4cuda3std3__45__cpo6rbeginE,@object
	.size		_ZN34_INTERNAL_c855fcc7_4_k_cu_119efc7a4cuda3std3__45__cpo6rbeginE,(_ZN34_INTERNAL_c855fcc7_4_k_cu_119efc7a4cuda3std6ranges3__45__cpo7advanceE - _ZN34_INTERNAL_c855fcc7_4_k_cu_119efc7a4cuda3std3__45__cpo6rbeginE)
_ZN34_INTERNAL_c855fcc7_4_k_cu_119efc7a4cuda3std3__45__cpo6rbeginE:
	.zero		1
	.type		_ZN34_INTERNAL_c855fcc7_4_k_cu_119efc7a4cuda3std6ranges3__45__cpo7advanceE,@object
	.size		_ZN34_INTERNAL_c855fcc7_4_k_cu_119efc7a4cuda3std6ranges3__45__cpo7advanceE,(_ZN34_INTERNAL_c855fcc7_4_k_cu_119efc7a6thrust24THRUST_300001_SM_1000_NS12placeholders3_10E - _ZN34_INTERNAL_c855fcc7_4_k_cu_119efc7a4cuda3std6ranges3__45__cpo7advanceE)
_ZN34_INTERNAL_c855fcc7_4_k_cu_119efc7a4cuda3std6ranges3__45__cpo7advanceE:
	.zero		1
	.type		_ZN34_INTERNAL_c855fcc7_4_k_cu_119efc7a6thrust24THRUST_300001_SM_1000_NS12placeholders3_10E,@object
	.size		_ZN34_INTERNAL_c855fcc7_4_k_cu_119efc7a6thrust24THRUST_300001_SM_1000_NS12placeholders3_10E,(_ZN34_INTERNAL_c855fcc7_4_k_cu_119efc7a4cuda3std3__48in_placeE - _ZN34_INTERNAL_c855fcc7_4_k_cu_119efc7a6thrust24THRUST_300001_SM_1000_NS12placeholders3_10E)
_ZN34_INTERNAL_c855fcc7_4_k_cu_119efc7a6thrust24THRUST_300001_SM_1000_NS12placeholders3_10E:
	.zero		1
	.type		_ZN34_INTERNAL_c855fcc7_4_k_cu_119efc7a4cuda3std3__48in_placeE,@object
	.size		_ZN34_INTERNAL_c855fcc7_4_k_cu_119efc7a4cuda3std3__48in_placeE,(_ZN34_INTERNAL_c855fcc7_4_k_cu_119efc7a4cuda3std6ranges3__45__cpo4sizeE - _ZN34_INTERNAL_c855fcc7_4_k_cu_119efc7a4cuda3std3__48in_placeE)
_ZN34_INTERNAL_c855fcc7_4_k_cu_119efc7a4cuda3std3__48in_placeE:
	.zero		1
	.type		_ZN34_INTERNAL_c855fcc7_4_k_cu_119efc7a4cuda3std6ranges3__45__cpo4sizeE,@object
	.size		_ZN34_INTERNAL_c855fcc7_4_k_cu_119efc7a4cuda3std6ranges3__45__cpo4sizeE,(_ZN34_INTERNAL_c855fcc7_4_k_cu_119efc7a6thrust24THRUST_300001_SM_1000_NS12placeholders2_2E - _ZN34_INTERNAL_c855fcc7_4_k_cu_119efc7a4cuda3std6ranges3__45__cpo4sizeE)
_ZN34_INTERNAL_c855fcc7_4_k_cu_119efc7a4cuda3std6ranges3__45__cpo4sizeE:
	.zero		1
	.type		_ZN34_INTERNAL_c855fcc7_4_k_cu_119efc7a6thrust24THRUST_300001_SM_1000_NS12placeholders2_2E,@object
	.size		_ZN34_INTERNAL_c855fcc7_4_k_cu_119efc7a6thrust24THRUST_300001_SM_1000_NS12placeholders2_2E,(_ZN34_INTERNAL_c855fcc7_4_k_cu_119efc7a4cuda3std3__45__cpo6cbeginE - _ZN34_INTERNAL_c855fcc7_4_k_cu_119efc7a6thrust24THRUST_300001_SM_1000_NS12placeholders2_2E)
_ZN34_INTERNAL_c855fcc7_4_k_cu_119efc7a6thrust24THRUST_300001_SM_1000_NS12placeholders2_2E:
	.zero		1
	.type		_ZN34_INTERNAL_c855fcc7_4_k_cu_119efc7a4cuda3std3__45__cpo6cbeginE,@object
	.size		_ZN34_INTERNAL_c855fcc7_4_k_cu_119efc7a4cuda3std3__45__cpo6cbeginE,(_ZN34_INTERNAL_c855fcc7_4_k_cu_119efc7a4cuda3std6ranges3__45__cpo6cbeginE - _ZN34_INTERNAL_c855fcc7_4_k_cu_119efc7a4cuda3std3__45__cpo6cbeginE)
_ZN34_INTERNAL_c855fcc7_4_k_cu_119efc7a4cuda3std3__45__cpo6cbeginE:
	.zero		1
	.type		_ZN34_INTERNAL_c855fcc7_4_k_cu_119efc7a4cuda3std6ranges3__45__cpo6cbeginE,@object
	.size		_ZN34_INTERNAL_c855fcc7_4_k_cu_119efc7a4cuda3std6ranges3__45__cpo6cbeginE,(_ZN34_INTERNAL_c855fcc7_4_k_cu_119efc7a6thrust24THRUST_300001_SM_1000_NS12placeholders2_6E - _ZN34_INTERNAL_c855fcc7_4_k_cu_119efc7a4cuda3std6ranges3__45__cpo6cbeginE)
_ZN34_INTERNAL_c855fcc7_4_k_cu_119efc7a4cuda3std6ranges3__45__cpo6cbeginE:
	.zero		1
	.type		_ZN34_INTERNAL_c855fcc7_4_k_cu_119efc7a6thrust24THRUST_300001_SM_1000_NS12placeholders2_6E,@object
	.size		_ZN34_INTERNAL_c855fcc7_4_k_cu_119efc7a6thrust24THRUST_300001_SM_1000_NS12placeholders2_6E,(_ZN34_INTERNAL_c855fcc7_4_k_cu_119efc7a4cuda3std3__45__cpo7crbeginE - _ZN34_INTERNAL_c855fcc7_4_k_cu_119efc7a6thrust24THRUST_300001_SM_1000_NS12placeholders2_6E)
_ZN34_INTERNAL_c855fcc7_4_k_cu_119efc7a6thrust24THRUST_300001_SM_1000_NS12placeholders2_6E:
	.zero		1
	.type		_ZN34_INTERNAL_c855fcc7_4_k_cu_119efc7a4cuda3std3__45__cpo7crbeginE,@object
	.size		_ZN34_INTERNAL_c855fcc7_4_k_cu_119efc7a4cuda3std3__45__cpo7crbeginE,(_ZN34_INTERNAL_c855fcc7_4_k_cu_119efc7a4cuda3std6ranges3__45__cpo4nextE - _ZN34_INTERNAL_c855fcc7_4_k_cu_119efc7a4cuda3std3__45__cpo7crbeginE)
_ZN34_INTERNAL_c855fcc7_4_k_cu_119efc7a4cuda3std3__45__cpo7crbeginE:
	.zero		1
	.type		_ZN34_INTERNAL_c855fcc7_4_k_cu_119efc7a4cuda3std6ranges3__45__cpo4nextE,@object
	.size		_ZN34_INTERNAL_c855fcc7_4_k_cu_119efc7a4cuda3std6ranges3__45__cpo4nextE,(_ZN34_INTERNAL_c855fcc7_4_k_cu_119efc7a4cuda3std6ranges3__45__cpo4swapE - _ZN34_INTERNAL_c855fcc7_4_k_cu_119efc7a4cuda3std6ranges3__45__cpo4nextE)
_ZN34_INTERNAL_c855fcc7_4_k_cu_119efc7a4cuda3std6ranges3__45__cpo4nextE:
	.zero		1
	.type		_ZN34_INTERNAL_c855fcc7_4_k_cu_119efc7a4cuda3std6ranges3__45__cpo4swapE,@object
	.size		_ZN34_INTERNAL_c855fcc7_4_k_cu_119efc7a4cuda3std6ranges3__45__cpo4swapE,(_ZN34_INTERNAL_c855fcc7_4_k_cu_119efc7a6thrust24THRUST_300001_SM_1000_NS8cuda_cub10par_nosyncE - _ZN34_INTERNAL_c855fcc7_4_k_cu_119efc7a4cuda3std6ranges3__45__cpo4swapE)
_ZN34_INTERNAL_c855fcc7_4_k_cu_119efc7a4cuda3std6ranges3__45__cpo4swapE:
	.zero		1
	.type		_ZN34_INTERNAL_c855fcc7_4_k_cu_119efc7a6thrust24THRUST_300001_SM_1000_NS8cuda_cub10par_nosyncE,@object
	.size		_ZN34_INTERNAL_c855fcc7_4_k_cu_119efc7a6thrust24THRUST_300001_SM_1000_NS8cuda_cub10par_nosyncE,(_ZN34_INTERNAL_c855fcc7_4_k_cu_119efc7a6thrust24THRUST_300001_SM_1000_NS3seqE - _ZN34_INTERNAL_c855fcc7_4_k_cu_119efc7a6thrust24THRUST_300001_SM_1000_NS8cuda_cub10par_nosyncE)
_ZN34_INTERNAL_c855fcc7_4_k_cu_119efc7a6thrust24THRUST_300001_SM_1000_NS8cuda_cub10par_nosyncE:
	.zero		1
	.type		_ZN34_INTERNAL_c855fcc7_4_k_cu_119efc7a6thrust24THRUST_300001_SM_1000_NS3seqE,@object
	.size		_ZN34_INTERNAL_c855fcc7_4_k_cu_119efc7a6thrust24THRUST_300001_SM_1000_NS3seqE,(_ZN34_INTERNAL_c855fcc7_4_k_cu_119efc7a4cuda3std3__420unreachable_sentinelE - _ZN34_INTERNAL_c855fcc7_4_k_cu_119efc7a6thrust24THRUST_300001_SM_1000_NS3seqE)
_ZN34_INTERNAL_c855fcc7_4_k_cu_119efc7a6thrust24THRUST_300001_SM_1000_NS3seqE:
	.zero		1
	.type		_ZN34_INTERNAL_c855fcc7_4_k_cu_119efc7a4cuda3std3__420unreachable_sentinelE,@object
	.size		_ZN34_INTERNAL_c855fcc7_4_k_cu_119efc7a4cuda3std3__420unreachable_sentinelE,(_ZN34_INTERNAL_c855fcc7_4_k_cu_119efc7a4cuda3std6ranges3__45__cpo5ssizeE - _ZN34_INTERNAL_c855fcc7_4_k_cu_119efc7a4cuda3std3__420unreachable_sentinelE)
_ZN34_INTERNAL_c855fcc7_4_k_cu_119efc7a4cuda3std3__420unreachable_sentinelE:
	.zero		1
	.type		_ZN34_INTERNAL_c855fcc7_4_k_cu_119efc7a4cuda3std6ranges3__45__cpo5ssizeE,@object
	.size		_ZN34_INTERNAL_c855fcc7_4_k_cu_119efc7a4cuda3std6ranges3__45__cpo5ssizeE,(_ZN34_INTERNAL_c855fcc7_4_k_cu_119efc7a6thrust24THRUST_300001_SM_1000_NS12placeholders2_3E - _ZN34_INTERNAL_c855fcc7_4_k_cu_119efc7a4cuda3std6ranges3__45__cpo5ssizeE)
_ZN34_INTERNAL_c855fcc7_4_k_cu_119efc7a4cuda3std6ranges3__45__cpo5ssizeE:
	.zero		1
	.type		_ZN34_INTERNAL_c855fcc7_4_k_cu_119efc7a6thrust24THRUST_300001_SM_1000_NS12placeholders2_3E,@object
	.size		_ZN34_INTERNAL_c855fcc7_4_k_cu_119efc7a6thrust24THRUST_300001_SM_1000_NS12placeholders2_3E,(_ZN34_INTERNAL_c855fcc7_4_k_cu_119efc7a4cuda3std3__45__cpo4cendE - _ZN34_INTERNAL_c855fcc7_4_k_cu_119efc7a6thrust24THRUST_300001_SM_1000_NS12placeholders2_3E)
_ZN34_INTERNAL_c855fcc7_4_k_cu_119efc7a6thrust24THRUST_300001_SM_1000_NS12placeholders2_3E:
	.zero		1
	.type		_ZN34_INTERNAL_c855fcc7_4_k_cu_119efc7a4cuda3std3__45__cpo4cendE,@object
	.size		_ZN34_INTERNAL_c855fcc7_4_k_cu_119efc7a4cuda3std3__45__cpo4cendE,(_ZN34_INTERNAL_c855fcc7_4_k_cu_119efc7a4cuda3std6ranges3__45__cpo4cendE - _ZN34_INTERNAL_c855fcc7_4_k_cu_119efc7a4cuda3std3__45__cpo4cendE)
_ZN34_INTERNAL_c855fcc7_4_k_cu_119efc7a4cuda3std3__45__cpo4cendE:
	.zero		1
	.type		_ZN34_INTERNAL_c855fcc7_4_k_cu_119efc7a4cuda3std6ranges3__45__cpo4cendE,@object
	.size		_ZN34_INTERNAL_c855fcc7_4_k_cu_119efc7a4cuda3std6ranges3__45__cpo4cendE,(_ZN34_INTERNAL_c855fcc7_4_k_cu_119efc7a6thrust24THRUST_300001_SM_1000_NS12placeholders2_7E - _ZN34_INTERNAL_c855fcc7_4_k_cu_119efc7a4cuda3std6ranges3__45__cpo4cendE)
_ZN34_INTERNAL_c855fcc7_4_k_cu_119efc7a4cuda3std6ranges3__45__cpo4cendE:
	.zero		1
	.type		_ZN34_INTERNAL_c855fcc7_4_k_cu_119efc7a6thrust24THRUST_300001_SM_1000_NS12placeholders2_7E,@object
	.size		_ZN34_INTERNAL_c855fcc7_4_k_cu_119efc7a6thrust24THRUST_300001_SM_1000_NS12placeholders2_7E,(_ZN34_INTERNAL_c855fcc7_4_k_cu_119efc7a4cuda3std3__45__cpo5crendE - _ZN34_INTERNAL_c855fcc7_4_k_cu_119efc7a6thrust24THRUST_300001_SM_1000_NS12placeholders2_7E)
_ZN34_INTERNAL_c855fcc7_4_k_cu_119efc7a6thrust24THRUST_300001_SM_1000_NS12placeholders2_7E:
	.zero		1
	.type		_ZN34_INTERNAL_c855fcc7_4_k_cu_119efc7a4cuda3std3__45__cpo5crendE,@object
	.size		_ZN34_INTERNAL_c855fcc7_4_k_cu_119efc7a4cuda3std3__45__cpo5crendE,(_ZN34_INTERNAL_c855fcc7_4_k_cu_119efc7a4cuda3std6ranges3__45__cpo4prevE - _ZN34_INTERNAL_c855fcc7_4_k_cu_119efc7a4cuda3std3__45__cpo5crendE)
_ZN34_INTERNAL_c855fcc7_4_k_cu_119efc7a4cuda3std3__45__cpo5crendE:
	.zero		1
	.type		_ZN34_INTERNAL_c855fcc7_4_k_cu_119efc7a4cuda3std6ranges3__45__cpo4prevE,@object
	.size		_ZN34_INTERNAL_c855fcc7_4_k_cu_119efc7a4cuda3std6ranges3__45__cpo4prevE,(_ZN34_INTERNAL_c855fcc7_4_k_cu_119efc7a4cuda3std6ranges3__45__cpo9iter_moveE - _ZN34_INTERNAL_c855fcc7_4_k_cu_119efc7a4cuda3std6ranges3__45__cpo4prevE)
_ZN34_INTERNAL_c855fcc7_4_k_cu_119efc7a4cuda3std6ranges3__45__cpo4prevE:
	.zero		1
	.type		_ZN34_INTERNAL_c855fcc7_4_k_cu_119efc7a4cuda3std6ranges3__45__cpo9iter_moveE,@object
	.size		_ZN34_INTERNAL_c855fcc7_4_k_cu_119efc7a4cuda3std6ranges3__45__cpo9iter_moveE,(_ZN34_INTERNAL_c855fcc7_4_k_cu_119efc7a6thrust24THRUST_300001_SM_1000_NS6system6detail10sequential3seqE - _ZN34_INTERNAL_c855fcc7_4_k_cu_119efc7a4cuda3std6ranges3__45__cpo9iter_moveE)
_ZN34_INTERNAL_c855fcc7_4_k_cu_119efc7a4cuda3std6ranges3__45__cpo9iter_moveE:
	.zero		1
	.type		_ZN34_INTERNAL_c855fcc7_4_k_cu_119efc7a6thrust24THRUST_300001_SM_1000_NS6system6detail10sequential3seqE,@object
	.size		_ZN34_INTERNAL_c855fcc7_4_k_cu_119efc7a6thrust24THRUST_300001_SM_1000_NS6system6detail10sequential3seqE,(_ZN34_INTERNAL_c855fcc7_4_k_cu_119efc7a6thrust24THRUST_300001_SM_1000_NS12placeholders2_9E - _ZN34_INTERNAL_c855fcc7_4_k_cu_119efc7a6thrust24THRUST_300001_SM_1000_NS6system6detail10sequential3seqE)
_ZN34_INTERNAL_c855fcc7_4_k_cu_119efc7a6thrust24THRUST_300001_SM_1000_NS6system6detail10sequential3seqE:
	.zero		1
	.type		_ZN34_INTERNAL_c855fcc7_4_k_cu_119efc7a6thrust24THRUST_300001_SM_1000_NS12placeholders2_9E,@object
	.size		_ZN34_INTERNAL_c855fcc7_4_k_cu_119efc7a6thrust24THRUST_300001_SM_1000_NS12placeholders2_9E,(_ZN34_INTERNAL_c855fcc7_4_k_cu_119efc7a4cuda3std3__419piecewise_constructE - _ZN34_INTERNAL_c855fcc7_4_k_cu_119efc7a6thrust24THRUST_300001_SM_1000_NS12placeholders2_9E)
_ZN34_INTERNAL_c855fcc7_4_k_cu_119efc7a6thrust24THRUST_300001_SM_1000_NS12placeholders2_9E:
	.zero		1
	.type		_ZN34_INTERNAL_c855fcc7_4_k_cu_119efc7a4cuda3std3__419piecewise_constructE,@object
	.size		_ZN34_INTERNAL_c855fcc7_4_k_cu_119efc7a4cuda3std3__419piecewise_constructE,(_ZN34_INTERNAL_c855fcc7_4_k_cu_119efc7a4cuda3std6ranges3__45__cpo5cdataE - _ZN34_INTERNAL_c855fcc7_4_k_cu_119efc7a4cuda3std3__419piecewise_constructE)
_ZN34_INTERNAL_c855fcc7_4_k_cu_119efc7a4cuda3std3__419piecewise_constructE:
	.zero		1
	.type		_ZN34_INTERNAL_c855fcc7_4_k_cu_119efc7a4cuda3std6ranges3__45__cpo5cdataE,@object
	.size		_ZN34_INTERNAL_c855fcc7_4_k_cu_119efc7a4cuda3std6ranges3__45__cpo5cdataE,(_ZN34_INTERNAL_c855fcc7_4_k_cu_119efc7a6thrust24THRUST_300001_SM_1000_NS12placeholders2_1E - _ZN34_INTERNAL_c855fcc7_4_k_cu_119efc7a4cuda3std6ranges3__45__cpo5cdataE)
_ZN34_INTERNAL_c855fcc7_4_k_cu_119efc7a4cuda3std6ranges3__45__cpo5cdataE:
	.zero		1
	.type		_ZN34_INTERNAL_c855fcc7_4_k_cu_119efc7a6thrust24THRUST_300001_SM_1000_NS12placeholders2_1E,@object
	.size		_ZN34_INTERNAL_c855fcc7_4_k_cu_119efc7a6thrust24THRUST_300001_SM_1000_NS12placeholders2_1E,(_ZN34_INTERNAL_c855fcc7_4_k_cu_119efc7a4cuda3std3__45__cpo3endE - _ZN34_INTERNAL_c855fcc7_4_k_cu_119efc7a6thrust24THRUST_300001_SM_1000_NS12placeholders2_1E)
_ZN34_INTERNAL_c855fcc7_4_k_cu_119efc7a6thrust24THRUST_300001_SM_1000_NS12placeholders2_1E:
	.zero		1
	.type		_ZN34_INTERNAL_c855fcc7_4_k_cu_119efc7a4cuda3std3__45__cpo3endE,@object
	.size		_ZN34_INTERNAL_c855fcc7_4_k_cu_119efc7a4cuda3std3__45__cpo3endE,(_ZN34_INTERNAL_c855fcc7_4_k_cu_119efc7a4cuda3std6ranges3__45__cpo3endE - _ZN34_INTERNAL_c855fcc7_4_k_cu_119efc7a4cuda3std3__45__cpo3endE)
_ZN34_INTERNAL_c855fcc7_4_k_cu_119efc7a4cuda3std3__45__cpo3endE:
	.zero		1
	.type		_ZN34_INTERNAL_c855fcc7_4_k_cu_119efc7a4cuda3std6ranges3__45__cpo3endE,@object
	.size		_ZN34_INTERNAL_c855fcc7_4_k_cu_119efc7a4cuda3std6ranges3__45__cpo3endE,(_ZN34_INTERNAL_c855fcc7_4_k_cu_119efc7a6thrust24THRUST_300001_SM_1000_NS12placeholders2_5E - _ZN34_INTERNAL_c855fcc7_4_k_cu_119efc7a4cuda3std6ranges3__45__cpo3endE)
_ZN34_INTERNAL_c855fcc7_4_k_cu_119efc7a4cuda3std6ranges3__45__cpo3endE:
	.zero		1
	.type		_ZN34_INTERNAL_c855fcc7_4_k_cu_119efc7a6thrust24THRUST_300001_SM_1000_NS12placeholders2_5E,@object
	.size		_ZN34_INTERNAL_c855fcc7_4_k_cu_119efc7a6thrust24THRUST_300001_SM_1000_NS12placeholders2_5E,(_ZN34_INTERNAL_c855fcc7_4_k_cu_119efc7a4cuda3std3__45__cpo4rendE - _ZN34_INTERNAL_c855fcc7_4_k_cu_119efc7a6thrust24THRUST_300001_SM_1000_NS12placeholders2_5E)
_ZN34_INTERNAL_c855fcc7_4_k_cu_119efc7a6thrust24THRUST_300001_SM_1000_NS12placeholders2_5E:
	.zero		1
	.type		_ZN34_INTERNAL_c855fcc7_4_k_cu_119efc7a4cuda3std3__45__cpo4rendE,@object
	.size		_ZN34_INTERNAL_c855fcc7_4_k_cu_119efc7a4cuda3std3__45__cpo4rendE,(_ZN34_INTERNAL_c855fcc7_4_k_cu_119efc7a4cuda3std6ranges3__45__cpo9iter_swapE - _ZN34_INTERNAL_c855fcc7_4_k_cu_119efc7a4cuda3std3__45__cpo4rendE)
_ZN34_INTERNAL_c855fcc7_4_k_cu_119efc7a4cuda3std3__45__cpo4rendE:
	.zero		1
	.type		_ZN34_INTERNAL_c855fcc7_4_k_cu_119efc7a4cuda3std6ranges3__45__cpo9iter_swapE,@object
	.size		_ZN34_INTERNAL_c855fcc7_4_k_cu_119efc7a4cuda3std6ranges3__45__cpo9iter_swapE,(_ZN34_INTERNAL_c855fcc7_4_k_cu_119efc7a4cuda3std3__48unexpectE - _ZN34_INTERNAL_c855fcc7_4_k_cu_119efc7a4cuda3std6ranges3__45__cpo9iter_swapE)
_ZN34_INTERNAL_c855fcc7_4_k_cu_119efc7a4cuda3std6ranges3__45__cpo9iter_swapE:
	.zero		1
	.type		_ZN34_INTERNAL_c855fcc7_4_k_cu_119efc7a4cuda3std3__48unexpectE,@object
	.size		_ZN34_INTERNAL_c855fcc7_4_k_cu_119efc7a4cuda3std3__48unexpectE,(_ZN34_INTERNAL_c855fcc7_4_k_cu_119efc7a6thrust24THRUST_300001_SM_1000_NS8cuda_cub3parE - _ZN34_INTERNAL_c855fcc7_4_k_cu_119efc7a4cuda3std3__48unexpectE)
_ZN34_INTERNAL_c855fcc7_4_k_cu_119efc7a4cuda3std3__48unexpectE:
	.zero		1
	.type		_ZN34_INTERNAL_c855fcc7_4_k_cu_119efc7a6thrust24THRUST_300001_SM_1000_NS8cuda_cub3parE,@object
	.size		_ZN34_INTERNAL_c855fcc7_4_k_cu_119efc7a6thrust24THRUST_300001_SM_1000_NS8cuda_cub3parE,(.L_29 - _ZN34_INTERNAL_c855fcc7_4_k_cu_119efc7a6thrust24THRUST_300001_SM_1000_NS8cuda_cub3parE)
_ZN34_INTERNAL_c855fcc7_4_k_cu_119efc7a6thrust24THRUST_300001_SM_1000_NS8cuda_cub3parE:
	.zero		1
.L_29:


//--------------------- .nv.shared._ZN3cub18CUB_300001_SM_10006detail10radix_sort33DeviceRadixSortExclusiveSumKernelINS1_5radix10policy_hubIiiyE10Policy1000EyEEvPT0_ --------------------------
	.section	.nv.shared._ZN3cub18CUB_300001_SM_10006detail10radix_sort33DeviceRadixSortExclusiveSumKernelINS1_5radix10policy_hubIiiyE10Policy1000EyEEvPT0_,"aw",@nobits
	.sectionflags	@""
	.align	16
.nv.shared._ZN3cub18CUB_300001_SM_10006detail10radix_sort33DeviceRadixSortExclusiveSumKernelINS1_5radix10policy_hubIiiyE10Policy1000EyEEvPT0_:
	.zero		3360


//--------------------- .nv.shared._ZN3cub18CUB_300001_SM_10006detail10radix_sort30DeviceRadixSortHistogramKernelINS1_5radix10policy_hubIiiyE10Policy1000ELNS0_9SortOrderE0EiyNS1_21identity_decomposer_tEEEvPT2_PKT1_SA_iiT3_ --------------------------
	.section	.nv.shared._ZN3cub18CUB_300001_SM_10006detail10radix_sort30DeviceRadixSortHistogramKernelINS1_5radix10policy_hubIiiyE10Policy1000ELNS0_9SortOrderE0EiyNS1_21identity_decomposer_tEEEvPT2_PKT1_SA_iiT3_,"aw",@nobits
	.sectionflags	@""
	.align	16
.nv.shared._ZN3cub18CUB_300001_SM_10006detail10radix_sort30DeviceRadixSortHistogramKernelINS1_5radix10policy_hubIiiyE10Policy1000ELNS0_9SortOrderE0EiyNS1_21identity_decomposer_tEEEvPT2_PKT1_SA_iiT3_:
	.zero		5120


//--------------------- .nv.shared._ZN3cub18CUB_300001_SM_10006detail10radix_sort31DeviceRadixSortSingleTileKernelINS1_5radix10policy_hubIiiyE10Policy1000ELNS0_9SortOrderE0EiiyNS1_21identity_decomposer_tEEEvPKT1_PSA_PKT2_PSE_T3_iiT4_ --------------------------
	.section	.nv.shared._ZN3cub18CUB_300001_SM_10006detail10radix_sort31DeviceRadixSortSingleTileKernelINS1_5radix10policy_hubIiiyE10Policy1000ELNS0_9SortOrderE0EiiyNS1_21identity_decomposer_tEEEvPKT1_PSA_PKT2_PSE_T3_iiT4_,"aw",@nobits
	.sectionflags	@""
	.align	16
.nv.shared._ZN3cub18CUB_300001_SM_10006detail10radix_sort31DeviceRadixSortSingleTileKernelINS1_5radix10policy_hubIiiyE10Policy1000ELNS0_9SortOrderE0EiiyNS1_21identity_decomposer_tEEEvPKT1_PSA_PKT2_PSE_T3_iiT4_:
	.zero		34880


//--------------------- .nv.shared._ZN3cub18CUB_300001_SM_10006detail9transform16transform_kernelINS2_10policy_hubILb1EN4cuda3std3__45tupleIJN6thrust24THRUST_300001_SM_1000_NS17counting_iteratorIiNSA_11use_defaultESC_SC_EEEEEE10policy1000ElNS7_10__identityENSA_6detail15normal_iteratorINSA_10device_ptrIiEEEEJSD_EEEvT0_iT1_T2_DpNS2_10kernel_argIT3_EE --------------------------
	.section	.nv.shared._ZN3cub18CUB_300001_SM_10006detail9transform16transform_kernelINS2_10policy_hubILb1EN4cuda3std3__45tupleIJN6thrust24THRUST_300001_SM_1000_NS17counting_iteratorIiNSA_11use_defaultESC_SC_EEEEEE10policy1000ElNS7_10__identityENSA_6detail15normal_iteratorINSA_10device_ptrIiEEEEJSD_EEEvT0_iT1_T2_DpNS2_10kernel_argIT3_EE,"aw",@nobits
	.sectionflags	@""
	.align	16
	.zero		1024


//--------------------- .nv.shared._ZN3cub18CUB_300001_SM_10006detail9transform16transform_kernelINS2_10policy_hubILb1EN4cuda3std3__45tupleIJN6thrust24THRUST_300001_SM_1000_NS17counting_iteratorIiNSA_11use_defaultESC_SC_EEEEEE10policy1000EiNS7_10__identityENSA_6detail15normal_iteratorINSA_10device_ptrIiEEEEJSD_EEEvT0_iT1_T2_DpNS2_10kernel_argIT3_EE --------------------------
	.section	.nv.shared._ZN3cub18CUB_300001_SM_10006detail9transform16transform_kernelINS2_10policy_hubILb1EN4cuda3std3__45tupleIJN6thrust24THRUST_300001_SM_1000_NS17counting_iteratorIiNSA_11use_defaultESC_SC_EEEEEE10policy1000EiNS7_10__identityENSA_6detail15normal_iteratorINSA_10device_ptrIiEEEEJSD_EEEvT0_iT1_T2_DpNS2_10kernel_argIT3_EE,"aw",@nobits
	.sectionflags	@""
	.align	16
	.zero		1024


//--------------------- .nv.shared._ZN3cub18CUB_300001_SM_10006detail8for_each13static_kernelINS2_12policy_hub_t12policy_500_tEmN6thrust24THRUST_300001_SM_1000_NS8cuda_cub20__uninitialized_fill7functorINS7_10device_ptrIiEEiEEEEvT0_T1_ --------------------------
	.section	.nv.shared._ZN3cub18CUB_300001_SM_10006detail8for_each13static_kernelINS2_12policy_hub_t12policy_500_tEmN6thrust24THRUST_300001_SM_1000_NS8cuda_cub20__uninitialized_fill7functorINS7_10device_ptrIiEEiEEEEvT0_T1_,"aw",@nobits
	.sectionflags	@""
	.align	16
	.zero		1024


//--------------------- .nv.shared._ZN3cub18CUB_300001_SM_10006detail11EmptyKernelIvEEvv --------------------------
	.section	.nv.shared._ZN3cub18CUB_300001_SM_10006detail11EmptyKernelIvEEvv,"aw",@nobits
	.sectionflags	@""
	.align	16
	.zero		1024


//--------------------- .nv.shared._Z13divideCentersPfPiS_i --------------------------
	.section	.nv.shared._Z13divideCentersPfPiS_i,"aw",@nobits
	.sectionflags	@""
	.align	16
	.zero		1024


//--------------------- .nv.shared._Z13updateCentersPfPiS0_S0_S_iii --------------------------
	.section	.nv.shared._Z13updateCentersPfPiS0_S0_S_iii,"aw",@nobits
	.sectionflags	@""
	.align	16
	.zero		1024


//--------------------- .nv.shared._Z9findDeltaPii --------------------------
	.section	.nv.shared._Z9findDeltaPii,"aw",@nobits
	.sectionflags	@""
	.align	16
	.zero		1024


//--------------------- .nv.shared._Z11findClosestPfS_PiS0_iii --------------------------
	.section	.nv.shared._Z11findClosestPfS_PiS0_iii,"aw",@nobits
	.sectionflags	@""
	.align	16
	.zero		1024


//--------------------- .nv.constant0._ZN3cub18CUB_300001_SM_10006detail10radix_sort29DeviceRadixSortOnesweepKernelINS1_5radix10policy_hubIiiyE10Policy1000ELNS0_9SortOrderE0EiiyiiNS1_21identity_decomposer_tEEEvPT5_SB_PT3_PKSC_PT1_PKSG_PT2_PKSK_T4_iiT6_ --------------------------
	.section	.nv.constant0._ZN3cub18CUB_300001_SM_10006detail10radix_sort29DeviceRadixSortOnesweepKernelINS1_5radix10policy_hubIiiyE10Policy1000ELNS0_9SortOrderE0EiiyiiNS1_21identity_decomposer_tEEEvPT5_SB_PT3_PKSC_PT1_PKSG_PT2_PKSK_T4_iiT6_,"a",@progbits
	.sectionflags	@""
	.align	4
.nv.constant0._ZN3cub18CUB_300001_SM_10006detail10radix_sort29DeviceRadixSortOnesweepKernelINS1_5radix10policy_hubIiiyE10Policy1000ELNS0_9SortOrderE0EiiyiiNS1_21identity_decomposer_tEEEvPT5_SB_PT3_PKSC_PT1_PKSG_PT2_PKSK_T4_iiT6_:
	.zero		973


//--------------------- .nv.constant0._ZN3cub18CUB_300001_SM_10006detail10radix_sort33DeviceRadixSortExclusiveSumKernelINS1_5radix10policy_hubIiiyE10Policy1000EyEEvPT0_ --------------------------
	.section	.nv.constant0._ZN3cub18CUB_300001_SM_10006detail10radix_sort33DeviceRadixSortExclusiveSumKernelINS1_5radix10policy_hubIiiyE10Policy1000EyEEvPT0_,"a",@progbits
	.sectionflags	@""
	.align	4
.nv.constant0._ZN3cub18CUB_300001_SM_10006detail10radix_sort33DeviceRadixSortExclusiveSumKernelINS1_5radix10policy_hubIiiyE10Policy1000EyEEvPT0_:
	.zero		904


//--------------------- .nv.constant0._ZN3cub18CUB_300001_SM_10006detail10radix_sort30DeviceRadixSortHistogramKernelINS1_5radix10policy_hubIiiyE10Policy1000ELNS0_9SortOrderE0EiyNS1_21identity_decomposer_tEEEvPT2_PKT1_SA_iiT3_ --------------------------
	.section	.nv.constant0._ZN3cub18CUB_300001_SM_10006detail10radix_sort30DeviceRadixSortHistogramKernelINS1_5radix10policy_hubIiiyE10Policy1000ELNS0_9SortOrderE0EiyNS1_21identity_decomposer_tEEEvPT2_PKT1_SA_iiT3_,"a",@progbits
	.sectionflags	@""
	.align	4
.nv.constant0._ZN3cub18CUB_300001_SM_10006detail10radix_sort30DeviceRadixSortHistogramKernelINS1_5radix10policy_hubIiiyE10Policy1000ELNS0_9SortOrderE0EiyNS1_21identity_decomposer_tEEEvPT2_PKT1_SA_iiT3_:
	.zero		929


//--------------------- .nv.constant0._ZN3cub18CUB_300001_SM_10006detail10radix_sort31DeviceRadixSortSingleTileKernelINS1_5radix10policy_hubIiiyE10Policy1000ELNS0_9SortOrderE0EiiyNS1_21identity_decomposer_tEEEvPKT1_PSA_PKT2_PSE_T3_iiT4_ --------------------------
	.section	.nv.constant0._ZN3cub18CUB_300001_SM_10006detail10radix_sort31DeviceRadixSortSingleTileKernelINS1_5radix10policy_hubIiiyE10Policy1000ELNS0_9SortOrderE0EiiyNS1_21identity_decomposer_tEEEvPKT1_PSA_PKT2_PSE_T3_iiT4_,"a",@progbits
	.sectionflags	@""
	.align	4
.nv.constant0._ZN3cub18CUB_300001_SM_10006detail10radix_sort31DeviceRadixSortSingleTileKernelINS1_5radix10policy_hubIiiyE10Policy1000ELNS0_9SortOrderE0EiiyNS1_21identity_decomposer_tEEEvPKT1_PSA_PKT2_PSE_T3_iiT4_:
	.zero		945


//--------------------- .nv.constant0._ZN3cub18CUB_300001_SM_10006detail9transform16transform_kernelINS2_10policy_hubILb1EN4cuda3std3__45tupleIJN6thrust24THRUST_300001_SM_1000_NS17counting_iteratorIiNSA_11use_defaultESC_SC_EEEEEE10policy1000ElNS7_10__identityENSA_6detail15normal_iteratorINSA_10device_ptrIiEEEEJSD_EEEvT0_iT1_T2_DpNS2_10kernel_argIT3_EE --------------------------
	.section	.nv.constant0._ZN3cub18CUB_300001_SM_10006detail9transform16transform_kernelINS2_10policy_hubILb1EN4cuda3std3__45tupleIJN6thrust24THRUST_300001_SM_1000_NS17counting_iteratorIiNSA_11use_defaultESC_SC_EEEEEE10policy1000ElNS7_10__identityENSA_6detail15normal_iteratorINSA_10device_ptrIiEEEEJSD_EEEvT0_iT1_T2_DpNS2_10kernel_argIT3_EE,"a",@progbits
	.sectionflags	@""
	.align	4
.nv.constant0._ZN3cub18CUB_300001_SM_10006detail9transform16transform_kernelINS2_10policy_hubILb1EN4cuda3std3__45tupleIJN6thrust24THRUST_300001_SM_1000_NS17counting_iteratorIiNSA_11use_defaultESC_SC_EEEEEE10policy1000ElNS7_10__identityENSA_6detail15normal_iteratorINSA_10device_ptrIiEEEEJSD_EEEvT0_iT1_T2_DpNS2_10kernel_argIT3_EE:
	.zero		936


//--------------------- .nv.constant0._ZN3cub18CUB_300001_SM_10006detail9transform16transform_kernelINS2_10policy_hubILb1EN4cuda3std3__45tupleIJN6thrust24THRUST_300001_SM_1000_NS17counting_iteratorIiNSA_11use_defaultESC_SC_EEEEEE10policy1000EiNS7_10__identityENSA_6detail15normal_iteratorINSA_10device_ptrIiEEEEJSD_EEEvT0_iT1_T2_DpNS2_10kernel_argIT3_EE --------------------------
	.section	.nv.constant0._ZN3cub18CUB_300001_SM_10006detail9transform16transform_kernelINS2_10policy_hubILb1EN4cuda3std3__45tupleIJN6thrust24THRUST_300001_SM_1000_NS17counting_iteratorIiNSA_11use_defaultESC_SC_EEEEEE10policy1000EiNS7_10__identityENSA_6detail15normal_iteratorINSA_10device_ptrIiEEEEJSD_EEEvT0_iT1_T2_DpNS2_10kernel_argIT3_EE,"a",@progbits
	.sectionflags	@""
	.align	4
.nv.constant0._ZN3cub18CUB_300001_SM_10006detail9transform16transform_kernelINS2_10policy_hubILb1EN4cuda3std3__45tupleIJN6thrust24THRUST_300001_SM_1000_NS17counting_iteratorIiNSA_11use_defaultESC_SC_EEEEEE10policy1000EiNS7_10__identityENSA_6detail15normal_iteratorINSA_10device_ptrIiEEEEJSD_EEEvT0_iT1_T2_DpNS2_10kernel_argIT3_EE:
	.zero		936


//--------------------- .nv.constant0._ZN3cub18CUB_300001_SM_10006detail8for_each13static_kernelINS2_12policy_hub_t12policy_500_tEmN6thrust24THRUST_300001_SM_1000_NS8cuda_cub20__uninitialized_fill7functorINS7_10device_ptrIiEEiEEEEvT0_T1_ --------------------------
	.section	.nv.constant0._ZN3cub18CUB_300001_SM_10006detail8for_each13static_kernelINS2_12policy_hub_t12policy_500_tEmN6thrust24THRUST_300001_SM_1000_NS8cuda_cub20__uninitialized_fill7functorINS7_10device_ptrIiEEiEEEEvT0_T1_,"a",@progbits
	.sectionflags	@""
	.align	4
.nv.constant0._ZN3cub18CUB_300001_SM_10006detail8for_each13static_kernelINS2_12policy_hub_t12policy_500_tEmN6thrust24THRUST_300001_SM_1000_NS8cuda_cub20__uninitialized_fill7functorINS7_10device_ptrIiEEiEEEEvT0_T1_:
	.zero		920


//--------------------- .nv.constant0._ZN3cub18CUB_300001_SM_10006detail11EmptyKernelIvEEvv --------------------------
	.section	.nv.constant0._ZN3cub18CUB_300001_SM_10006detail11EmptyKernelIvEEvv,"a",@progbits
	.sectionflags	@""
	.align	4
.nv.constant0._ZN3cub18CUB_300001_SM_10006detail11EmptyKernelIvEEvv:
	.zero		896


//--------------------- .nv.constant0._Z13divideCentersPfPiS_i --------------------------
	.section	.nv.constant0._Z13divideCentersPfPiS_i,"a",@progbits
	.sectionflags	@""
	.align	4
.nv.constant0._Z13divideCentersPfPiS_i:
	.zero		924


//--------------------- .nv.constant0._Z13updateCentersPfPiS0_S0_S_iii --------------------------
	.section	.nv.constant0._Z13updateCentersPfPiS0_S0_S_iii,"a",@progbits
	.sectionflags	@""
	.align	4
.nv.constant0._Z13updateCentersPfPiS0_S0_S_iii:
	.zero		948


//--------------------- .nv.constant0._Z9findDeltaPii --------------------------
	.section	.nv.constant0._Z9findDeltaPii,"a",@progbits
	.sectionflags	@""
	.align	4
.nv.constant0._Z9findDeltaPii:
	.zero		908


//--------------------- .nv.constant0._Z11findClosestPfS_PiS0_iii --------------------------
	.section	.nv.constant0._Z11findClosestPfS_PiS0_iii,"a",@progbits
	.sectionflags	@""
	.align	4
.nv.constant0._Z11findClosestPfS_PiS0_iii:
	.zero		940


//--------------------- SYMBOLS --------------------------

	.type		.nv.reservedSmem.offset0,@object
	.size		.nv.reservedSmem.offset0,0x4
	.type		.nv.reservedSmem.cap,@object
	.size		.nv.reservedSmem.cap,0x4
	.type		vprintf,@function
